//
// Generated by NVIDIA NVVM Compiler
//
// Compiler Build ID: CL-36424714
// Cuda compilation tools, release 13.0, V13.0.88
// Based on NVVM 20.0.0
//

.version 9.0
.target sm_100
.address_size 64

	// .globl	_Z4copyPfS_iiii
// _ZZ13copySharedMemPfS_iiiiE4tile has been demoted
// _ZZ18transposeCoalescedPfS_iiiiE4tile has been demoted
// _ZZ24transposeNoBankConflictsPfS_iiiiE4tile has been demoted
// _ZZ20transposeFineGrainedPfS_iiiiE5block has been demoted
// _ZZ22transposeCoarseGrainedPfS_iiiiE5block has been demoted
// _ZZ17transposeDiagonalPfS_iiiiE4tile has been demoted

.visible .entry _Z4copyPfS_iiii(
	.param .u64 .ptr .align 1 _Z4copyPfS_iiii_param_0,
	.param .u64 .ptr .align 1 _Z4copyPfS_iiii_param_1,
	.param .u32 _Z4copyPfS_iiii_param_2,
	.param .u32 _Z4copyPfS_iiii_param_3,
	.param .u32 _Z4copyPfS_iiii_param_4,
	.param .u32 _Z4copyPfS_iiii_param_5
)
{
	.reg .pred 	%p<8>;
	.reg .b32 	%r<67>;
	.reg .b32 	%f<8>;
	.reg .b64 	%rd<26>;

	ld.param.u64 	%rd3, [_Z4copyPfS_iiii_param_0];
	ld.param.u64 	%rd4, [_Z4copyPfS_iiii_param_1];
	ld.param.u32 	%r31, [_Z4copyPfS_iiii_param_2];
	ld.param.u32 	%r32, [_Z4copyPfS_iiii_param_4];
	ld.param.u32 	%r33, [_Z4copyPfS_iiii_param_5];
	cvta.to.global.u64 	%rd1, %rd3;
	cvta.to.global.u64 	%rd2, %rd4;
	mov.u32 	%r34, %ctaid.y;
	mul.lo.s32 	%r1, %r34, 24;
	mov.u32 	%r2, %tid.y;
	add.s32 	%r3, %r1, %r2;
	setp.lt.s32 	%p1, %r32, 1;
	@%p1 bra 	$L__BB0_10;
	mov.u32 	%r36, %tid.x;
	mov.u32 	%r37, %ctaid.x;
	mul.lo.s32 	%r38, %r37, 24;
	add.s32 	%r4, %r38, %r36;
	max.s32 	%r39, %r33, 24;
	add.s32 	%r40, %r39, -1;
	div.u32 	%r5, %r40, %r33;
	add.s32 	%r41, %r5, 1;
	and.b32  	%r6, %r41, 3;
	and.b32  	%r42, %r41, -4;
	shl.b32 	%r7, %r33, 2;
	add.s32 	%r43, %r2, %r33;
	add.s32 	%r44, %r43, %r1;
	mad.lo.s32 	%r45, %r31, %r44, %r36;
	add.s32 	%r8, %r45, %r38;
	mul.lo.s32 	%r46, %r33, %r31;
	shl.b32 	%r9, %r46, 2;
	shl.b32 	%r47, %r33, 1;
	add.s32 	%r48, %r3, %r47;
	mad.lo.s32 	%r49, %r31, %r48, %r36;
	add.s32 	%r10, %r49, %r38;
	mad.lo.s32 	%r50, %r33, 3, %r3;
	mad.lo.s32 	%r51, %r31, %r50, %r36;
	add.s32 	%r11, %r51, %r38;
	mad.lo.s32 	%r52, %r31, %r3, %r36;
	add.s32 	%r12, %r52, %r38;
	neg.s32 	%r13, %r42;
	mov.b32 	%r59, 0;
$L__BB0_2:
	setp.lt.u32 	%p2, %r5, 3;
	mov.b32 	%r66, 0;
	@%p2 bra 	$L__BB0_5;
	mov.b32 	%r66, 0;
	mov.u32 	%r60, %r13;
	mov.u32 	%r61, %r12;
	mov.u32 	%r62, %r11;
	mov.u32 	%r63, %r10;
	mov.u32 	%r64, %r8;
$L__BB0_4:
	mul.wide.s32 	%rd5, %r61, 4;
	add.s64 	%rd6, %rd2, %rd5;
	ld.global.f32 	%f1, [%rd6];
	add.s64 	%rd7, %rd1, %rd5;
	st.global.f32 	[%rd7], %f1;
	mul.wide.s32 	%rd8, %r64, 4;
	add.s64 	%rd9, %rd2, %rd8;
	ld.global.f32 	%f2, [%rd9];
	add.s64 	%rd10, %rd1, %rd8;
	st.global.f32 	[%rd10], %f2;
	mul.wide.s32 	%rd11, %r63, 4;
	add.s64 	%rd12, %rd2, %rd11;
	ld.global.f32 	%f3, [%rd12];
	add.s64 	%rd13, %rd1, %rd11;
	st.global.f32 	[%rd13], %f3;
	mul.wide.s32 	%rd14, %r62, 4;
	add.s64 	%rd15, %rd2, %rd14;
	ld.global.f32 	%f4, [%rd15];
	add.s64 	%rd16, %rd1, %rd14;
	st.global.f32 	[%rd16], %f4;
	add.s32 	%r66, %r66, %r7;
	add.s32 	%r64, %r64, %r9;
	add.s32 	%r63, %r63, %r9;
	add.s32 	%r62, %r62, %r9;
	add.s32 	%r61, %r61, %r9;
	add.s32 	%r60, %r60, 4;
	setp.ne.s32 	%p3, %r60, 0;
	@%p3 bra 	$L__BB0_4;
$L__BB0_5:
	setp.eq.s32 	%p4, %r6, 0;
	@%p4 bra 	$L__BB0_9;
	setp.eq.s32 	%p5, %r6, 1;
	add.s32 	%r28, %r3, %r66;
	mad.lo.s32 	%r55, %r28, %r31, %r4;
	mul.wide.s32 	%rd17, %r55, 4;
	add.s64 	%rd18, %rd2, %rd17;
	ld.global.f32 	%f5, [%rd18];
	add.s64 	%rd19, %rd1, %rd17;
	st.global.f32 	[%rd19], %f5;
	@%p5 bra 	$L__BB0_9;
	setp.eq.s32 	%p6, %r6, 2;
	add.s32 	%r29, %r28, %r33;
	mad.lo.s32 	%r56, %r29, %r31, %r4;
	mul.wide.s32 	%rd20, %r56, 4;
	add.s64 	%rd21, %rd2, %rd20;
	ld.global.f32 	%f6, [%rd21];
	add.s64 	%rd22, %rd1, %rd20;
	st.global.f32 	[%rd22], %f6;
	@%p6 bra 	$L__BB0_9;
	add.s32 	%r57, %r29, %r33;
	mad.lo.s32 	%r58, %r57, %r31, %r4;
	mul.wide.s32 	%rd23, %r58, 4;
	add.s64 	%rd24, %rd2, %rd23;
	ld.global.f32 	%f7, [%rd24];
	add.s64 	%rd25, %rd1, %rd23;
	st.global.f32 	[%rd25], %f7;
$L__BB0_9:
	add.s32 	%r59, %r59, 1;
	setp.ne.s32 	%p7, %r59, %r32;
	@%p7 bra 	$L__BB0_2;
$L__BB0_10:
	ret;

}
	// .globl	_Z13copySharedMemPfS_iiii
.visible .entry _Z13copySharedMemPfS_iiii(
	.param .u64 .ptr .align 1 _Z13copySharedMemPfS_iiii_param_0,
	.param .u64 .ptr .align 1 _Z13copySharedMemPfS_iiii_param_1,
	.param .u32 _Z13copySharedMemPfS_iiii_param_2,
	.param .u32 _Z13copySharedMemPfS_iiii_param_3,
	.param .u32 _Z13copySharedMemPfS_iiii_param_4,
	.param .u32 _Z13copySharedMemPfS_iiii_param_5
)
{
	.reg .pred 	%p<13>;
	.reg .b32 	%r<119>;
	.reg .b32 	%f<15>;
	.reg .b64 	%rd<33>;
	// demoted variable
	.shared .align 4 .b8 _ZZ13copySharedMemPfS_iiiiE4tile[2304];
	ld.param.u64 	%rd3, [_Z13copySharedMemPfS_iiii_param_0];
	ld.param.u64 	%rd4, [_Z13copySharedMemPfS_iiii_param_1];
	ld.param.u32 	%r48, [_Z13copySharedMemPfS_iiii_param_2];
	ld.param.u32 	%r49, [_Z13copySharedMemPfS_iiii_param_4];
	ld.param.u32 	%r50, [_Z13copySharedMemPfS_iiii_param_5];
	cvta.to.global.u64 	%rd1, %rd4;
	cvta.to.global.u64 	%rd2, %rd3;
	mov.u32 	%r51, %ctaid.x;
	mul.lo.s32 	%r1, %r51, 24;
	mov.u32 	%r2, %tid.x;
	add.s32 	%r52, %r1, %r2;
	mov.u32 	%r53, %ctaid.y;
	mul.lo.s32 	%r3, %r53, 24;
	mov.u32 	%r4, %tid.y;
	add.s32 	%r5, %r3, %r4;
	mad.lo.s32 	%r6, %r48, %r5, %r52;
	setp.lt.s32 	%p1, %r49, 1;
	@%p1 bra 	$L__BB1_17;
	shl.b32 	%r55, %r2, 2;
	mov.u32 	%r56, _ZZ13copySharedMemPfS_iiiiE4tile;
	add.s32 	%r7, %r56, %r55;
	max.s32 	%r57, %r50, 24;
	add.s32 	%r58, %r57, -1;
	div.u32 	%r8, %r58, %r50;
	add.s32 	%r59, %r8, 1;
	and.b32  	%r9, %r59, 3;
	and.b32  	%r10, %r59, -4;
	shl.b32 	%r60, %r50, 1;
	add.s32 	%r61, %r5, %r60;
	mad.lo.s32 	%r62, %r48, %r61, %r2;
	add.s32 	%r11, %r62, %r1;
	mul.lo.s32 	%r63, %r50, %r48;
	shl.b32 	%r12, %r63, 2;
	mad.lo.s32 	%r64, %r50, 3, %r5;
	mad.lo.s32 	%r65, %r48, %r64, %r2;
	add.s32 	%r13, %r65, %r1;
	add.s32 	%r66, %r4, %r50;
	add.s32 	%r67, %r66, %r3;
	mad.lo.s32 	%r68, %r48, %r67, %r2;
	add.s32 	%r14, %r68, %r1;
	mul.lo.s32 	%r15, %r50, 96;
	mul.lo.s32 	%r16, %r50, 384;
	mul.lo.s32 	%r17, %r50, 192;
	mov.b32 	%r107, 0;
$L__BB1_2:
	setp.lt.u32 	%p2, %r8, 3;
	mov.b32 	%r115, 0;
	@%p2 bra 	$L__BB1_5;
	mov.u32 	%r71, %tid.x;
	shl.b32 	%r72, %r71, 2;
	mad.lo.s32 	%r73, %r4, 96, %r72;
	mov.u32 	%r74, _ZZ13copySharedMemPfS_iiiiE4tile;
	add.s32 	%r110, %r74, %r73;
	neg.s32 	%r108, %r10;
	mov.b32 	%r115, 0;
	mov.u32 	%r109, %r6;
	mov.u32 	%r111, %r14;
	mov.u32 	%r112, %r13;
	mov.u32 	%r113, %r11;
$L__BB1_4:
	mul.wide.s32 	%rd5, %r109, 4;
	add.s64 	%rd6, %rd1, %rd5;
	ld.global.f32 	%f1, [%rd6];
	st.shared.f32 	[%r110], %f1;
	add.s32 	%r75, %r115, %r50;
	mul.wide.s32 	%rd7, %r111, 4;
	add.s64 	%rd8, %rd1, %rd7;
	ld.global.f32 	%f2, [%rd8];
	add.s32 	%r76, %r110, %r15;
	st.shared.f32 	[%r76], %f2;
	add.s32 	%r77, %r75, %r50;
	mul.wide.s32 	%rd9, %r113, 4;
	add.s64 	%rd10, %rd1, %rd9;
	ld.global.f32 	%f3, [%rd10];
	add.s32 	%r78, %r110, %r17;
	st.shared.f32 	[%r78], %f3;
	add.s32 	%r79, %r77, %r50;
	mul.wide.s32 	%rd11, %r112, 4;
	add.s64 	%rd12, %rd1, %rd11;
	ld.global.f32 	%f4, [%rd12];
	mad.lo.s32 	%r80, %r50, 288, %r110;
	st.shared.f32 	[%r80], %f4;
	add.s32 	%r115, %r79, %r50;
	add.s32 	%r113, %r113, %r12;
	add.s32 	%r112, %r112, %r12;
	add.s32 	%r111, %r111, %r12;
	add.s32 	%r110, %r110, %r16;
	add.s32 	%r109, %r109, %r12;
	add.s32 	%r108, %r108, 4;
	setp.ne.s32 	%p3, %r108, 0;
	@%p3 bra 	$L__BB1_4;
$L__BB1_5:
	setp.eq.s32 	%p4, %r9, 0;
	@%p4 bra 	$L__BB1_9;
	setp.eq.s32 	%p5, %r9, 1;
	mad.lo.s32 	%r81, %r115, %r48, %r6;
	mul.wide.s32 	%rd13, %r81, 4;
	add.s64 	%rd14, %rd1, %rd13;
	ld.global.f32 	%f5, [%rd14];
	add.s32 	%r82, %r115, %r4;
	mad.lo.s32 	%r36, %r82, 96, %r7;
	st.shared.f32 	[%r36], %f5;
	@%p5 bra 	$L__BB1_9;
	add.s32 	%r37, %r115, %r50;
	setp.eq.s32 	%p6, %r9, 2;
	mad.lo.s32 	%r83, %r37, %r48, %r6;
	mul.wide.s32 	%rd15, %r83, 4;
	add.s64 	%rd16, %rd1, %rd15;
	ld.global.f32 	%f6, [%rd16];
	add.s32 	%r38, %r36, %r15;
	st.shared.f32 	[%r38], %f6;
	@%p6 bra 	$L__BB1_9;
	add.s32 	%r84, %r37, %r50;
	mad.lo.s32 	%r85, %r84, %r48, %r6;
	mul.wide.s32 	%rd17, %r85, 4;
	add.s64 	%rd18, %rd1, %rd17;
	ld.global.f32 	%f7, [%rd18];
	add.s32 	%r86, %r38, %r15;
	st.shared.f32 	[%r86], %f7;
$L__BB1_9:
	setp.lt.u32 	%p7, %r8, 3;
	bar.sync 	0;
	mov.b32 	%r118, 0;
	@%p7 bra 	$L__BB1_12;
	mov.b32 	%r118, 0;
	mov.u32 	%r117, %r118;
$L__BB1_11:
	add.s32 	%r89, %r118, %r4;
	mad.lo.s32 	%r90, %r89, 96, %r7;
	ld.shared.f32 	%f8, [%r90];
	mad.lo.s32 	%r91, %r118, %r48, %r6;
	mul.wide.s32 	%rd19, %r91, 4;
	add.s64 	%rd20, %rd2, %rd19;
	st.global.f32 	[%rd20], %f8;
	add.s32 	%r92, %r118, %r50;
	add.s32 	%r93, %r90, %r15;
	ld.shared.f32 	%f9, [%r93];
	mad.lo.s32 	%r94, %r92, %r48, %r6;
	mul.wide.s32 	%rd21, %r94, 4;
	add.s64 	%rd22, %rd2, %rd21;
	st.global.f32 	[%rd22], %f9;
	add.s32 	%r95, %r92, %r50;
	add.s32 	%r96, %r93, %r15;
	ld.shared.f32 	%f10, [%r96];
	mad.lo.s32 	%r97, %r95, %r48, %r6;
	mul.wide.s32 	%rd23, %r97, 4;
	add.s64 	%rd24, %rd2, %rd23;
	st.global.f32 	[%rd24], %f10;
	add.s32 	%r98, %r95, %r50;
	add.s32 	%r99, %r96, %r15;
	ld.shared.f32 	%f11, [%r99];
	mad.lo.s32 	%r100, %r98, %r48, %r6;
	mul.wide.s32 	%rd25, %r100, 4;
	add.s64 	%rd26, %rd2, %rd25;
	st.global.f32 	[%rd26], %f11;
	add.s32 	%r118, %r98, %r50;
	add.s32 	%r117, %r117, 4;
	setp.ne.s32 	%p8, %r117, %r10;
	@%p8 bra 	$L__BB1_11;
$L__BB1_12:
	setp.eq.s32 	%p9, %r9, 0;
	@%p9 bra 	$L__BB1_16;
	setp.eq.s32 	%p10, %r9, 1;
	add.s32 	%r101, %r118, %r4;
	mad.lo.s32 	%r44, %r101, 96, %r7;
	ld.shared.f32 	%f12, [%r44];
	mad.lo.s32 	%r102, %r118, %r48, %r6;
	mul.wide.s32 	%rd27, %r102, 4;
	add.s64 	%rd28, %rd2, %rd27;
	st.global.f32 	[%rd28], %f12;
	@%p10 bra 	$L__BB1_16;
	add.s32 	%r45, %r118, %r50;
	setp.eq.s32 	%p11, %r9, 2;
	add.s32 	%r46, %r44, %r15;
	ld.shared.f32 	%f13, [%r46];
	mad.lo.s32 	%r103, %r45, %r48, %r6;
	mul.wide.s32 	%rd29, %r103, 4;
	add.s64 	%rd30, %rd2, %rd29;
	st.global.f32 	[%rd30], %f13;
	@%p11 bra 	$L__BB1_16;
	add.s32 	%r104, %r46, %r15;
	ld.shared.f32 	%f14, [%r104];
	add.s32 	%r105, %r45, %r50;
	mad.lo.s32 	%r106, %r105, %r48, %r6;
	mul.wide.s32 	%rd31, %r106, 4;
	add.s64 	%rd32, %rd2, %rd31;
	st.global.f32 	[%rd32], %f14;
$L__BB1_16:
	add.s32 	%r107, %r107, 1;
	setp.ne.s32 	%p12, %r107, %r49;
	@%p12 bra 	$L__BB1_2;
$L__BB1_17:
	ret;

}
	// .globl	_Z14transposeNaivePfS_iiii
.visible .entry _Z14transposeNaivePfS_iiii(
	.param .u64 .ptr .align 1 _Z14transposeNaivePfS_iiii_param_0,
	.param .u64 .ptr .align 1 _Z14transposeNaivePfS_iiii_param_1,
	.param .u32 _Z14transposeNaivePfS_iiii_param_2,
	.param .u32 _Z14transposeNaivePfS_iiii_param_3,
	.param .u32 _Z14transposeNaivePfS_iiii_param_4,
	.param .u32 _Z14transposeNaivePfS_iiii_param_5
)
{
	.reg .pred 	%p<8>;
	.reg .b32 	%r<79>;
	.reg .b32 	%f<8>;
	.reg .b64 	%rd<30>;

	ld.param.u64 	%rd6, [_Z14transposeNaivePfS_iiii_param_0];
	ld.param.u64 	%rd7, [_Z14transposeNaivePfS_iiii_param_1];
	ld.param.u32 	%r36, [_Z14transposeNaivePfS_iiii_param_2];
	ld.param.u32 	%r38, [_Z14transposeNaivePfS_iiii_param_4];
	ld.param.u32 	%r39, [_Z14transposeNaivePfS_iiii_param_5];
	cvta.to.global.u64 	%rd1, %rd6;
	cvta.to.global.u64 	%rd2, %rd7;
	mov.u32 	%r40, %ctaid.x;
	mul.lo.s32 	%r1, %r40, 24;
	mov.u32 	%r2, %tid.x;
	add.s32 	%r3, %r1, %r2;
	mov.u32 	%r41, %ctaid.y;
	mul.lo.s32 	%r4, %r41, 24;
	mov.u32 	%r5, %tid.y;
	add.s32 	%r6, %r4, %r5;
	setp.lt.s32 	%p1, %r38, 1;
	@%p1 bra 	$L__BB2_10;
	max.s32 	%r43, %r39, 24;
	add.s32 	%r44, %r43, -1;
	div.u32 	%r7, %r44, %r39;
	shl.b32 	%r8, %r39, 2;
	add.s32 	%r45, %r5, %r39;
	add.s32 	%r46, %r45, %r4;
	mad.lo.s32 	%r47, %r36, %r46, %r2;
	add.s32 	%r9, %r47, %r1;
	mul.lo.s32 	%r48, %r39, %r36;
	shl.b32 	%r10, %r48, 2;
	shl.b32 	%r49, %r39, 1;
	add.s32 	%r50, %r6, %r49;
	mad.lo.s32 	%r51, %r36, %r50, %r2;
	add.s32 	%r11, %r51, %r1;
	mad.lo.s32 	%r52, %r39, 3, %r6;
	mad.lo.s32 	%r53, %r36, %r52, %r2;
	add.s32 	%r12, %r53, %r1;
	mad.lo.s32 	%r54, %r36, %r6, %r2;
	add.s32 	%r13, %r54, %r1;
	mov.b32 	%r70, 0;
	mul.wide.s32 	%rd4, %r39, 4;
$L__BB2_2:
	setp.lt.u32 	%p2, %r7, 3;
	mov.b32 	%r78, 0;
	@%p2 bra 	$L__BB2_5;
	ld.param.u32 	%r68, [_Z14transposeNaivePfS_iiii_param_3];
	mov.u32 	%r57, %tid.y;
	mad.lo.s32 	%r58, %r68, %r3, %r57;
	mov.u32 	%r59, %ctaid.y;
	mad.lo.s32 	%r76, %r59, 24, %r58;
	add.s32 	%r60, %r7, 1;
	and.b32  	%r61, %r60, -4;
	neg.s32 	%r71, %r61;
	mov.b32 	%r78, 0;
	mov.u32 	%r72, %r13;
	mov.u32 	%r73, %r12;
	mov.u32 	%r74, %r11;
	mov.u32 	%r75, %r9;
$L__BB2_4:
	mul.wide.s32 	%rd8, %r72, 4;
	add.s64 	%rd9, %rd2, %rd8;
	ld.global.f32 	%f1, [%rd9];
	mul.wide.s32 	%rd10, %r76, 4;
	add.s64 	%rd11, %rd1, %rd10;
	st.global.f32 	[%rd11], %f1;
	mul.wide.s32 	%rd12, %r75, 4;
	add.s64 	%rd13, %rd2, %rd12;
	ld.global.f32 	%f2, [%rd13];
	add.s64 	%rd15, %rd11, %rd4;
	st.global.f32 	[%rd15], %f2;
	mul.wide.s32 	%rd16, %r74, 4;
	add.s64 	%rd17, %rd2, %rd16;
	ld.global.f32 	%f3, [%rd17];
	add.s64 	%rd18, %rd15, %rd4;
	st.global.f32 	[%rd18], %f3;
	mul.wide.s32 	%rd19, %r73, 4;
	add.s64 	%rd20, %rd2, %rd19;
	ld.global.f32 	%f4, [%rd20];
	add.s64 	%rd21, %rd18, %rd4;
	st.global.f32 	[%rd21], %f4;
	add.s32 	%r78, %r78, %r8;
	add.s32 	%r76, %r76, %r8;
	add.s32 	%r75, %r75, %r10;
	add.s32 	%r74, %r74, %r10;
	add.s32 	%r73, %r73, %r10;
	add.s32 	%r72, %r72, %r10;
	add.s32 	%r71, %r71, 4;
	setp.ne.s32 	%p3, %r71, 0;
	@%p3 bra 	$L__BB2_4;
$L__BB2_5:
	add.s32 	%r62, %r7, 1;
	and.b32  	%r32, %r62, 3;
	setp.eq.s32 	%p4, %r32, 0;
	@%p4 bra 	$L__BB2_9;
	ld.param.u32 	%r69, [_Z14transposeNaivePfS_iiii_param_3];
	setp.eq.s32 	%p5, %r32, 1;
	add.s32 	%r33, %r78, %r6;
	mad.lo.s32 	%r63, %r33, %r36, %r3;
	mul.wide.s32 	%rd22, %r63, 4;
	add.s64 	%rd23, %rd2, %rd22;
	ld.global.f32 	%f5, [%rd23];
	mad.lo.s32 	%r64, %r69, %r3, %r33;
	mul.wide.s32 	%rd24, %r64, 4;
	add.s64 	%rd3, %rd1, %rd24;
	st.global.f32 	[%rd3], %f5;
	@%p5 bra 	$L__BB2_9;
	setp.eq.s32 	%p6, %r32, 2;
	add.s32 	%r34, %r33, %r39;
	mad.lo.s32 	%r65, %r34, %r36, %r3;
	mul.wide.s32 	%rd25, %r65, 4;
	add.s64 	%rd26, %rd2, %rd25;
	ld.global.f32 	%f6, [%rd26];
	add.s64 	%rd5, %rd3, %rd4;
	st.global.f32 	[%rd5], %f6;
	@%p6 bra 	$L__BB2_9;
	add.s32 	%r66, %r34, %r39;
	mad.lo.s32 	%r67, %r66, %r36, %r3;
	mul.wide.s32 	%rd27, %r67, 4;
	add.s64 	%rd28, %rd2, %rd27;
	ld.global.f32 	%f7, [%rd28];
	add.s64 	%rd29, %rd5, %rd4;
	st.global.f32 	[%rd29], %f7;
$L__BB2_9:
	add.s32 	%r70, %r70, 1;
	setp.ne.s32 	%p7, %r70, %r38;
	@%p7 bra 	$L__BB2_2;
$L__BB2_10:
	ret;

}
	// .globl	_Z18transposeCoalescedPfS_iiii
.visible .entry _Z18transposeCoalescedPfS_iiii(
	.param .u64 .ptr .align 1 _Z18transposeCoalescedPfS_iiii_param_0,
	.param .u64 .ptr .align 1 _Z18transposeCoalescedPfS_iiii_param_1,
	.param .u32 _Z18transposeCoalescedPfS_iiii_param_2,
	.param .u32 _Z18transposeCoalescedPfS_iiii_param_3,
	.param .u32 _Z18transposeCoalescedPfS_iiii_param_4,
	.param .u32 _Z18transposeCoalescedPfS_iiii_param_5
)
{
	.reg .pred 	%p<13>;
	.reg .b32 	%r<127>;
	.reg .b32 	%f<15>;
	.reg .b64 	%rd<33>;
	// demoted variable
	.shared .align 4 .b8 _ZZ18transposeCoalescedPfS_iiiiE4tile[2304];
	ld.param.u64 	%rd3, [_Z18transposeCoalescedPfS_iiii_param_0];
	ld.param.u64 	%rd4, [_Z18transposeCoalescedPfS_iiii_param_1];
	ld.param.u32 	%r55, [_Z18transposeCoalescedPfS_iiii_param_2];
	ld.param.u32 	%r56, [_Z18transposeCoalescedPfS_iiii_param_3];
	ld.param.u32 	%r57, [_Z18transposeCoalescedPfS_iiii_param_4];
	ld.param.u32 	%r58, [_Z18transposeCoalescedPfS_iiii_param_5];
	cvta.to.global.u64 	%rd1, %rd4;
	cvta.to.global.u64 	%rd2, %rd3;
	mov.u32 	%r59, %ctaid.x;
	mul.lo.s32 	%r1, %r59, 24;
	mov.u32 	%r60, %ctaid.y;
	mul.lo.s32 	%r2, %r60, 24;
	mov.u32 	%r3, %tid.y;
	add.s32 	%r4, %r2, %r3;
	add.s32 	%r5, %r1, %r3;
	setp.lt.s32 	%p1, %r57, 1;
	@%p1 bra 	$L__BB3_17;
	mov.u32 	%r62, %tid.x;
	add.s32 	%r6, %r1, %r62;
	shl.b32 	%r63, %r62, 2;
	mov.u32 	%r64, _ZZ18transposeCoalescedPfS_iiiiE4tile;
	add.s32 	%r7, %r64, %r63;
	mad.lo.s32 	%r8, %r62, 92, %r7;
	add.s32 	%r9, %r2, %r62;
	max.s32 	%r65, %r58, 24;
	add.s32 	%r66, %r65, -1;
	div.u32 	%r10, %r66, %r58;
	add.s32 	%r67, %r10, 1;
	and.b32  	%r11, %r67, 3;
	and.b32  	%r12, %r67, -4;
	shl.b32 	%r13, %r58, 2;
	mul.lo.s32 	%r14, %r58, 96;
	mad.lo.s32 	%r68, %r3, 96, %r63;
	add.s32 	%r15, %r64, %r68;
	mul.lo.s32 	%r16, %r58, 384;
	mul.lo.s32 	%r17, %r58, 192;
	mul.lo.s32 	%r18, %r58, 288;
	add.s32 	%r69, %r3, %r58;
	add.s32 	%r70, %r69, %r2;
	mad.lo.s32 	%r71, %r55, %r70, %r62;
	add.s32 	%r19, %r71, %r1;
	mul.lo.s32 	%r72, %r58, %r55;
	shl.b32 	%r20, %r72, 2;
	shl.b32 	%r73, %r58, 1;
	add.s32 	%r74, %r4, %r73;
	mad.lo.s32 	%r75, %r55, %r74, %r62;
	add.s32 	%r21, %r75, %r1;
	mad.lo.s32 	%r76, %r58, 3, %r4;
	mad.lo.s32 	%r77, %r55, %r76, %r62;
	add.s32 	%r22, %r77, %r1;
	mad.lo.s32 	%r78, %r55, %r4, %r62;
	add.s32 	%r23, %r78, %r1;
	mov.b32 	%r115, 0;
$L__BB3_2:
	setp.lt.u32 	%p2, %r10, 3;
	mov.b32 	%r123, 0;
	@%p2 bra 	$L__BB3_5;
	neg.s32 	%r116, %r12;
	mov.b32 	%r123, 0;
	mov.u32 	%r117, %r23;
	mov.u32 	%r118, %r22;
	mov.u32 	%r119, %r21;
	mov.u32 	%r120, %r19;
	mov.u32 	%r121, %r15;
$L__BB3_4:
	mul.wide.s32 	%rd5, %r117, 4;
	add.s64 	%rd6, %rd1, %rd5;
	ld.global.f32 	%f1, [%rd6];
	st.shared.f32 	[%r121], %f1;
	mul.wide.s32 	%rd7, %r120, 4;
	add.s64 	%rd8, %rd1, %rd7;
	ld.global.f32 	%f2, [%rd8];
	add.s32 	%r81, %r121, %r14;
	st.shared.f32 	[%r81], %f2;
	mul.wide.s32 	%rd9, %r119, 4;
	add.s64 	%rd10, %rd1, %rd9;
	ld.global.f32 	%f3, [%rd10];
	add.s32 	%r82, %r121, %r17;
	st.shared.f32 	[%r82], %f3;
	mul.wide.s32 	%rd11, %r118, 4;
	add.s64 	%rd12, %rd1, %rd11;
	ld.global.f32 	%f4, [%rd12];
	add.s32 	%r83, %r121, %r18;
	st.shared.f32 	[%r83], %f4;
	add.s32 	%r123, %r123, %r13;
	add.s32 	%r121, %r121, %r16;
	add.s32 	%r120, %r120, %r20;
	add.s32 	%r119, %r119, %r20;
	add.s32 	%r118, %r118, %r20;
	add.s32 	%r117, %r117, %r20;
	add.s32 	%r116, %r116, 4;
	setp.ne.s32 	%p3, %r116, 0;
	@%p3 bra 	$L__BB3_4;
$L__BB3_5:
	setp.eq.s32 	%p4, %r11, 0;
	@%p4 bra 	$L__BB3_9;
	setp.eq.s32 	%p5, %r11, 1;
	mov.u32 	%r84, %ctaid.y;
	mad.lo.s32 	%r85, %r84, 24, %r3;
	add.s32 	%r41, %r85, %r123;
	mad.lo.s32 	%r86, %r41, %r55, %r6;
	mul.wide.s32 	%rd13, %r86, 4;
	add.s64 	%rd14, %rd1, %rd13;
	ld.global.f32 	%f5, [%rd14];
	add.s32 	%r87, %r123, %r3;
	mad.lo.s32 	%r42, %r87, 96, %r7;
	st.shared.f32 	[%r42], %f5;
	@%p5 bra 	$L__BB3_9;
	setp.eq.s32 	%p6, %r11, 2;
	add.s32 	%r43, %r41, %r58;
	mad.lo.s32 	%r88, %r43, %r55, %r6;
	mul.wide.s32 	%rd15, %r88, 4;
	add.s64 	%rd16, %rd1, %rd15;
	ld.global.f32 	%f6, [%rd16];
	add.s32 	%r44, %r42, %r14;
	st.shared.f32 	[%r44], %f6;
	@%p6 bra 	$L__BB3_9;
	add.s32 	%r89, %r43, %r58;
	mad.lo.s32 	%r90, %r89, %r55, %r6;
	mul.wide.s32 	%rd17, %r90, 4;
	add.s64 	%rd18, %rd1, %rd17;
	ld.global.f32 	%f7, [%rd18];
	add.s32 	%r91, %r44, %r14;
	st.shared.f32 	[%r91], %f7;
$L__BB3_9:
	bar.sync 	0;
	mov.b32 	%r126, 0;
	@%p2 bra 	$L__BB3_12;
	mov.b32 	%r126, 0;
	mov.u32 	%r125, %r126;
$L__BB3_11:
	add.s32 	%r94, %r126, %r3;
	shl.b32 	%r95, %r94, 2;
	add.s32 	%r96, %r8, %r95;
	ld.shared.f32 	%f8, [%r96];
	add.s32 	%r97, %r5, %r126;
	mad.lo.s32 	%r98, %r97, %r56, %r9;
	mul.wide.s32 	%rd19, %r98, 4;
	add.s64 	%rd20, %rd2, %rd19;
	st.global.f32 	[%rd20], %f8;
	add.s32 	%r99, %r96, %r13;
	ld.shared.f32 	%f9, [%r99];
	add.s32 	%r100, %r97, %r58;
	mad.lo.s32 	%r101, %r100, %r56, %r9;
	mul.wide.s32 	%rd21, %r101, 4;
	add.s64 	%rd22, %rd2, %rd21;
	st.global.f32 	[%rd22], %f9;
	add.s32 	%r102, %r99, %r13;
	ld.shared.f32 	%f10, [%r102];
	add.s32 	%r103, %r100, %r58;
	mad.lo.s32 	%r104, %r103, %r56, %r9;
	mul.wide.s32 	%rd23, %r104, 4;
	add.s64 	%rd24, %rd2, %rd23;
	st.global.f32 	[%rd24], %f10;
	add.s32 	%r105, %r102, %r13;
	ld.shared.f32 	%f11, [%r105];
	add.s32 	%r106, %r103, %r58;
	mad.lo.s32 	%r107, %r106, %r56, %r9;
	mul.wide.s32 	%rd25, %r107, 4;
	add.s64 	%rd26, %rd2, %rd25;
	st.global.f32 	[%rd26], %f11;
	add.s32 	%r126, %r13, %r126;
	add.s32 	%r125, %r125, 4;
	setp.ne.s32 	%p8, %r125, %r12;
	@%p8 bra 	$L__BB3_11;
$L__BB3_12:
	@%p4 bra 	$L__BB3_16;
	setp.eq.s32 	%p10, %r11, 1;
	add.s32 	%r108, %r126, %r3;
	shl.b32 	%r109, %r108, 2;
	add.s32 	%r50, %r8, %r109;
	ld.shared.f32 	%f12, [%r50];
	add.s32 	%r51, %r5, %r126;
	mad.lo.s32 	%r110, %r51, %r56, %r9;
	mul.wide.s32 	%rd27, %r110, 4;
	add.s64 	%rd28, %rd2, %rd27;
	st.global.f32 	[%rd28], %f12;
	@%p10 bra 	$L__BB3_16;
	setp.eq.s32 	%p11, %r11, 2;
	add.s32 	%r52, %r50, %r13;
	ld.shared.f32 	%f13, [%r52];
	add.s32 	%r53, %r51, %r58;
	mad.lo.s32 	%r111, %r53, %r56, %r9;
	mul.wide.s32 	%rd29, %r111, 4;
	add.s64 	%rd30, %rd2, %rd29;
	st.global.f32 	[%rd30], %f13;
	@%p11 bra 	$L__BB3_16;
	add.s32 	%r112, %r52, %r13;
	ld.shared.f32 	%f14, [%r112];
	add.s32 	%r113, %r53, %r58;
	mad.lo.s32 	%r114, %r113, %r56, %r9;
	mul.wide.s32 	%rd31, %r114, 4;
	add.s64 	%rd32, %rd2, %rd31;
	st.global.f32 	[%rd32], %f14;
$L__BB3_16:
	add.s32 	%r115, %r115, 1;
	setp.ne.s32 	%p12, %r115, %r57;
	@%p12 bra 	$L__BB3_2;
$L__BB3_17:
	ret;

}
	// .globl	_Z24transposeNoBankConflictsPfS_iiii
.visible .entry _Z24transposeNoBankConflictsPfS_iiii(
	.param .u64 .ptr .align 1 _Z24transposeNoBankConflictsPfS_iiii_param_0,
	.param .u64 .ptr .align 1 _Z24transposeNoBankConflictsPfS_iiii_param_1,
	.param .u32 _Z24transposeNoBankConflictsPfS_iiii_param_2,
	.param .u32 _Z24transposeNoBankConflictsPfS_iiii_param_3,
	.param .u32 _Z24transposeNoBankConflictsPfS_iiii_param_4,
	.param .u32 _Z24transposeNoBankConflictsPfS_iiii_param_5
)
{
	.reg .pred 	%p<13>;
	.reg .b32 	%r<127>;
	.reg .b32 	%f<15>;
	.reg .b64 	%rd<33>;
	// demoted variable
	.shared .align 4 .b8 _ZZ24transposeNoBankConflictsPfS_iiiiE4tile[2400];
	ld.param.u64 	%rd3, [_Z24transposeNoBankConflictsPfS_iiii_param_0];
	ld.param.u64 	%rd4, [_Z24transposeNoBankConflictsPfS_iiii_param_1];
	ld.param.u32 	%r55, [_Z24transposeNoBankConflictsPfS_iiii_param_2];
	ld.param.u32 	%r56, [_Z24transposeNoBankConflictsPfS_iiii_param_3];
	ld.param.u32 	%r57, [_Z24transposeNoBankConflictsPfS_iiii_param_4];
	ld.param.u32 	%r58, [_Z24transposeNoBankConflictsPfS_iiii_param_5];
	cvta.to.global.u64 	%rd1, %rd4;
	cvta.to.global.u64 	%rd2, %rd3;
	mov.u32 	%r59, %ctaid.x;
	mul.lo.s32 	%r1, %r59, 24;
	mov.u32 	%r60, %ctaid.y;
	mul.lo.s32 	%r2, %r60, 24;
	mov.u32 	%r3, %tid.y;
	add.s32 	%r4, %r2, %r3;
	add.s32 	%r5, %r1, %r3;
	setp.lt.s32 	%p1, %r57, 1;
	@%p1 bra 	$L__BB4_17;
	mov.u32 	%r62, %tid.x;
	add.s32 	%r6, %r1, %r62;
	shl.b32 	%r63, %r62, 2;
	mov.u32 	%r64, _ZZ24transposeNoBankConflictsPfS_iiiiE4tile;
	add.s32 	%r7, %r64, %r63;
	mad.lo.s32 	%r8, %r62, 96, %r7;
	add.s32 	%r9, %r2, %r62;
	max.s32 	%r65, %r58, 24;
	add.s32 	%r66, %r65, -1;
	div.u32 	%r10, %r66, %r58;
	add.s32 	%r67, %r10, 1;
	and.b32  	%r11, %r67, 3;
	and.b32  	%r12, %r67, -4;
	shl.b32 	%r13, %r58, 2;
	mul.lo.s32 	%r14, %r58, 100;
	mad.lo.s32 	%r68, %r3, 100, %r63;
	add.s32 	%r15, %r64, %r68;
	mul.lo.s32 	%r16, %r58, 400;
	mul.lo.s32 	%r17, %r58, 200;
	mul.lo.s32 	%r18, %r58, 300;
	add.s32 	%r69, %r3, %r58;
	add.s32 	%r70, %r69, %r2;
	mad.lo.s32 	%r71, %r55, %r70, %r62;
	add.s32 	%r19, %r71, %r1;
	mul.lo.s32 	%r72, %r58, %r55;
	shl.b32 	%r20, %r72, 2;
	shl.b32 	%r73, %r58, 1;
	add.s32 	%r74, %r4, %r73;
	mad.lo.s32 	%r75, %r55, %r74, %r62;
	add.s32 	%r21, %r75, %r1;
	mad.lo.s32 	%r76, %r58, 3, %r4;
	mad.lo.s32 	%r77, %r55, %r76, %r62;
	add.s32 	%r22, %r77, %r1;
	mad.lo.s32 	%r78, %r55, %r4, %r62;
	add.s32 	%r23, %r78, %r1;
	mov.b32 	%r115, 0;
$L__BB4_2:
	setp.lt.u32 	%p2, %r10, 3;
	mov.b32 	%r123, 0;
	@%p2 bra 	$L__BB4_5;
	neg.s32 	%r116, %r12;
	mov.b32 	%r123, 0;
	mov.u32 	%r117, %r23;
	mov.u32 	%r118, %r22;
	mov.u32 	%r119, %r21;
	mov.u32 	%r120, %r19;
	mov.u32 	%r121, %r15;
$L__BB4_4:
	mul.wide.s32 	%rd5, %r117, 4;
	add.s64 	%rd6, %rd1, %rd5;
	ld.global.f32 	%f1, [%rd6];
	st.shared.f32 	[%r121], %f1;
	mul.wide.s32 	%rd7, %r120, 4;
	add.s64 	%rd8, %rd1, %rd7;
	ld.global.f32 	%f2, [%rd8];
	add.s32 	%r81, %r121, %r14;
	st.shared.f32 	[%r81], %f2;
	mul.wide.s32 	%rd9, %r119, 4;
	add.s64 	%rd10, %rd1, %rd9;
	ld.global.f32 	%f3, [%rd10];
	add.s32 	%r82, %r121, %r17;
	st.shared.f32 	[%r82], %f3;
	mul.wide.s32 	%rd11, %r118, 4;
	add.s64 	%rd12, %rd1, %rd11;
	ld.global.f32 	%f4, [%rd12];
	add.s32 	%r83, %r121, %r18;
	st.shared.f32 	[%r83], %f4;
	add.s32 	%r123, %r123, %r13;
	add.s32 	%r121, %r121, %r16;
	add.s32 	%r120, %r120, %r20;
	add.s32 	%r119, %r119, %r20;
	add.s32 	%r118, %r118, %r20;
	add.s32 	%r117, %r117, %r20;
	add.s32 	%r116, %r116, 4;
	setp.ne.s32 	%p3, %r116, 0;
	@%p3 bra 	$L__BB4_4;
$L__BB4_5:
	setp.eq.s32 	%p4, %r11, 0;
	@%p4 bra 	$L__BB4_9;
	setp.eq.s32 	%p5, %r11, 1;
	mov.u32 	%r84, %ctaid.y;
	mad.lo.s32 	%r85, %r84, 24, %r3;
	add.s32 	%r41, %r85, %r123;
	mad.lo.s32 	%r86, %r41, %r55, %r6;
	mul.wide.s32 	%rd13, %r86, 4;
	add.s64 	%rd14, %rd1, %rd13;
	ld.global.f32 	%f5, [%rd14];
	add.s32 	%r87, %r123, %r3;
	mad.lo.s32 	%r42, %r87, 100, %r7;
	st.shared.f32 	[%r42], %f5;
	@%p5 bra 	$L__BB4_9;
	setp.eq.s32 	%p6, %r11, 2;
	add.s32 	%r43, %r41, %r58;
	mad.lo.s32 	%r88, %r43, %r55, %r6;
	mul.wide.s32 	%rd15, %r88, 4;
	add.s64 	%rd16, %rd1, %rd15;
	ld.global.f32 	%f6, [%rd16];
	add.s32 	%r44, %r42, %r14;
	st.shared.f32 	[%r44], %f6;
	@%p6 bra 	$L__BB4_9;
	add.s32 	%r89, %r43, %r58;
	mad.lo.s32 	%r90, %r89, %r55, %r6;
	mul.wide.s32 	%rd17, %r90, 4;
	add.s64 	%rd18, %rd1, %rd17;
	ld.global.f32 	%f7, [%rd18];
	add.s32 	%r91, %r44, %r14;
	st.shared.f32 	[%r91], %f7;
$L__BB4_9:
	bar.sync 	0;
	mov.b32 	%r126, 0;
	@%p2 bra 	$L__BB4_12;
	mov.b32 	%r126, 0;
	mov.u32 	%r125, %r126;
$L__BB4_11:
	add.s32 	%r94, %r126, %r3;
	shl.b32 	%r95, %r94, 2;
	add.s32 	%r96, %r8, %r95;
	ld.shared.f32 	%f8, [%r96];
	add.s32 	%r97, %r5, %r126;
	mad.lo.s32 	%r98, %r97, %r56, %r9;
	mul.wide.s32 	%rd19, %r98, 4;
	add.s64 	%rd20, %rd2, %rd19;
	st.global.f32 	[%rd20], %f8;
	add.s32 	%r99, %r96, %r13;
	ld.shared.f32 	%f9, [%r99];
	add.s32 	%r100, %r97, %r58;
	mad.lo.s32 	%r101, %r100, %r56, %r9;
	mul.wide.s32 	%rd21, %r101, 4;
	add.s64 	%rd22, %rd2, %rd21;
	st.global.f32 	[%rd22], %f9;
	add.s32 	%r102, %r99, %r13;
	ld.shared.f32 	%f10, [%r102];
	add.s32 	%r103, %r100, %r58;
	mad.lo.s32 	%r104, %r103, %r56, %r9;
	mul.wide.s32 	%rd23, %r104, 4;
	add.s64 	%rd24, %rd2, %rd23;
	st.global.f32 	[%rd24], %f10;
	add.s32 	%r105, %r102, %r13;
	ld.shared.f32 	%f11, [%r105];
	add.s32 	%r106, %r103, %r58;
	mad.lo.s32 	%r107, %r106, %r56, %r9;
	mul.wide.s32 	%rd25, %r107, 4;
	add.s64 	%rd26, %rd2, %rd25;
	st.global.f32 	[%rd26], %f11;
	add.s32 	%r126, %r13, %r126;
	add.s32 	%r125, %r125, 4;
	setp.ne.s32 	%p8, %r125, %r12;
	@%p8 bra 	$L__BB4_11;
$L__BB4_12:
	@%p4 bra 	$L__BB4_16;
	setp.eq.s32 	%p10, %r11, 1;
	add.s32 	%r108, %r126, %r3;
	shl.b32 	%r109, %r108, 2;
	add.s32 	%r50, %r8, %r109;
	ld.shared.f32 	%f12, [%r50];
	add.s32 	%r51, %r5, %r126;
	mad.lo.s32 	%r110, %r51, %r56, %r9;
	mul.wide.s32 	%rd27, %r110, 4;
	add.s64 	%rd28, %rd2, %rd27;
	st.global.f32 	[%rd28], %f12;
	@%p10 bra 	$L__BB4_16;
	setp.eq.s32 	%p11, %r11, 2;
	add.s32 	%r52, %r50, %r13;
	ld.shared.f32 	%f13, [%r52];
	add.s32 	%r53, %r51, %r58;
	mad.lo.s32 	%r111, %r53, %r56, %r9;
	mul.wide.s32 	%rd29, %r111, 4;
	add.s64 	%rd30, %rd2, %rd29;
	st.global.f32 	[%rd30], %f13;
	@%p11 bra 	$L__BB4_16;
	add.s32 	%r112, %r52, %r13;
	ld.shared.f32 	%f14, [%r112];
	add.s32 	%r113, %r53, %r58;
	mad.lo.s32 	%r114, %r113, %r56, %r9;
	mul.wide.s32 	%rd31, %r114, 4;
	add.s64 	%rd32, %rd2, %rd31;
	st.global.f32 	[%rd32], %f14;
$L__BB4_16:
	add.s32 	%r115, %r115, 1;
	setp.ne.s32 	%p12, %r115, %r57;
	@%p12 bra 	$L__BB4_2;
$L__BB4_17:
	ret;

}
	// .globl	_Z20transposeFineGrainedPfS_iiii
.visible .entry _Z20transposeFineGrainedPfS_iiii(
	.param .u64 .ptr .align 1 _Z20transposeFineGrainedPfS_iiii_param_0,
	.param .u64 .ptr .align 1 _Z20transposeFineGrainedPfS_iiii_param_1,
	.param .u32 _Z20transposeFineGrainedPfS_iiii_param_2,
	.param .u32 _Z20transposeFineGrainedPfS_iiii_param_3,
	.param .u32 _Z20transposeFineGrainedPfS_iiii_param_4,
	.param .u32 _Z20transposeFineGrainedPfS_iiii_param_5
)
{
	.reg .pred 	%p<13>;
	.reg .b32 	%r<123>;
	.reg .b32 	%f<15>;
	.reg .b64 	%rd<33>;
	// demoted variable
	.shared .align 4 .b8 _ZZ20transposeFineGrainedPfS_iiiiE5block[2400];
	ld.param.u64 	%rd3, [_Z20transposeFineGrainedPfS_iiii_param_0];
	ld.param.u64 	%rd4, [_Z20transposeFineGrainedPfS_iiii_param_1];
	ld.param.u32 	%r48, [_Z20transposeFineGrainedPfS_iiii_param_2];
	ld.param.u32 	%r49, [_Z20transposeFineGrainedPfS_iiii_param_3];
	ld.param.u32 	%r50, [_Z20transposeFineGrainedPfS_iiii_param_4];
	ld.param.u32 	%r51, [_Z20transposeFineGrainedPfS_iiii_param_5];
	cvta.to.global.u64 	%rd1, %rd4;
	cvta.to.global.u64 	%rd2, %rd3;
	mov.u32 	%r52, %ctaid.x;
	mul.lo.s32 	%r1, %r52, 24;
	mov.u32 	%r2, %tid.x;
	add.s32 	%r53, %r1, %r2;
	mov.u32 	%r54, %ctaid.y;
	mul.lo.s32 	%r3, %r54, 24;
	mov.u32 	%r4, %tid.y;
	add.s32 	%r5, %r3, %r4;
	mad.lo.s32 	%r6, %r48, %r5, %r53;
	setp.lt.s32 	%p1, %r50, 1;
	@%p1 bra 	$L__BB5_17;
	shl.b32 	%r56, %r2, 2;
	mov.u32 	%r57, _ZZ20transposeFineGrainedPfS_iiiiE5block;
	add.s32 	%r7, %r57, %r56;
	mad.lo.s32 	%r8, %r2, 96, %r7;
	max.s32 	%r58, %r51, 24;
	add.s32 	%r59, %r58, -1;
	div.u32 	%r9, %r59, %r51;
	add.s32 	%r60, %r9, 1;
	and.b32  	%r10, %r60, 3;
	and.b32  	%r11, %r60, -4;
	shl.b32 	%r61, %r51, 1;
	add.s32 	%r62, %r5, %r61;
	mad.lo.s32 	%r63, %r48, %r62, %r2;
	add.s32 	%r12, %r63, %r1;
	mul.lo.s32 	%r64, %r51, %r48;
	shl.b32 	%r13, %r64, 2;
	mad.lo.s32 	%r65, %r51, 3, %r5;
	mad.lo.s32 	%r66, %r48, %r65, %r2;
	add.s32 	%r14, %r66, %r1;
	add.s32 	%r67, %r4, %r51;
	add.s32 	%r68, %r67, %r3;
	mad.lo.s32 	%r69, %r48, %r68, %r2;
	add.s32 	%r15, %r69, %r1;
	mul.lo.s32 	%r16, %r51, 100;
	mov.b32 	%r111, 0;
$L__BB5_2:
	setp.lt.u32 	%p2, %r9, 3;
	mov.b32 	%r119, 0;
	@%p2 bra 	$L__BB5_5;
	mov.u32 	%r72, %tid.x;
	shl.b32 	%r73, %r72, 2;
	mad.lo.s32 	%r74, %r4, 100, %r73;
	mov.u32 	%r75, _ZZ20transposeFineGrainedPfS_iiiiE5block;
	add.s32 	%r114, %r75, %r74;
	neg.s32 	%r112, %r11;
	mov.b32 	%r119, 0;
	mov.u32 	%r113, %r6;
	mov.u32 	%r115, %r15;
	mov.u32 	%r116, %r14;
	mov.u32 	%r117, %r12;
$L__BB5_4:
	mul.wide.s32 	%rd5, %r113, 4;
	add.s64 	%rd6, %rd1, %rd5;
	ld.global.f32 	%f1, [%rd6];
	st.shared.f32 	[%r114], %f1;
	add.s32 	%r76, %r119, %r51;
	mul.wide.s32 	%rd7, %r115, 4;
	add.s64 	%rd8, %rd1, %rd7;
	ld.global.f32 	%f2, [%rd8];
	add.s32 	%r77, %r114, %r16;
	st.shared.f32 	[%r77], %f2;
	add.s32 	%r78, %r76, %r51;
	mul.wide.s32 	%rd9, %r117, 4;
	add.s64 	%rd10, %rd1, %rd9;
	ld.global.f32 	%f3, [%rd10];
	mad.lo.s32 	%r79, %r51, 200, %r114;
	st.shared.f32 	[%r79], %f3;
	add.s32 	%r80, %r78, %r51;
	mul.wide.s32 	%rd11, %r116, 4;
	add.s64 	%rd12, %rd1, %rd11;
	ld.global.f32 	%f4, [%rd12];
	mad.lo.s32 	%r81, %r51, 300, %r114;
	st.shared.f32 	[%r81], %f4;
	add.s32 	%r119, %r80, %r51;
	add.s32 	%r117, %r117, %r13;
	add.s32 	%r116, %r116, %r13;
	add.s32 	%r115, %r115, %r13;
	mad.lo.s32 	%r114, %r51, 400, %r114;
	add.s32 	%r113, %r113, %r13;
	add.s32 	%r112, %r112, 4;
	setp.ne.s32 	%p3, %r112, 0;
	@%p3 bra 	$L__BB5_4;
$L__BB5_5:
	setp.eq.s32 	%p4, %r10, 0;
	@%p4 bra 	$L__BB5_9;
	setp.eq.s32 	%p5, %r10, 1;
	mad.lo.s32 	%r82, %r119, %r48, %r6;
	mul.wide.s32 	%rd13, %r82, 4;
	add.s64 	%rd14, %rd1, %rd13;
	ld.global.f32 	%f5, [%rd14];
	add.s32 	%r83, %r119, %r4;
	mad.lo.s32 	%r35, %r83, 100, %r7;
	st.shared.f32 	[%r35], %f5;
	@%p5 bra 	$L__BB5_9;
	add.s32 	%r36, %r119, %r51;
	setp.eq.s32 	%p6, %r10, 2;
	mad.lo.s32 	%r84, %r36, %r48, %r6;
	mul.wide.s32 	%rd15, %r84, 4;
	add.s64 	%rd16, %rd1, %rd15;
	ld.global.f32 	%f6, [%rd16];
	add.s32 	%r37, %r35, %r16;
	st.shared.f32 	[%r37], %f6;
	@%p6 bra 	$L__BB5_9;
	add.s32 	%r85, %r36, %r51;
	mad.lo.s32 	%r86, %r85, %r48, %r6;
	mul.wide.s32 	%rd17, %r86, 4;
	add.s64 	%rd18, %rd1, %rd17;
	ld.global.f32 	%f7, [%rd18];
	add.s32 	%r87, %r37, %r16;
	st.shared.f32 	[%r87], %f7;
$L__BB5_9:
	setp.lt.u32 	%p7, %r9, 3;
	bar.sync 	0;
	mov.b32 	%r122, 0;
	@%p7 bra 	$L__BB5_12;
	mov.b32 	%r122, 0;
	mov.u32 	%r121, %r122;
$L__BB5_11:
	add.s32 	%r90, %r122, %r4;
	shl.b32 	%r91, %r90, 2;
	add.s32 	%r92, %r8, %r91;
	ld.shared.f32 	%f8, [%r92];
	mad.lo.s32 	%r93, %r122, %r49, %r6;
	mul.wide.s32 	%rd19, %r93, 4;
	add.s64 	%rd20, %rd2, %rd19;
	st.global.f32 	[%rd20], %f8;
	add.s32 	%r94, %r122, %r51;
	shl.b32 	%r95, %r51, 2;
	add.s32 	%r96, %r92, %r95;
	ld.shared.f32 	%f9, [%r96];
	mad.lo.s32 	%r97, %r94, %r49, %r6;
	mul.wide.s32 	%rd21, %r97, 4;
	add.s64 	%rd22, %rd2, %rd21;
	st.global.f32 	[%rd22], %f9;
	add.s32 	%r98, %r94, %r51;
	add.s32 	%r99, %r96, %r95;
	ld.shared.f32 	%f10, [%r99];
	mad.lo.s32 	%r100, %r98, %r49, %r6;
	mul.wide.s32 	%rd23, %r100, 4;
	add.s64 	%rd24, %rd2, %rd23;
	st.global.f32 	[%rd24], %f10;
	add.s32 	%r101, %r98, %r51;
	add.s32 	%r102, %r99, %r95;
	ld.shared.f32 	%f11, [%r102];
	mad.lo.s32 	%r103, %r101, %r49, %r6;
	mul.wide.s32 	%rd25, %r103, 4;
	add.s64 	%rd26, %rd2, %rd25;
	st.global.f32 	[%rd26], %f11;
	add.s32 	%r122, %r101, %r51;
	add.s32 	%r121, %r121, 4;
	setp.ne.s32 	%p8, %r121, %r11;
	@%p8 bra 	$L__BB5_11;
$L__BB5_12:
	setp.eq.s32 	%p9, %r10, 0;
	@%p9 bra 	$L__BB5_16;
	setp.eq.s32 	%p10, %r10, 1;
	add.s32 	%r104, %r122, %r4;
	shl.b32 	%r105, %r104, 2;
	add.s32 	%r43, %r8, %r105;
	ld.shared.f32 	%f12, [%r43];
	mad.lo.s32 	%r106, %r122, %r49, %r6;
	mul.wide.s32 	%rd27, %r106, 4;
	add.s64 	%rd28, %rd2, %rd27;
	st.global.f32 	[%rd28], %f12;
	@%p10 bra 	$L__BB5_16;
	add.s32 	%r44, %r122, %r51;
	setp.eq.s32 	%p11, %r10, 2;
	shl.b32 	%r45, %r51, 2;
	add.s32 	%r46, %r43, %r45;
	ld.shared.f32 	%f13, [%r46];
	mad.lo.s32 	%r107, %r44, %r49, %r6;
	mul.wide.s32 	%rd29, %r107, 4;
	add.s64 	%rd30, %rd2, %rd29;
	st.global.f32 	[%rd30], %f13;
	@%p11 bra 	$L__BB5_16;
	add.s32 	%r108, %r46, %r45;
	ld.shared.f32 	%f14, [%r108];
	add.s32 	%r109, %r44, %r51;
	mad.lo.s32 	%r110, %r109, %r49, %r6;
	mul.wide.s32 	%rd31, %r110, 4;
	add.s64 	%rd32, %rd2, %rd31;
	st.global.f32 	[%rd32], %f14;
$L__BB5_16:
	add.s32 	%r111, %r111, 1;
	setp.ne.s32 	%p12, %r111, %r50;
	@%p12 bra 	$L__BB5_2;
$L__BB5_17:
	ret;

}
	// .globl	_Z22transposeCoarseGrainedPfS_iiii
.visible .entry _Z22transposeCoarseGrainedPfS_iiii(
	.param .u64 .ptr .align 1 _Z22transposeCoarseGrainedPfS_iiii_param_0,
	.param .u64 .ptr .align 1 _Z22transposeCoarseGrainedPfS_iiii_param_1,
	.param .u32 _Z22transposeCoarseGrainedPfS_iiii_param_2,
	.param .u32 _Z22transposeCoarseGrainedPfS_iiii_param_3,
	.param .u32 _Z22transposeCoarseGrainedPfS_iiii_param_4,
	.param .u32 _Z22transposeCoarseGrainedPfS_iiii_param_5
)
{
	.reg .pred 	%p<13>;
	.reg .b32 	%r<143>;
	.reg .b32 	%f<15>;
	.reg .b64 	%rd<33>;
	// demoted variable
	.shared .align 4 .b8 _ZZ22transposeCoarseGrainedPfS_iiiiE5block[2400];
	ld.param.u64 	%rd3, [_Z22transposeCoarseGrainedPfS_iiii_param_0];
	ld.param.u64 	%rd4, [_Z22transposeCoarseGrainedPfS_iiii_param_1];
	ld.param.u32 	%r50, [_Z22transposeCoarseGrainedPfS_iiii_param_3];
	ld.param.u32 	%r51, [_Z22transposeCoarseGrainedPfS_iiii_param_4];
	ld.param.u32 	%r52, [_Z22transposeCoarseGrainedPfS_iiii_param_5];
	cvta.to.global.u64 	%rd1, %rd4;
	cvta.to.global.u64 	%rd2, %rd3;
	mov.u32 	%r53, %ctaid.x;
	mul.lo.s32 	%r1, %r53, 24;
	mov.u32 	%r54, %ctaid.y;
	mul.lo.s32 	%r2, %r54, 24;
	mov.u32 	%r3, %tid.y;
	add.s32 	%r4, %r1, %r3;
	setp.lt.s32 	%p1, %r51, 1;
	@%p1 bra 	$L__BB6_17;
	ld.param.u32 	%r126, [_Z22transposeCoarseGrainedPfS_iiii_param_2];
	mov.u32 	%r56, %tid.x;
	add.s32 	%r5, %r1, %r56;
	shl.b32 	%r57, %r56, 2;
	mov.u32 	%r58, _ZZ22transposeCoarseGrainedPfS_iiiiE5block;
	add.s32 	%r6, %r58, %r57;
	add.s32 	%r7, %r2, %r56;
	max.s32 	%r59, %r52, 24;
	add.s32 	%r60, %r59, -1;
	div.u32 	%r8, %r60, %r52;
	add.s32 	%r61, %r8, 1;
	and.b32  	%r9, %r61, -4;
	shl.b32 	%r10, %r52, 2;
	mul.lo.s32 	%r11, %r52, 100;
	add.s32 	%r62, %r3, %r52;
	add.s32 	%r63, %r62, %r2;
	mad.lo.s32 	%r64, %r126, %r63, %r56;
	add.s32 	%r12, %r64, %r1;
	mul.lo.s32 	%r65, %r52, %r126;
	shl.b32 	%r13, %r65, 2;
	shl.b32 	%r66, %r52, 1;
	add.s32 	%r67, %r2, %r3;
	add.s32 	%r68, %r67, %r66;
	mad.lo.s32 	%r69, %r126, %r68, %r56;
	add.s32 	%r14, %r69, %r1;
	mad.lo.s32 	%r70, %r52, 3, %r67;
	mad.lo.s32 	%r71, %r126, %r70, %r56;
	add.s32 	%r15, %r71, %r1;
	mov.b32 	%r131, 0;
$L__BB6_2:
	setp.lt.u32 	%p2, %r8, 3;
	mov.b32 	%r139, 0;
	@%p2 bra 	$L__BB6_5;
	ld.param.u32 	%r127, [_Z22transposeCoarseGrainedPfS_iiii_param_2];
	mov.u32 	%r74, %tid.x;
	mov.u32 	%r75, %ctaid.y;
	mad.lo.s32 	%r76, %r75, 24, %r3;
	mad.lo.s32 	%r77, %r127, %r76, %r74;
	mov.u32 	%r78, %ctaid.x;
	mad.lo.s32 	%r133, %r78, 24, %r77;
	shl.b32 	%r79, %r74, 2;
	mad.lo.s32 	%r80, %r3, 100, %r79;
	mov.u32 	%r81, _ZZ22transposeCoarseGrainedPfS_iiiiE5block;
	add.s32 	%r137, %r81, %r80;
	neg.s32 	%r132, %r9;
	mov.b32 	%r139, 0;
	mov.u32 	%r134, %r15;
	mov.u32 	%r135, %r14;
	mov.u32 	%r136, %r12;
$L__BB6_4:
	mul.wide.s32 	%rd5, %r133, 4;
	add.s64 	%rd6, %rd1, %rd5;
	ld.global.f32 	%f1, [%rd6];
	st.shared.f32 	[%r137], %f1;
	mul.wide.s32 	%rd7, %r136, 4;
	add.s64 	%rd8, %rd1, %rd7;
	ld.global.f32 	%f2, [%rd8];
	add.s32 	%r82, %r137, %r11;
	st.shared.f32 	[%r82], %f2;
	mul.wide.s32 	%rd9, %r135, 4;
	add.s64 	%rd10, %rd1, %rd9;
	ld.global.f32 	%f3, [%rd10];
	mad.lo.s32 	%r83, %r52, 200, %r137;
	st.shared.f32 	[%r83], %f3;
	mul.wide.s32 	%rd11, %r134, 4;
	add.s64 	%rd12, %rd1, %rd11;
	ld.global.f32 	%f4, [%rd12];
	mad.lo.s32 	%r84, %r52, 300, %r137;
	st.shared.f32 	[%r84], %f4;
	add.s32 	%r139, %r139, %r10;
	mad.lo.s32 	%r137, %r52, 400, %r137;
	add.s32 	%r136, %r136, %r13;
	add.s32 	%r135, %r135, %r13;
	add.s32 	%r134, %r134, %r13;
	add.s32 	%r133, %r133, %r13;
	add.s32 	%r132, %r132, 4;
	setp.ne.s32 	%p3, %r132, 0;
	@%p3 bra 	$L__BB6_4;
$L__BB6_5:
	add.s32 	%r85, %r8, 1;
	and.b32  	%r86, %r85, 3;
	setp.eq.s32 	%p4, %r86, 0;
	@%p4 bra 	$L__BB6_9;
	ld.param.u32 	%r128, [_Z22transposeCoarseGrainedPfS_iiii_param_2];
	setp.eq.s32 	%p5, %r86, 1;
	mov.u32 	%r89, %ctaid.y;
	mad.lo.s32 	%r90, %r89, 24, %r3;
	add.s32 	%r35, %r90, %r139;
	mad.lo.s32 	%r91, %r35, %r128, %r5;
	mul.wide.s32 	%rd13, %r91, 4;
	add.s64 	%rd14, %rd1, %rd13;
	ld.global.f32 	%f5, [%rd14];
	add.s32 	%r92, %r139, %r3;
	mad.lo.s32 	%r36, %r92, 100, %r6;
	st.shared.f32 	[%r36], %f5;
	@%p5 bra 	$L__BB6_9;
	ld.param.u32 	%r129, [_Z22transposeCoarseGrainedPfS_iiii_param_2];
	setp.eq.s32 	%p6, %r86, 2;
	add.s32 	%r37, %r35, %r52;
	mad.lo.s32 	%r95, %r37, %r129, %r5;
	mul.wide.s32 	%rd15, %r95, 4;
	add.s64 	%rd16, %rd1, %rd15;
	ld.global.f32 	%f6, [%rd16];
	add.s32 	%r38, %r36, %r11;
	st.shared.f32 	[%r38], %f6;
	@%p6 bra 	$L__BB6_9;
	ld.param.u32 	%r130, [_Z22transposeCoarseGrainedPfS_iiii_param_2];
	add.s32 	%r96, %r37, %r52;
	mad.lo.s32 	%r97, %r96, %r130, %r5;
	mul.wide.s32 	%rd17, %r97, 4;
	add.s64 	%rd18, %rd1, %rd17;
	ld.global.f32 	%f7, [%rd18];
	add.s32 	%r98, %r38, %r11;
	st.shared.f32 	[%r98], %f7;
$L__BB6_9:
	setp.lt.u32 	%p7, %r8, 3;
	bar.sync 	0;
	mov.b32 	%r142, 0;
	@%p7 bra 	$L__BB6_12;
	mov.b32 	%r142, 0;
	mov.u32 	%r141, %r142;
$L__BB6_11:
	add.s32 	%r101, %r142, %r3;
	mad.lo.s32 	%r102, %r101, 100, %r6;
	ld.shared.f32 	%f8, [%r102];
	add.s32 	%r103, %r4, %r142;
	mad.lo.s32 	%r104, %r103, %r50, %r7;
	mul.wide.s32 	%rd19, %r104, 4;
	add.s64 	%rd20, %rd2, %rd19;
	st.global.f32 	[%rd20], %f8;
	add.s32 	%r105, %r102, %r11;
	ld.shared.f32 	%f9, [%r105];
	add.s32 	%r106, %r103, %r52;
	mad.lo.s32 	%r107, %r106, %r50, %r7;
	mul.wide.s32 	%rd21, %r107, 4;
	add.s64 	%rd22, %rd2, %rd21;
	st.global.f32 	[%rd22], %f9;
	add.s32 	%r108, %r105, %r11;
	ld.shared.f32 	%f10, [%r108];
	add.s32 	%r109, %r106, %r52;
	mad.lo.s32 	%r110, %r109, %r50, %r7;
	mul.wide.s32 	%rd23, %r110, 4;
	add.s64 	%rd24, %rd2, %rd23;
	st.global.f32 	[%rd24], %f10;
	add.s32 	%r111, %r108, %r11;
	ld.shared.f32 	%f11, [%r111];
	add.s32 	%r112, %r109, %r52;
	mad.lo.s32 	%r113, %r112, %r50, %r7;
	mul.wide.s32 	%rd25, %r113, 4;
	add.s64 	%rd26, %rd2, %rd25;
	st.global.f32 	[%rd26], %f11;
	add.s32 	%r142, %r10, %r142;
	add.s32 	%r141, %r141, 4;
	setp.ne.s32 	%p8, %r141, %r9;
	@%p8 bra 	$L__BB6_11;
$L__BB6_12:
	setp.eq.s32 	%p9, %r86, 0;
	@%p9 bra 	$L__BB6_16;
	setp.eq.s32 	%p10, %r86, 1;
	add.s32 	%r118, %r142, %r3;
	mad.lo.s32 	%r44, %r118, 100, %r6;
	ld.shared.f32 	%f12, [%r44];
	add.s32 	%r45, %r4, %r142;
	mad.lo.s32 	%r119, %r45, %r50, %r7;
	mul.wide.s32 	%rd27, %r119, 4;
	add.s64 	%rd28, %rd2, %rd27;
	st.global.f32 	[%rd28], %f12;
	@%p10 bra 	$L__BB6_16;
	setp.eq.s32 	%p11, %r86, 2;
	add.s32 	%r46, %r44, %r11;
	ld.shared.f32 	%f13, [%r46];
	add.s32 	%r47, %r45, %r52;
	mad.lo.s32 	%r122, %r47, %r50, %r7;
	mul.wide.s32 	%rd29, %r122, 4;
	add.s64 	%rd30, %rd2, %rd29;
	st.global.f32 	[%rd30], %f13;
	@%p11 bra 	$L__BB6_16;
	add.s32 	%r123, %r46, %r11;
	ld.shared.f32 	%f14, [%r123];
	add.s32 	%r124, %r47, %r52;
	mad.lo.s32 	%r125, %r124, %r50, %r7;
	mul.wide.s32 	%rd31, %r125, 4;
	add.s64 	%rd32, %rd2, %rd31;
	st.global.f32 	[%rd32], %f14;
$L__BB6_16:
	add.s32 	%r131, %r131, 1;
	setp.ne.s32 	%p12, %r131, %r51;
	@%p12 bra 	$L__BB6_2;
$L__BB6_17:
	ret;

}
	// .globl	_Z17transposeDiagonalPfS_iiii
.visible .entry _Z17transposeDiagonalPfS_iiii(
	.param .u64 .ptr .align 1 _Z17transposeDiagonalPfS_iiii_param_0,
	.param .u64 .ptr .align 1 _Z17transposeDiagonalPfS_iiii_param_1,
	.param .u32 _Z17transposeDiagonalPfS_iiii_param_2,
	.param .u32 _Z17transposeDiagonalPfS_iiii_param_3,
	.param .u32 _Z17transposeDiagonalPfS_iiii_param_4,
	.param .u32 _Z17transposeDiagonalPfS_iiii_param_5
)
{
	.reg .pred 	%p<14>;
	.reg .b32 	%r<145>;
	.reg .b32 	%f<15>;
	.reg .b64 	%rd<33>;
	// demoted variable
	.shared .align 4 .b8 _ZZ17transposeDiagonalPfS_iiiiE4tile[2400];
	ld.param.u64 	%rd3, [_Z17transposeDiagonalPfS_iiii_param_0];
	ld.param.u64 	%rd4, [_Z17transposeDiagonalPfS_iiii_param_1];
	ld.param.u32 	%r61, [_Z17transposeDiagonalPfS_iiii_param_2];
	ld.param.u32 	%r62, [_Z17transposeDiagonalPfS_iiii_param_3];
	ld.param.u32 	%r63, [_Z17transposeDiagonalPfS_iiii_param_4];
	ld.param.u32 	%r64, [_Z17transposeDiagonalPfS_iiii_param_5];
	cvta.to.global.u64 	%rd1, %rd4;
	cvta.to.global.u64 	%rd2, %rd3;
	setp.ne.s32 	%p1, %r61, %r62;
	@%p1 bra 	$L__BB7_2;
	mov.u32 	%r132, %ctaid.x;
	mov.u32 	%r73, %ctaid.y;
	add.s32 	%r74, %r132, %r73;
	mov.u32 	%r75, %nctaid.x;
	rem.u32 	%r131, %r74, %r75;
	bra.uni 	$L__BB7_3;
$L__BB7_2:
	mov.u32 	%r65, %ctaid.x;
	mov.u32 	%r66, %nctaid.x;
	mov.u32 	%r67, %ctaid.y;
	mad.lo.s32 	%r68, %r66, %r67, %r65;
	mov.u32 	%r69, %nctaid.y;
	div.u32 	%r70, %r68, %r69;
	mul.lo.s32 	%r71, %r70, %r69;
	sub.s32 	%r132, %r68, %r71;
	add.s32 	%r72, %r70, %r132;
	rem.u32 	%r131, %r72, %r66;
$L__BB7_3:
	mul.lo.s32 	%r7, %r131, 24;
	mul.lo.s32 	%r8, %r132, 24;
	mov.u32 	%r9, %tid.y;
	add.s32 	%r10, %r8, %r9;
	add.s32 	%r11, %r7, %r9;
	setp.lt.s32 	%p2, %r63, 1;
	@%p2 bra 	$L__BB7_20;
	mov.u32 	%r77, %tid.x;
	add.s32 	%r12, %r7, %r77;
	shl.b32 	%r78, %r77, 2;
	mov.u32 	%r79, _ZZ17transposeDiagonalPfS_iiiiE4tile;
	add.s32 	%r13, %r79, %r78;
	mad.lo.s32 	%r14, %r77, 96, %r13;
	add.s32 	%r15, %r8, %r77;
	max.s32 	%r80, %r64, 24;
	add.s32 	%r81, %r80, -1;
	div.u32 	%r16, %r81, %r64;
	add.s32 	%r82, %r16, 1;
	and.b32  	%r17, %r82, 3;
	and.b32  	%r18, %r82, -4;
	shl.b32 	%r19, %r64, 2;
	mul.lo.s32 	%r20, %r64, 100;
	mul.lo.s32 	%r21, %r64, 400;
	mul.lo.s32 	%r22, %r64, 200;
	mul.lo.s32 	%r23, %r64, 300;
	add.s32 	%r83, %r9, %r64;
	add.s32 	%r84, %r83, %r8;
	mad.lo.s32 	%r85, %r61, %r84, %r77;
	add.s32 	%r24, %r85, %r7;
	mul.lo.s32 	%r86, %r64, %r61;
	shl.b32 	%r25, %r86, 2;
	shl.b32 	%r87, %r64, 1;
	add.s32 	%r88, %r10, %r87;
	mad.lo.s32 	%r89, %r61, %r88, %r77;
	add.s32 	%r26, %r89, %r7;
	mad.lo.s32 	%r90, %r64, 3, %r10;
	mad.lo.s32 	%r91, %r61, %r90, %r77;
	add.s32 	%r27, %r91, %r7;
	mad.lo.s32 	%r92, %r61, %r10, %r77;
	add.s32 	%r28, %r92, %r7;
	mov.b32 	%r133, 0;
$L__BB7_5:
	setp.lt.u32 	%p3, %r16, 3;
	mov.b32 	%r141, 0;
	@%p3 bra 	$L__BB7_8;
	mov.u32 	%r95, %tid.x;
	shl.b32 	%r96, %r95, 2;
	mad.lo.s32 	%r97, %r9, 100, %r96;
	mov.u32 	%r98, _ZZ17transposeDiagonalPfS_iiiiE4tile;
	add.s32 	%r139, %r98, %r97;
	neg.s32 	%r134, %r18;
	mov.b32 	%r141, 0;
	mov.u32 	%r135, %r28;
	mov.u32 	%r136, %r27;
	mov.u32 	%r137, %r26;
	mov.u32 	%r138, %r24;
$L__BB7_7:
	mul.wide.s32 	%rd5, %r135, 4;
	add.s64 	%rd6, %rd1, %rd5;
	ld.global.f32 	%f1, [%rd6];
	st.shared.f32 	[%r139], %f1;
	mul.wide.s32 	%rd7, %r138, 4;
	add.s64 	%rd8, %rd1, %rd7;
	ld.global.f32 	%f2, [%rd8];
	add.s32 	%r99, %r139, %r20;
	st.shared.f32 	[%r99], %f2;
	mul.wide.s32 	%rd9, %r137, 4;
	add.s64 	%rd10, %rd1, %rd9;
	ld.global.f32 	%f3, [%rd10];
	add.s32 	%r100, %r139, %r22;
	st.shared.f32 	[%r100], %f3;
	mul.wide.s32 	%rd11, %r136, 4;
	add.s64 	%rd12, %rd1, %rd11;
	ld.global.f32 	%f4, [%rd12];
	add.s32 	%r101, %r139, %r23;
	st.shared.f32 	[%r101], %f4;
	add.s32 	%r141, %r141, %r19;
	add.s32 	%r139, %r139, %r21;
	add.s32 	%r138, %r138, %r25;
	add.s32 	%r137, %r137, %r25;
	add.s32 	%r136, %r136, %r25;
	add.s32 	%r135, %r135, %r25;
	add.s32 	%r134, %r134, 4;
	setp.ne.s32 	%p4, %r134, 0;
	@%p4 bra 	$L__BB7_7;
$L__BB7_8:
	setp.eq.s32 	%p5, %r17, 0;
	@%p5 bra 	$L__BB7_12;
	setp.eq.s32 	%p6, %r17, 1;
	add.s32 	%r47, %r10, %r141;
	mad.lo.s32 	%r102, %r47, %r61, %r12;
	mul.wide.s32 	%rd13, %r102, 4;
	add.s64 	%rd14, %rd1, %rd13;
	ld.global.f32 	%f5, [%rd14];
	add.s32 	%r103, %r141, %r9;
	mad.lo.s32 	%r48, %r103, 100, %r13;
	st.shared.f32 	[%r48], %f5;
	@%p6 bra 	$L__BB7_12;
	setp.eq.s32 	%p7, %r17, 2;
	add.s32 	%r49, %r47, %r64;
	mad.lo.s32 	%r104, %r49, %r61, %r12;
	mul.wide.s32 	%rd15, %r104, 4;
	add.s64 	%rd16, %rd1, %rd15;
	ld.global.f32 	%f6, [%rd16];
	add.s32 	%r50, %r48, %r20;
	st.shared.f32 	[%r50], %f6;
	@%p7 bra 	$L__BB7_12;
	add.s32 	%r105, %r49, %r64;
	mad.lo.s32 	%r106, %r105, %r61, %r12;
	mul.wide.s32 	%rd17, %r106, 4;
	add.s64 	%rd18, %rd1, %rd17;
	ld.global.f32 	%f7, [%rd18];
	add.s32 	%r107, %r50, %r20;
	st.shared.f32 	[%r107], %f7;
$L__BB7_12:
	bar.sync 	0;
	mov.b32 	%r144, 0;
	@%p3 bra 	$L__BB7_15;
	mov.b32 	%r144, 0;
	mov.u32 	%r143, %r144;
$L__BB7_14:
	add.s32 	%r110, %r144, %r9;
	shl.b32 	%r111, %r110, 2;
	add.s32 	%r112, %r14, %r111;
	ld.shared.f32 	%f8, [%r112];
	add.s32 	%r113, %r11, %r144;
	mad.lo.s32 	%r114, %r113, %r62, %r15;
	mul.wide.s32 	%rd19, %r114, 4;
	add.s64 	%rd20, %rd2, %rd19;
	st.global.f32 	[%rd20], %f8;
	add.s32 	%r115, %r112, %r19;
	ld.shared.f32 	%f9, [%r115];
	add.s32 	%r116, %r113, %r64;
	mad.lo.s32 	%r117, %r116, %r62, %r15;
	mul.wide.s32 	%rd21, %r117, 4;
	add.s64 	%rd22, %rd2, %rd21;
	st.global.f32 	[%rd22], %f9;
	add.s32 	%r118, %r115, %r19;
	ld.shared.f32 	%f10, [%r118];
	add.s32 	%r119, %r116, %r64;
	mad.lo.s32 	%r120, %r119, %r62, %r15;
	mul.wide.s32 	%rd23, %r120, 4;
	add.s64 	%rd24, %rd2, %rd23;
	st.global.f32 	[%rd24], %f10;
	add.s32 	%r121, %r118, %r19;
	ld.shared.f32 	%f11, [%r121];
	add.s32 	%r122, %r119, %r64;
	mad.lo.s32 	%r123, %r122, %r62, %r15;
	mul.wide.s32 	%rd25, %r123, 4;
	add.s64 	%rd26, %rd2, %rd25;
	st.global.f32 	[%rd26], %f11;
	add.s32 	%r144, %r19, %r144;
	add.s32 	%r143, %r143, 4;
	setp.ne.s32 	%p9, %r143, %r18;
	@%p9 bra 	$L__BB7_14;
$L__BB7_15:
	@%p5 bra 	$L__BB7_19;
	setp.eq.s32 	%p11, %r17, 1;
	add.s32 	%r124, %r144, %r9;
	shl.b32 	%r125, %r124, 2;
	add.s32 	%r56, %r14, %r125;
	ld.shared.f32 	%f12, [%r56];
	add.s32 	%r57, %r11, %r144;
	mad.lo.s32 	%r126, %r57, %r62, %r15;
	mul.wide.s32 	%rd27, %r126, 4;
	add.s64 	%rd28, %rd2, %rd27;
	st.global.f32 	[%rd28], %f12;
	@%p11 bra 	$L__BB7_19;
	setp.eq.s32 	%p12, %r17, 2;
	add.s32 	%r58, %r56, %r19;
	ld.shared.f32 	%f13, [%r58];
	add.s32 	%r59, %r57, %r64;
	mad.lo.s32 	%r127, %r59, %r62, %r15;
	mul.wide.s32 	%rd29, %r127, 4;
	add.s64 	%rd30, %rd2, %rd29;
	st.global.f32 	[%rd30], %f13;
	@%p12 bra 	$L__BB7_19;
	add.s32 	%r128, %r58, %r19;
	ld.shared.f32 	%f14, [%r128];
	add.s32 	%r129, %r59, %r64;
	mad.lo.s32 	%r130, %r129, %r62, %r15;
	mul.wide.s32 	%rd31, %r130, 4;
	add.s64 	%rd32, %rd2, %rd31;
	st.global.f32 	[%rd32], %f14;
$L__BB7_19:
	add.s32 	%r133, %r133, 1;
	setp.ne.s32 	%p13, %r133, %r63;
	@%p13 bra 	$L__BB7_5;
$L__BB7_20:
	ret;

}


// ===== COMPILED SASS (sm_100) =====

	.target	sm_100

	.elftype	@"ET_EXEC"


//--------------------- .note.nv.tkinfo           --------------------------
	.section	.note.nv.tkinfo,"",@"SHT_NOTE"
	.sectionflags	@"SHF_NOTE_NV_TKINFO"
	.tkinfo
        /*0018*/ 	.word	0x00000002
        /*0030*/ 	.string	""
        /*0030*/ 	.string	"ptxas"
        /*0030*/ 	.string	"Cuda compilation tools, release 13.0, V13.0.88"
        /*0030*/ 	.string	"Build cuda_13.0.r13.0/compiler.36424714_0"
        /*0030*/ 	.string	"-arch sm_100 -m 64 "



//--------------------- .note.nv.cuinfo           --------------------------
	.section	.note.nv.cuinfo,"",@"SHT_NOTE"
	.sectionflags	@"SHF_NOTE_NV_CUINFO"
        /*0018*/ 	.short	0x0002
        /*001a*/ 	.short	0x0064
        /*001c*/ 	.short	0x0082
	.zero		2


//--------------------- .nv.info                  --------------------------
	.section	.nv.info,"",@"SHT_CUDA_INFO"
	.align	4


	//----- nvinfo : EIATTR_REGCOUNT
	.align		4
        /*0000*/ 	.byte	0x04, 0x2f
        /*0002*/ 	.short	(.L_1 - .L_0)
	.align		4
.L_0:
        /*0004*/ 	.word	index@(_Z4copyPfS_iiii)
        /*0008*/ 	.word	0x00000020


	//----- nvinfo : EIATTR_FRAME_SIZE
	.align		4
.L_1:
        /*000c*/ 	.byte	0x04, 0x11
        /*000e*/ 	.short	(.L_3 - .L_2)
	.align		4
.L_2:
        /*0010*/ 	.word	index@(_Z4copyPfS_iiii)
        /*0014*/ 	.word	0x00000000


	//----- nvinfo : EIATTR_REGCOUNT
	.align		4
.L_3:
        /*0018*/ 	.byte	0x04, 0x2f
        /*001a*/ 	.short	(.L_5 - .L_4)
	.align		4
.L_4:
        /*001c*/ 	.word	index@(_Z13copySharedMemPfS_iiii)
        /*0020*/ 	.word	0x00000020


	//----- nvinfo : EIATTR_FRAME_SIZE
	.align		4
.L_5:
        /*0024*/ 	.byte	0x04, 0x11
        /*0026*/ 	.short	(.L_7 - .L_6)
	.align		4
.L_6:
        /*0028*/ 	.word	index@(_Z13copySharedMemPfS_iiii)
        /*002c*/ 	.word	0x00000000


	//----- nvinfo : EIATTR_REGCOUNT
	.align		4
.L_7:
        /*0030*/ 	.byte	0x04, 0x2f
        /*0032*/ 	.short	(.L_9 - .L_8)
	.align		4
.L_8:
        /*0034*/ 	.word	index@(_Z14transposeNaivePfS_iiii)
        /*0038*/ 	.word	0x00000020


	//----- nvinfo : EIATTR_FRAME_SIZE
	.align		4
.L_9:
        /*003c*/ 	.byte	0x04, 0x11
        /*003e*/ 	.short	(.L_11 - .L_10)
	.align		4
.L_10:
        /*0040*/ 	.word	index@(_Z14transposeNaivePfS_iiii)
        /*0044*/ 	.word	0x00000000


	//----- nvinfo : EIATTR_REGCOUNT
	.align		4
.L_11:
        /*0048*/ 	.byte	0x04, 0x2f
        /*004a*/ 	.short	(.L_13 - .L_12)
	.align		4
.L_12:
        /*004c*/ 	.word	index@(_Z18transposeCoalescedPfS_iiii)
        /*0050*/ 	.word	0x00000020


	//----- nvinfo : EIATTR_FRAME_SIZE
	.align		4
.L_13:
        /*0054*/ 	.byte	0x04, 0x11
        /*0056*/ 	.short	(.L_15 - .L_14)
	.align		4
.L_14:
        /*0058*/ 	.word	index@(_Z18transposeCoalescedPfS_iiii)
        /*005c*/ 	.word	0x00000000


	//----- nvinfo : EIATTR_REGCOUNT
	.align		4
.L_15:
        /*0060*/ 	.byte	0x04, 0x2f
        /*0062*/ 	.short	(.L_17 - .L_16)
	.align		4
.L_16:
        /*0064*/ 	.word	index@(_Z24transposeNoBankConflictsPfS_iiii)
        /*0068*/ 	.word	0x00000020


	//----- nvinfo : EIATTR_FRAME_SIZE
	.align		4
.L_17:
        /*006c*/ 	.byte	0x04, 0x11
        /*006e*/ 	.short	(.L_19 - .L_18)
	.align		4
.L_18:
        /*0070*/ 	.word	index@(_Z24transposeNoBankConflictsPfS_iiii)
        /*0074*/ 	.word	0x00000000


	//----- nvinfo : EIATTR_REGCOUNT
	.align		4
.L_19:
        /*0078*/ 	.byte	0x04, 0x2f
        /*007a*/ 	.short	(.L_21 - .L_20)
	.align		4
.L_20:
        /*007c*/ 	.word	index@(_Z20transposeFineGrainedPfS_iiii)
        /*0080*/ 	.word	0x00000020


	//----- nvinfo : EIATTR_FRAME_SIZE
	.align		4
.L_21:
        /*0084*/ 	.byte	0x04, 0x11
        /*0086*/ 	.short	(.L_23 - .L_22)
	.align		4
.L_22:
        /*0088*/ 	.word	index@(_Z20transposeFineGrainedPfS_iiii)
        /*008c*/ 	.word	0x00000000


	//----- nvinfo : EIATTR_REGCOUNT
	.align		4
.L_23:
        /*0090*/ 	.byte	0x04, 0x2f
        /*0092*/ 	.short	(.L_25 - .L_24)
	.align		4
.L_24:
        /*0094*/ 	.word	index@(_Z22transposeCoarseGrainedPfS_iiii)
        /*0098*/ 	.word	0x00000020


	//----- nvinfo : EIATTR_FRAME_SIZE
	.align		4
.L_25:
        /*009c*/ 	.byte	0x04, 0x11
        /*009e*/ 	.short	(.L_27 - .L_26)
	.align		4
.L_26:
        /*00a0*/ 	.word	index@(_Z22transposeCoarseGrainedPfS_iiii)
        /*00a4*/ 	.word	0x00000000


	//----- nvinfo : EIATTR_REGCOUNT
	.align		4
.L_27:
        /*00a8*/ 	.byte	0x04, 0x2f
        /*00aa*/ 	.short	(.L_29 - .L_28)
	.align		4
.L_28:
        /*00ac*/ 	.word	index@(_Z17transposeDiagonalPfS_iiii)
        /*00b0*/ 	.word	0x00000020


	//----- nvinfo : EIATTR_FRAME_SIZE
	.align		4
.L_29:
        /*00b4*/ 	.byte	0x04, 0x11
        /*00b6*/ 	.short	(.L_31 - .L_30)
	.align		4
.L_30:
        /*00b8*/ 	.word	index@(_Z17transposeDiagonalPfS_iiii)
        /*00bc*/ 	.word	0x00000000


	//----- nvinfo : EIATTR_MIN_STACK_SIZE
	.align		4
.L_31:
        /*00c0*/ 	.byte	0x04, 0x12
        /*00c2*/ 	.short	(.L_33 - .L_32)
	.align		4
.L_32:
        /*00c4*/ 	.word	index@(_Z17transposeDiagonalPfS_iiii)
        /*00c8*/ 	.word	0x00000000


	//----- nvinfo : EIATTR_MIN_STACK_SIZE
	.align		4
.L_33:
        /*00cc*/ 	.byte	0x04, 0x12
        /*00ce*/ 	.short	(.L_35 - .L_34)
	.align		4
.L_34:
        /*00d0*/ 	.word	index@(_Z22transposeCoarseGrainedPfS_iiii)
        /*00d4*/ 	.word	0x00000000


	//----- nvinfo : EIATTR_MIN_STACK_SIZE
	.align		4
.L_35:
        /*00d8*/ 	.byte	0x04, 0x12
        /*00da*/ 	.short	(.L_37 - .L_36)
	.align		4
.L_36:
        /*00dc*/ 	.word	index@(_Z20transposeFineGrainedPfS_iiii)
        /*00e0*/ 	.word	0x00000000


	//----- nvinfo : EIATTR_MIN_STACK_SIZE
	.align		4
.L_37:
        /*00e4*/ 	.byte	0x04, 0x12
        /*00e6*/ 	.short	(.L_39 - .L_38)
	.align		4
.L_38:
        /*00e8*/ 	.word	index@(_Z24transposeNoBankConflictsPfS_iiii)
        /*00ec*/ 	.word	0x00000000


	//----- nvinfo : EIATTR_MIN_STACK_SIZE
	.align		4
.L_39:
        /*00f0*/ 	.byte	0x04, 0x12
        /*00f2*/ 	.short	(.L_41 - .L_40)
	.align		4
.L_40:
        /*00f4*/ 	.word	index@(_Z18transposeCoalescedPfS_iiii)
        /*00f8*/ 	.word	0x00000000


	//----- nvinfo : EIATTR_MIN_STACK_SIZE
	.align		4
.L_41:
        /*00fc*/ 	.byte	0x04, 0x12
        /*00fe*/ 	.short	(.L_43 - .L_42)
	.align		4
.L_42:
        /*0100*/ 	.word	index@(_Z14transposeNaivePfS_iiii)
        /*0104*/ 	.word	0x00000000


	//----- nvinfo : EIATTR_MIN_STACK_SIZE
	.align		4
.L_43:
        /*0108*/ 	.byte	0x04, 0x12
        /*010a*/ 	.short	(.L_45 - .L_44)
	.align		4
.L_44:
        /*010c*/ 	.word	index@(_Z13copySharedMemPfS_iiii)
        /*0110*/ 	.word	0x00000000


	//----- nvinfo : EIATTR_MIN_STACK_SIZE
	.align		4
.L_45:
        /*0114*/ 	.byte	0x04, 0x12
        /*0116*/ 	.short	(.L_47 - .L_46)
	.align		4
.L_46:
        /*0118*/ 	.word	index@(_Z4copyPfS_iiii)
        /*011c*/ 	.word	0x00000000
.L_47:


//--------------------- .nv.compat                --------------------------
	.section	.nv.compat,"",@"SHT_CUDA_COMPAT_INFO"
	.align	4
        /*0000*/ 	.byte	0x02, 0x09, 0x00, 0x00, 0x02, 0x02, 0x01, 0x00, 0x02, 0x05, 0x05, 0x00, 0x03, 0x07, 0x01, 0x01
        /*0010*/ 	.byte	0x02, 0x03, 0x00, 0x00, 0x02, 0x06, 0x01, 0x00, 0x04, 0x0b, 0x08, 0x00, 0x09, 0x00, 0x00, 0x00
        /*0020*/ 	.byte	0x00, 0x00, 0x00, 0x00


//--------------------- .nv.info._Z17transposeDiagonalPfS_iiii --------------------------
	.section	.nv.info._Z17transposeDiagonalPfS_iiii,"",@"SHT_CUDA_INFO"
	.sectionflags	@""
	.align	4


	//----- nvinfo : EIATTR_CUDA_API_VERSION
	.align		4
        /*0000*/ 	.byte	0x04, 0x37
        /*0002*/ 	.short	(.L_49 - .L_48)
.L_48:
        /*0004*/ 	.word	0x00000082


	//----- nvinfo : EIATTR_KPARAM_INFO
	.align		4
.L_49:
        /*0008*/ 	.byte	0x04, 0x17
        /*000a*/ 	.short	(.L_51 - .L_50)
.L_50:
        /*000c*/ 	.word	0x00000000
        /*0010*/ 	.short	0x0005
        /*0012*/ 	.short	0x001c
        /*0014*/ 	.byte	0x00, 0xf0, 0x11, 0x00


	//----- nvinfo : EIATTR_KPARAM_INFO
	.align		4
.L_51:
        /*0018*/ 	.byte	0x04, 0x17
        /*001a*/ 	.short	(.L_53 - .L_52)
.L_52:
        /*001c*/ 	.word	0x00000000
        /*0020*/ 	.short	0x0004
        /*0022*/ 	.short	0x0018
        /*0024*/ 	.byte	0x00, 0xf0, 0x11, 0x00


	//----- nvinfo : EIATTR_KPARAM_INFO
	.align		4
.L_53:
        /*0028*/ 	.byte	0x04, 0x17
        /*002a*/ 	.short	(.L_55 - .L_54)
.L_54:
        /*002c*/ 	.word	0x00000000
        /*0030*/ 	.short	0x0003
        /*0032*/ 	.short	0x0014
        /*0034*/ 	.byte	0x00, 0xf0, 0x11, 0x00


	//----- nvinfo : EIATTR_KPARAM_INFO
	.align		4
.L_55:
        /*0038*/ 	.byte	0x04, 0x17
        /*003a*/ 	.short	(.L_57 - .L_56)
.L_56:
        /*003c*/ 	.word	0x00000000
        /*0040*/ 	.short	0x0002
        /*0042*/ 	.short	0x0010
        /*0044*/ 	.byte	0x00, 0xf0, 0x11, 0x00


	//----- nvinfo : EIATTR_KPARAM_INFO
	.align		4
.L_57:
        /*0048*/ 	.byte	0x04, 0x17
        /*004a*/ 	.short	(.L_59 - .L_58)
.L_58:
        /*004c*/ 	.word	0x00000000
        /*0050*/ 	.short	0x0001
        /*0052*/ 	.short	0x0008
        /*0054*/ 	.byte	0x00, 0xf5, 0x21, 0x00


	//----- nvinfo : EIATTR_KPARAM_INFO
	.align		4
.L_59:
        /*0058*/ 	.byte	0x04, 0x17
        /*005a*/ 	.short	(.L_61 - .L_60)
.L_60:
        /*005c*/ 	.word	0x00000000
        /*0060*/ 	.short	0x0000
        /*0062*/ 	.short	0x0000
        /*0064*/ 	.byte	0x00, 0xf5, 0x21, 0x00


	//----- nvinfo : EIATTR_SPARSE_MMA_MASK
	.align		4
.L_61:
        /*0068*/ 	.byte	0x03, 0x50
        /*006a*/ 	.short	0x0000


	//----- nvinfo : EIATTR_MAXREG_COUNT
	.align		4
        /*006c*/ 	.byte	0x03, 0x1b
        /*006e*/ 	.short	0x00ff


	//----- nvinfo : EIATTR_NUM_BARRIERS
	.align		4
        /*0070*/ 	.byte	0x02, 0x4c
        /*0072*/ 	.byte	0x01
	.zero		1


	//----- nvinfo : EIATTR_MERCURY_ISA_VERSION
	.align		4
        /*0074*/ 	.byte	0x03, 0x5f
        /*0076*/ 	.short	0x0101


	//----- nvinfo : EIATTR_VRC_CTA_INIT_COUNT
	.align		4
        /*0078*/ 	.byte	0x02, 0x4a
	.zero		1
	.zero		1


	//----- nvinfo : EIATTR_EXIT_INSTR_OFFSETS
	.align		4
        /*007c*/ 	.byte	0x04, 0x1c
        /*007e*/ 	.short	(.L_63 - .L_62)


	//   ....[0]....
.L_62:
        /*0080*/ 	.word	0x00000490


	//   ....[1]....
        /*0084*/ 	.word	0x000024e0


	//----- nvinfo : EIATTR_CBANK_PARAM_SIZE
	.align		4
.L_63:
        /*0088*/ 	.byte	0x03, 0x19
        /*008a*/ 	.short	0x0020


	//----- nvinfo : EIATTR_PARAM_CBANK
	.align		4
        /*008c*/ 	.byte	0x04, 0x0a
        /*008e*/ 	.short	(.L_65 - .L_64)
	.align		4
.L_64:
        /*0090*/ 	.word	index@(.nv.constant0._Z17transposeDiagonalPfS_iiii)
        /*0094*/ 	.short	0x0380
        /*0096*/ 	.short	0x0020


	//----- nvinfo : EIATTR_SW_WAR
	.align		4
.L_65:
        /*0098*/ 	.byte	0x04, 0x36
        /*009a*/ 	.short	(.L_67 - .L_66)
.L_66:
        /*009c*/ 	.word	0x00000008
.L_67:


//--------------------- .nv.info._Z22transposeCoarseGrainedPfS_iiii --------------------------
	.section	.nv.info._Z22transposeCoarseGrainedPfS_iiii,"",@"SHT_CUDA_INFO"
	.sectionflags	@""
	.align	4


	//----- nvinfo : EIATTR_CUDA_API_VERSION
	.align		4
        /*0000*/ 	.byte	0x04, 0x37
        /*0002*/ 	.short	(.L_69 - .L_68)
.L_68:
        /*0004*/ 	.word	0x00000082


	//----- nvinfo : EIATTR_KPARAM_INFO
	.align		4
.L_69:
        /*0008*/ 	.byte	0x04, 0x17
        /*000a*/ 	.short	(.L_71 - .L_70)
.L_70:
        /*000c*/ 	.word	0x00000000
        /*0010*/ 	.short	0x0005
        /*0012*/ 	.short	0x001c
        /*0014*/ 	.byte	0x00, 0xf0, 0x11, 0x00


	//----- nvinfo : EIATTR_KPARAM_INFO
	.align		4
.L_71:
        /*0018*/ 	.byte	0x04, 0x17
        /*001a*/ 	.short	(.L_73 - .L_72)
.L_72:
        /*001c*/ 	.word	0x00000000
        /*0020*/ 	.short	0x0004
        /*0022*/ 	.short	0x0018
        /*0024*/ 	.byte	0x00, 0xf0, 0x11, 0x00


	//----- nvinfo : EIATTR_KPARAM_INFO
	.align		4
.L_73:
        /*0028*/ 	.byte	0x04, 0x17
        /*002a*/ 	.short	(.L_75 - .L_74)
.L_74:
        /*002c*/ 	.word	0x00000000
        /*0030*/ 	.short	0x0003
        /*0032*/ 	.short	0x0014
        /*0034*/ 	.byte	0x00, 0xf0, 0x11, 0x00


	//----- nvinfo : EIATTR_KPARAM_INFO
	.align		4
.L_75:
        /*0038*/ 	.byte	0x04, 0x17
        /*003a*/ 	.short	(.L_77 - .L_76)
.L_76:
        /*003c*/ 	.word	0x00000000
        /*0040*/ 	.short	0x0002
        /*0042*/ 	.short	0x0010
        /*0044*/ 	.byte	0x00, 0xf0, 0x11, 0x00


	//----- nvinfo : EIATTR_KPARAM_INFO
	.align		4
.L_77:
        /*0048*/ 	.byte	0x04, 0x17
        /*004a*/ 	.short	(.L_79 - .L_78)
.L_78:
        /*004c*/ 	.word	0x00000000
        /*0050*/ 	.short	0x0001
        /*0052*/ 	.short	0x0008
        /*0054*/ 	.byte	0x00, 0xf5, 0x21, 0x00


	//----- nvinfo : EIATTR_KPARAM_INFO
	.align		4
.L_79:
        /*0058*/ 	.byte	0x04, 0x17
        /*005a*/ 	.short	(.L_81 - .L_80)
.L_80:
        /*005c*/ 	.word	0x00000000
        /*0060*/ 	.short	0x0000
        /*0062*/ 	.short	0x0000
        /*0064*/ 	.byte	0x00, 0xf5, 0x21, 0x00


	//----- nvinfo : EIATTR_SPARSE_MMA_MASK
	.align		4
.L_81:
        /*0068*/ 	.byte	0x03, 0x50
        /*006a*/ 	.short	0x0000


	//----- nvinfo : EIATTR_MAXREG_COUNT
	.align		4
        /*006c*/ 	.byte	0x03, 0x1b
        /*006e*/ 	.short	0x00ff


	//----- nvinfo : EIATTR_NUM_BARRIERS
	.align		4
        /*0070*/ 	.byte	0x02, 0x4c
        /*0072*/ 	.byte	0x01
	.zero		1


	//----- nvinfo : EIATTR_MERCURY_ISA_VERSION
	.align		4
        /*0074*/ 	.byte	0x03, 0x5f
        /*0076*/ 	.short	0x0101


	//----- nvinfo : EIATTR_VRC_CTA_INIT_COUNT
	.align		4
        /*0078*/ 	.byte	0x02, 0x4a
	.zero		1
	.zero		1


	//----- nvinfo : EIATTR_EXIT_INSTR_OFFSETS
	.align		4
        /*007c*/ 	.byte	0x04, 0x1c
        /*007e*/ 	.short	(.L_83 - .L_82)


	//   ....[0]....
.L_82:
        /*0080*/ 	.word	0x00000030


	//   ....[1]....
        /*0084*/ 	.word	0x000020c0


	//----- nvinfo : EIATTR_CBANK_PARAM_SIZE
	.align		4
.L_83:
        /*0088*/ 	.byte	0x03, 0x19
        /*008a*/ 	.short	0x0020


	//----- nvinfo : EIATTR_PARAM_CBANK
	.align		4
        /*008c*/ 	.byte	0x04, 0x0a
        /*008e*/ 	.short	(.L_85 - .L_84)
	.align		4
.L_84:
        /*0090*/ 	.word	index@(.nv.constant0._Z22transposeCoarseGrainedPfS_iiii)
        /*0094*/ 	.short	0x0380
        /*0096*/ 	.short	0x0020


	//----- nvinfo : EIATTR_SW_WAR
	.align		4
.L_85:
        /*0098*/ 	.byte	0x04, 0x36
        /*009a*/ 	.short	(.L_87 - .L_86)
.L_86:
        /*009c*/ 	.word	0x00000008
.L_87:


//--------------------- .nv.info._Z20transposeFineGrainedPfS_iiii --------------------------
	.section	.nv.info._Z20transposeFineGrainedPfS_iiii,"",@"SHT_CUDA_INFO"
	.sectionflags	@""
	.align	4


	//----- nvinfo : EIATTR_CUDA_API_VERSION
	.align		4
        /*0000*/ 	.byte	0x04, 0x37
        /*0002*/ 	.short	(.L_89 - .L_88)
.L_88:
        /*0004*/ 	.word	0x00000082


	//----- nvinfo : EIATTR_KPARAM_INFO
	.align		4
.L_89:
        /*0008*/ 	.byte	0x04, 0x17
        /*000a*/ 	.short	(.L_91 - .L_90)
.L_90:
        /*000c*/ 	.word	0x00000000
        /*0010*/ 	.short	0x0005
        /*0012*/ 	.short	0x001c
        /*0014*/ 	.byte	0x00, 0xf0, 0x11, 0x00


	//----- nvinfo : EIATTR_KPARAM_INFO
	.align		4
.L_91:
        /*0018*/ 	.byte	0x04, 0x17
        /*001a*/ 	.short	(.L_93 - .L_92)
.L_92:
        /*001c*/ 	.word	0x00000000
        /*0020*/ 	.short	0x0004
        /*0022*/ 	.short	0x0018
        /*0024*/ 	.byte	0x00, 0xf0, 0x11, 0x00


	//----- nvinfo : EIATTR_KPARAM_INFO
	.align		4
.L_93:
        /*0028*/ 	.byte	0x04, 0x17
        /*002a*/ 	.short	(.L_95 - .L_94)
.L_94:
        /*002c*/ 	.word	0x00000000
        /*0030*/ 	.short	0x0003
        /*0032*/ 	.short	0x0014
        /*0034*/ 	.byte	0x00, 0xf0, 0x11, 0x00


	//----- nvinfo : EIATTR_KPARAM_INFO
	.align		4
.L_95:
        /*0038*/ 	.byte	0x04, 0x17
        /*003a*/ 	.short	(.L_97 - .L_96)
.L_96:
        /*003c*/ 	.word	0x00000000
        /*0040*/ 	.short	0x0002
        /*0042*/ 	.short	0x0010
        /*0044*/ 	.byte	0x00, 0xf0, 0x11, 0x00


	//----- nvinfo : EIATTR_KPARAM_INFO
	.align		4
.L_97:
        /*0048*/ 	.byte	0x04, 0x17
        /*004a*/ 	.short	(.L_99 - .L_98)
.L_98:
        /*004c*/ 	.word	0x00000000
        /*0050*/ 	.short	0x0001
        /*0052*/ 	.short	0x0008
        /*0054*/ 	.byte	0x00, 0xf5, 0x21, 0x00


	//----- nvinfo : EIATTR_KPARAM_INFO
	.align		4
.L_99:
        /*0058*/ 	.byte	0x04, 0x17
        /*005a*/ 	.short	(.L_101 - .L_100)
.L_100:
        /*005c*/ 	.word	0x00000000
        /*0060*/ 	.short	0x0000
        /*0062*/ 	.short	0x0000
        /*0064*/ 	.byte	0x00, 0xf5, 0x21, 0x00


	//----- nvinfo : EIATTR_SPARSE_MMA_MASK
	.align		4
.L_101:
        /*0068*/ 	.byte	0x03, 0x50
        /*006a*/ 	.short	0x0000


	//----- nvinfo : EIATTR_MAXREG_COUNT
	.align		4
        /*006c*/ 	.byte	0x03, 0x1b
        /*006e*/ 	.short	0x00ff


	//----- nvinfo : EIATTR_NUM_BARRIERS
	.align		4
        /*0070*/ 	.byte	0x02, 0x4c
        /*0072*/ 	.byte	0x01
	.zero		1


	//----- nvinfo : EIATTR_MERCURY_ISA_VERSION
	.align		4
        /*0074*/ 	.byte	0x03, 0x5f
        /*0076*/ 	.short	0x0101


	//----- nvinfo : EIATTR_VRC_CTA_INIT_COUNT
	.align		4
        /*0078*/ 	.byte	0x02, 0x4a
	.zero		1
	.zero		1


	//----- nvinfo : EIATTR_EXIT_INSTR_OFFSETS
	.align		4
        /*007c*/ 	.byte	0x04, 0x1c
        /*007e*/ 	.short	(.L_103 - .L_102)


	//   ....[0]....
.L_102:
        /*0080*/ 	.word	0x00000030


	//   ....[1]....
        /*0084*/ 	.word	0x00002020


	//----- nvinfo : EIATTR_CBANK_PARAM_SIZE
	.align		4
.L_103:
        /*0088*/ 	.byte	0x03, 0x19
        /*008a*/ 	.short	0x0020


	//----- nvinfo : EIATTR_PARAM_CBANK
	.align		4
        /*008c*/ 	.byte	0x04, 0x0a
        /*008e*/ 	.short	(.L_105 - .L_104)
	.align		4
.L_104:
        /*0090*/ 	.word	index@(.nv.constant0._Z20transposeFineGrainedPfS_iiii)
        /*0094*/ 	.short	0x0380
        /*0096*/ 	.short	0x0020


	//----- nvinfo : EIATTR_SW_WAR
	.align		4
.L_105:
        /*0098*/ 	.byte	0x04, 0x36
        /*009a*/ 	.short	(.L_107 - .L_106)
.L_106:
        /*009c*/ 	.word	0x00000008
.L_107:


//--------------------- .nv.info._Z24transposeNoBankConflictsPfS_iiii --------------------------
	.section	.nv.info._Z24transposeNoBankConflictsPfS_iiii,"",@"SHT_CUDA_INFO"
	.sectionflags	@""
	.align	4


	//----- nvinfo : EIATTR_CUDA_API_VERSION
	.align		4
        /*0000*/ 	.byte	0x04, 0x37
        /*0002*/ 	.short	(.L_109 - .L_108)
.L_108:
        /*0004*/ 	.word	0x00000082


	//----- nvinfo : EIATTR_KPARAM_INFO
	.align		4
.L_109:
        /*0008*/ 	.byte	0x04, 0x17
        /*000a*/ 	.short	(.L_111 - .L_110)
.L_110:
        /*000c*/ 	.word	0x00000000
        /*0010*/ 	.short	0x0005
        /*0012*/ 	.short	0x001c
        /*0014*/ 	.byte	0x00, 0xf0, 0x11, 0x00


	//----- nvinfo : EIATTR_KPARAM_INFO
	.align		4
.L_111:
        /*0018*/ 	.byte	0x04, 0x17
        /*001a*/ 	.short	(.L_113 - .L_112)
.L_112:
        /*001c*/ 	.word	0x00000000
        /*0020*/ 	.short	0x0004
        /*0022*/ 	.short	0x0018
        /*0024*/ 	.byte	0x00, 0xf0, 0x11, 0x00


	//----- nvinfo : EIATTR_KPARAM_INFO
	.align		4
.L_113:
        /*0028*/ 	.byte	0x04, 0x17
        /*002a*/ 	.short	(.L_115 - .L_114)
.L_114:
        /*002c*/ 	.word	0x00000000
        /*0030*/ 	.short	0x0003
        /*0032*/ 	.short	0x0014
        /*0034*/ 	.byte	0x00, 0xf0, 0x11, 0x00


	//----- nvinfo : EIATTR_KPARAM_INFO
	.align		4
.L_115:
        /*0038*/ 	.byte	0x04, 0x17
        /*003a*/ 	.short	(.L_117 - .L_116)
.L_116:
        /*003c*/ 	.word	0x00000000
        /*0040*/ 	.short	0x0002
        /*0042*/ 	.short	0x0010
        /*0044*/ 	.byte	0x00, 0xf0, 0x11, 0x00


	//----- nvinfo : EIATTR_KPARAM_INFO
	.align		4
.L_117:
        /*0048*/ 	.byte	0x04, 0x17
        /*004a*/ 	.short	(.L_119 - .L_118)
.L_118:
        /*004c*/ 	.word	0x00000000
        /*0050*/ 	.short	0x0001
        /*0052*/ 	.short	0x0008
        /*0054*/ 	.byte	0x00, 0xf5, 0x21, 0x00


	//----- nvinfo : EIATTR_KPARAM_INFO
	.align		4
.L_119:
        /*0058*/ 	.byte	0x04, 0x17
        /*005a*/ 	.short	(.L_121 - .L_120)
.L_120:
        /*005c*/ 	.word	0x00000000
        /*0060*/ 	.short	0x0000
        /*0062*/ 	.short	0x0000
        /*0064*/ 	.byte	0x00, 0xf5, 0x21, 0x00


	//----- nvinfo : EIATTR_SPARSE_MMA_MASK
	.align		4
.L_121:
        /*0068*/ 	.byte	0x03, 0x50
        /*006a*/ 	.short	0x0000


	//----- nvinfo : EIATTR_MAXREG_COUNT
	.align		4
        /*006c*/ 	.byte	0x03, 0x1b
        /*006e*/ 	.short	0x00ff


	//----- nvinfo : EIATTR_NUM_BARRIERS
	.align		4
        /*0070*/ 	.byte	0x02, 0x4c
        /*0072*/ 	.byte	0x01
	.zero		1


	//----- nvinfo : EIATTR_MERCURY_ISA_VERSION
	.align		4
        /*0074*/ 	.byte	0x03, 0x5f
        /*0076*/ 	.short	0x0101


	//----- nvinfo : EIATTR_VRC_CTA_INIT_COUNT
	.align		4
        /*0078*/ 	.byte	0x02, 0x4a
	.zero		1
	.zero		1


	//----- nvinfo : EIATTR_EXIT_INSTR_OFFSETS
	.align		4
        /*007c*/ 	.byte	0x04, 0x1c
        /*007e*/ 	.short	(.L_123 - .L_122)


	//   ....[0]....
.L_122:
        /*0080*/ 	.word	0x00000030


	//   ....[1]....
        /*0084*/ 	.word	0x00002120


	//----- nvinfo : EIATTR_CBANK_PARAM_SIZE
	.align		4
.L_123:
        /*0088*/ 	.byte	0x03, 0x19
        /*008a*/ 	.short	0x0020


	//----- nvinfo : EIATTR_PARAM_CBANK
	.align		4
        /*008c*/ 	.byte	0x04, 0x0a
        /*008e*/ 	.short	(.L_125 - .L_124)
	.align		4
.L_124:
        /*0090*/ 	.word	index@(.nv.constant0._Z24transposeNoBankConflictsPfS_iiii)
        /*0094*/ 	.short	0x0380
        /*0096*/ 	.short	0x0020


	//----- nvinfo : EIATTR_SW_WAR
	.align		4
.L_125:
        /*0098*/ 	.byte	0x04, 0x36
        /*009a*/ 	.short	(.L_127 - .L_126)
.L_126:
        /*009c*/ 	.word	0x00000008
.L_127:


//--------------------- .nv.info._Z18transposeCoalescedPfS_iiii --------------------------
	.section	.nv.info._Z18transposeCoalescedPfS_iiii,"",@"SHT_CUDA_INFO"
	.sectionflags	@""
	.align	4


	//----- nvinfo : EIATTR_CUDA_API_VERSION
	.align		4
        /*0000*/ 	.byte	0x04, 0x37
        /*0002*/ 	.short	(.L_129 - .L_128)
.L_128:
        /*0004*/ 	.word	0x00000082


	//----- nvinfo : EIATTR_KPARAM_INFO
	.align		4
.L_129:
        /*0008*/ 	.byte	0x04, 0x17
        /*000a*/ 	.short	(.L_131 - .L_130)
.L_130:
        /*000c*/ 	.word	0x00000000
        /*0010*/ 	.short	0x0005
        /*0012*/ 	.short	0x001c
        /*0014*/ 	.byte	0x00, 0xf0, 0x11, 0x00


	//----- nvinfo : EIATTR_KPARAM_INFO
	.align		4
.L_131:
        /*0018*/ 	.byte	0x04, 0x17
        /*001a*/ 	.short	(.L_133 - .L_132)
.L_132:
        /*001c*/ 	.word	0x00000000
        /*0020*/ 	.short	0x0004
        /*0022*/ 	.short	0x0018
        /*0024*/ 	.byte	0x00, 0xf0, 0x11, 0x00


	//----- nvinfo : EIATTR_KPARAM_INFO
	.align		4
.L_133:
        /*0028*/ 	.byte	0x04, 0x17
        /*002a*/ 	.short	(.L_135 - .L_134)
.L_134:
        /*002c*/ 	.word	0x00000000
        /*0030*/ 	.short	0x0003
        /*0032*/ 	.short	0x0014
        /*0034*/ 	.byte	0x00, 0xf0, 0x11, 0x00


	//----- nvinfo : EIATTR_KPARAM_INFO
	.align		4
.L_135:
        /*0038*/ 	.byte	0x04, 0x17
        /*003a*/ 	.short	(.L_137 - .L_136)
.L_136:
        /*003c*/ 	.word	0x00000000
        /*0040*/ 	.short	0x0002
        /*0042*/ 	.short	0x0010
        /*0044*/ 	.byte	0x00, 0xf0, 0x11, 0x00


	//----- nvinfo : EIATTR_KPARAM_INFO
	.align		4
.L_137:
        /*0048*/ 	.byte	0x04, 0x17
        /*004a*/ 	.short	(.L_139 - .L_138)
.L_138:
        /*004c*/ 	.word	0x00000000
        /*0050*/ 	.short	0x0001
        /*0052*/ 	.short	0x0008
        /*0054*/ 	.byte	0x00, 0xf5, 0x21, 0x00


	//----- nvinfo : EIATTR_KPARAM_INFO
	.align		4
.L_139:
        /*0058*/ 	.byte	0x04, 0x17
        /*005a*/ 	.short	(.L_141 - .L_140)
.L_140:
        /*005c*/ 	.word	0x00000000
        /*0060*/ 	.short	0x0000
        /*0062*/ 	.short	0x0000
        /*0064*/ 	.byte	0x00, 0xf5, 0x21, 0x00


	//----- nvinfo : EIATTR_SPARSE_MMA_MASK
	.align		4
.L_141:
        /*0068*/ 	.byte	0x03, 0x50
        /*006a*/ 	.short	0x0000


	//----- nvinfo : EIATTR_MAXREG_COUNT
	.align		4
        /*006c*/ 	.byte	0x03, 0x1b
        /*006e*/ 	.short	0x00ff


	//----- nvinfo : EIATTR_NUM_BARRIERS
	.align		4
        /*0070*/ 	.byte	0x02, 0x4c
        /*0072*/ 	.byte	0x01
	.zero		1


	//----- nvinfo : EIATTR_MERCURY_ISA_VERSION
	.align		4
        /*0074*/ 	.byte	0x03, 0x5f
        /*0076*/ 	.short	0x0101


	//----- nvinfo : EIATTR_VRC_CTA_INIT_COUNT
	.align		4
        /*0078*/ 	.byte	0x02, 0x4a
	.zero		1
	.zero		1


	//----- nvinfo : EIATTR_EXIT_INSTR_OFFSETS
	.align		4
        /*007c*/ 	.byte	0x04, 0x1c
        /*007e*/ 	.short	(.L_143 - .L_142)


	//   ....[0]....
.L_142:
        /*0080*/ 	.word	0x00000030


	//   ....[1]....
        /*0084*/ 	.word	0x00002120


	//----- nvinfo : EIATTR_CBANK_PARAM_SIZE
	.align		4
.L_143:
        /*0088*/ 	.byte	0x03, 0x19
        /*008a*/ 	.short	0x0020


	//----- nvinfo : EIATTR_PARAM_CBANK
	.align		4
        /*008c*/ 	.byte	0x04, 0x0a
        /*008e*/ 	.short	(.L_145 - .L_144)
	.align		4
.L_144:
        /*0090*/ 	.word	index@(.nv.constant0._Z18transposeCoalescedPfS_iiii)
        /*0094*/ 	.short	0x0380
        /*0096*/ 	.short	0x0020


	//----- nvinfo : EIATTR_SW_WAR
	.align		4
.L_145:
        /*0098*/ 	.byte	0x04, 0x36
        /*009a*/ 	.short	(.L_147 - .L_146)
.L_146:
        /*009c*/ 	.word	0x00000008
.L_147:


//--------------------- .nv.info._Z14transposeNaivePfS_iiii --------------------------
	.section	.nv.info._Z14transposeNaivePfS_iiii,"",@"SHT_CUDA_INFO"
	.sectionflags	@""
	.align	4


	//----- nvinfo : EIATTR_CUDA_API_VERSION
	.align		4
        /*0000*/ 	.byte	0x04, 0x37
        /*0002*/ 	.short	(.L_149 - .L_148)
.L_148:
        /*0004*/ 	.word	0x00000082


	//----- nvinfo : EIATTR_KPARAM_INFO
	.align		4
.L_149:
        /*0008*/ 	.byte	0x04, 0x17
        /*000a*/ 	.short	(.L_151 - .L_150)
.L_150:
        /*000c*/ 	.word	0x00000000
        /*0010*/ 	.short	0x0005
        /*0012*/ 	.short	0x001c
        /*0014*/ 	.byte	0x00, 0xf0, 0x11, 0x00


	//----- nvinfo : EIATTR_KPARAM_INFO
	.align		4
.L_151:
        /*0018*/ 	.byte	0x04, 0x17
        /*001a*/ 	.short	(.L_153 - .L_152)
.L_152:
        /*001c*/ 	.word	0x00000000
        /*0020*/ 	.short	0x0004
        /*0022*/ 	.short	0x0018
        /*0024*/ 	.byte	0x00, 0xf0, 0x11, 0x00


	//----- nvinfo : EIATTR_KPARAM_INFO
	.align		4
.L_153:
        /*0028*/ 	.byte	0x04, 0x17
        /*002a*/ 	.short	(.L_155 - .L_154)
.L_154:
        /*002c*/ 	.word	0x00000000
        /*0030*/ 	.short	0x0003
        /*0032*/ 	.short	0x0014
        /*0034*/ 	.byte	0x00, 0xf0, 0x11, 0x00


	//----- nvinfo : EIATTR_KPARAM_INFO
	.align		4
.L_155:
        /*0038*/ 	.byte	0x04, 0x17
        /*003a*/ 	.short	(.L_157 - .L_156)
.L_156:
        /*003c*/ 	.word	0x00000000
        /*0040*/ 	.short	0x0002
        /*0042*/ 	.short	0x0010
        /*0044*/ 	.byte	0x00, 0xf0, 0x11, 0x00


	//----- nvinfo : EIATTR_KPARAM_INFO
	.align		4
.L_157:
        /*0048*/ 	.byte	0x04, 0x17
        /*004a*/ 	.short	(.L_159 - .L_158)
.L_158:
        /*004c*/ 	.word	0x00000000
        /*0050*/ 	.short	0x0001
        /*0052*/ 	.short	0x0008
        /*0054*/ 	.byte	0x00, 0xf5, 0x21, 0x00


	//----- nvinfo : EIATTR_KPARAM_INFO
	.align		4
.L_159:
        /*0058*/ 	.byte	0x04, 0x17
        /*005a*/ 	.short	(.L_161 - .L_160)
.L_160:
        /*005c*/ 	.word	0x00000000
        /*0060*/ 	.short	0x0000
        /*0062*/ 	.short	0x0000
        /*0064*/ 	.byte	0x00, 0xf5, 0x21, 0x00


	//----- nvinfo : EIATTR_SPARSE_MMA_MASK
	.align		4
.L_161:
        /*0068*/ 	.byte	0x03, 0x50
        /*006a*/ 	.short	0x0000


	//----- nvinfo : EIATTR_MAXREG_COUNT
	.align		4
        /*006c*/ 	.byte	0x03, 0x1b
        /*006e*/ 	.short	0x00ff


	//----- nvinfo : EIATTR_MERCURY_ISA_VERSION
	.align		4
        /*0070*/ 	.byte	0x03, 0x5f
        /*0072*/ 	.short	0x0101


	//----- nvinfo : EIATTR_VRC_CTA_INIT_COUNT
	.align		4
        /*0074*/ 	.byte	0x02, 0x4a
	.zero		1
	.zero		1


	//----- nvinfo : EIATTR_EXIT_INSTR_OFFSETS
	.align		4
        /*0078*/ 	.byte	0x04, 0x1c
        /*007a*/ 	.short	(.L_163 - .L_162)


	//   ....[0]....
.L_162:
        /*007c*/ 	.word	0x00000030


	//   ....[1]....
        /*0080*/ 	.word	0x00001180


	//----- nvinfo : EIATTR_CBANK_PARAM_SIZE
	.align		4
.L_163:
        /*0084*/ 	.byte	0x03, 0x19
        /*0086*/ 	.short	0x0020


	//----- nvinfo : EIATTR_PARAM_CBANK
	.align		4
        /*0088*/ 	.byte	0x04, 0x0a
        /*008a*/ 	.short	(.L_165 - .L_164)
	.align		4
.L_164:
        /*008c*/ 	.word	index@(.nv.constant0._Z14transposeNaivePfS_iiii)
        /*0090*/ 	.short	0x0380
        /*0092*/ 	.short	0x0020


	//----- nvinfo : EIATTR_SW_WAR
	.align		4
.L_165:
        /*0094*/ 	.byte	0x04, 0x36
        /*0096*/ 	.short	(.L_167 - .L_166)
.L_166:
        /*0098*/ 	.word	0x00000008
.L_167:


//--------------------- .nv.info._Z13copySharedMemPfS_iiii --------------------------
	.section	.nv.info._Z13copySharedMemPfS_iiii,"",@"SHT_CUDA_INFO"
	.sectionflags	@""
	.align	4


	//----- nvinfo : EIATTR_CUDA_API_VERSION
	.align		4
        /*0000*/ 	.byte	0x04, 0x37
        /*0002*/ 	.short	(.L_169 - .L_168)
.L_168:
        /*0004*/ 	.word	0x00000082


	//----- nvinfo : EIATTR_KPARAM_INFO
	.align		4
.L_169:
        /*0008*/ 	.byte	0x04, 0x17
        /*000a*/ 	.short	(.L_171 - .L_170)
.L_170:
        /*000c*/ 	.word	0x00000000
        /*0010*/ 	.short	0x0005
        /*0012*/ 	.short	0x001c
        /*0014*/ 	.byte	0x00, 0xf0, 0x11, 0x00


	//----- nvinfo : EIATTR_KPARAM_INFO
	.align		4
.L_171:
        /*0018*/ 	.byte	0x04, 0x17
        /*001a*/ 	.short	(.L_173 - .L_172)
.L_172:
        /*001c*/ 	.word	0x00000000
        /*0020*/ 	.short	0x0004
        /*0022*/ 	.short	0x0018
        /*0024*/ 	.byte	0x00, 0xf0, 0x11, 0x00


	//----- nvinfo : EIATTR_KPARAM_INFO
	.align		4
.L_173:
        /*0028*/ 	.byte	0x04, 0x17
        /*002a*/ 	.short	(.L_175 - .L_174)
.L_174:
        /*002c*/ 	.word	0x00000000
        /*0030*/ 	.short	0x0003
        /*0032*/ 	.short	0x0014
        /*0034*/ 	.byte	0x00, 0xf0, 0x11, 0x00


	//----- nvinfo : EIATTR_KPARAM_INFO
	.align		4
.L_175:
        /*0038*/ 	.byte	0x04, 0x17
        /*003a*/ 	.short	(.L_177 - .L_176)
.L_176:
        /*003c*/ 	.word	0x00000000
        /*0040*/ 	.short	0x0002
        /*0042*/ 	.short	0x0010
        /*0044*/ 	.byte	0x00, 0xf0, 0x11, 0x00


	//----- nvinfo : EIATTR_KPARAM_INFO
	.align		4
.L_177:
        /*0048*/ 	.byte	0x04, 0x17
        /*004a*/ 	.short	(.L_179 - .L_178)
.L_178:
        /*004c*/ 	.word	0x00000000
        /*0050*/ 	.short	0x0001
        /*0052*/ 	.short	0x0008
        /*0054*/ 	.byte	0x00, 0xf5, 0x21, 0x00


	//----- nvinfo : EIATTR_KPARAM_INFO
	.align		4
.L_179:
        /*0058*/ 	.byte	0x04, 0x17
        /*005a*/ 	.short	(.L_181 - .L_180)
.L_180:
        /*005c*/ 	.word	0x00000000
        /*0060*/ 	.short	0x0000
        /*0062*/ 	.short	0x0000
        /*0064*/ 	.byte	0x00, 0xf5, 0x21, 0x00


	//----- nvinfo : EIATTR_SPARSE_MMA_MASK
	.align		4
.L_181:
        /*0068*/ 	.byte	0x03, 0x50
        /*006a*/ 	.short	0x0000


	//----- nvinfo : EIATTR_MAXREG_COUNT
	.align		4
        /*006c*/ 	.byte	0x03, 0x1b
        /*006e*/ 	.short	0x00ff


	//----- nvinfo : EIATTR_NUM_BARRIERS
	.align		4
        /*0070*/ 	.byte	0x02, 0x4c
        /*0072*/ 	.byte	0x01
	.zero		1


	//----- nvinfo : EIATTR_MERCURY_ISA_VERSION
	.align		4
        /*0074*/ 	.byte	0x03, 0x5f
        /*0076*/ 	.short	0x0101


	//----- nvinfo : EIATTR_VRC_CTA_INIT_COUNT
	.align		4
        /*0078*/ 	.byte	0x02, 0x4a
	.zero		1
	.zero		1


	//----- nvinfo : EIATTR_EXIT_INSTR_OFFSETS
	.align		4
        /*007c*/ 	.byte	0x04, 0x1c
        /*007e*/ 	.short	(.L_183 - .L_182)


	//   ....[0]....
.L_182:
        /*0080*/ 	.word	0x00000030


	//   ....[1]....
        /*0084*/ 	.word	0x00002010


	//----- nvinfo : EIATTR_CBANK_PARAM_SIZE
	.align		4
.L_183:
        /*0088*/ 	.byte	0x03, 0x19
        /*008a*/ 	.short	0x0020


	//----- nvinfo : EIATTR_PARAM_CBANK
	.align		4
        /*008c*/ 	.byte	0x04, 0x0a
        /*008e*/ 	.short	(.L_185 - .L_184)
	.align		4
.L_184:
        /*0090*/ 	.word	index@(.nv.constant0._Z13copySharedMemPfS_iiii)
        /*0094*/ 	.short	0x0380
        /*0096*/ 	.short	0x0020


	//----- nvinfo : EIATTR_SW_WAR
	.align		4
.L_185:
        /*0098*/ 	.byte	0x04, 0x36
        /*009a*/ 	.short	(.L_187 - .L_186)
.L_186:
        /*009c*/ 	.word	0x00000008
.L_187:


//--------------------- .nv.info._Z4copyPfS_iiii  --------------------------
	.section	.nv.info._Z4copyPfS_iiii,"",@"SHT_CUDA_INFO"
	.sectionflags	@""
	.align	4


	//----- nvinfo : EIATTR_CUDA_API_VERSION
	.align		4
        /*0000*/ 	.byte	0x04, 0x37
        /*0002*/ 	.short	(.L_189 - .L_188)
.L_188:
        /*0004*/ 	.word	0x00000082


	//----- nvinfo : EIATTR_KPARAM_INFO
	.align		4
.L_189:
        /*0008*/ 	.byte	0x04, 0x17
        /*000a*/ 	.short	(.L_191 - .L_190)
.L_190:
        /*000c*/ 	.word	0x00000000
        /*0010*/ 	.short	0x0005
        /*0012*/ 	.short	0x001c
        /*0014*/ 	.byte	0x00, 0xf0, 0x11, 0x00


	//----- nvinfo : EIATTR_KPARAM_INFO
	.align		4
.L_191:
        /*0018*/ 	.byte	0x04, 0x17
        /*001a*/ 	.short	(.L_193 - .L_192)
.L_192:
        /*001c*/ 	.word	0x00000000
        /*0020*/ 	.short	0x0004
        /*0022*/ 	.short	0x0018
        /*0024*/ 	.byte	0x00, 0xf0, 0x11, 0x00


	//----- nvinfo : EIATTR_KPARAM_INFO
	.align		4
.L_193:
        /*0028*/ 	.byte	0x04, 0x17
        /*002a*/ 	.short	(.L_195 - .L_194)
.L_194:
        /*002c*/ 	.word	0x00000000
        /*0030*/ 	.short	0x0003
        /*0032*/ 	.short	0x0014
        /*0034*/ 	.byte	0x00, 0xf0, 0x11, 0x00


	//----- nvinfo : EIATTR_KPARAM_INFO
	.align		4
.L_195:
        /*0038*/ 	.byte	0x04, 0x17
        /*003a*/ 	.short	(.L_197 - .L_196)
.L_196:
        /*003c*/ 	.word	0x00000000
        /*0040*/ 	.short	0x0002
        /*0042*/ 	.short	0x0010
        /*0044*/ 	.byte	0x00, 0xf0, 0x11, 0x00


	//----- nvinfo : EIATTR_KPARAM_INFO
	.align		4
.L_197:
        /*0048*/ 	.byte	0x04, 0x17
        /*004a*/ 	.short	(.L_199 - .L_198)
.L_198:
        /*004c*/ 	.word	0x00000000
        /*0050*/ 	.short	0x0001
        /*0052*/ 	.short	0x0008
        /*0054*/ 	.byte	0x00, 0xf5, 0x21, 0x00


	//----- nvinfo : EIATTR_KPARAM_INFO
	.align		4
.L_199:
        /*0058*/ 	.byte	0x04, 0x17
        /*005a*/ 	.short	(.L_201 - .L_200)
.L_200:
        /*005c*/ 	.word	0x00000000
        /*0060*/ 	.short	0x0000
        /*0062*/ 	.short	0x0000
        /*0064*/ 	.byte	0x00, 0xf5, 0x21, 0x00


	//----- nvinfo : EIATTR_SPARSE_MMA_MASK
	.align		4
.L_201:
        /*0068*/ 	.byte	0x03, 0x50
        /*006a*/ 	.short	0x0000


	//----- nvinfo : EIATTR_MAXREG_COUNT
	.align		4
        /*006c*/ 	.byte	0x03, 0x1b
        /*006e*/ 	.short	0x00ff


	//----- nvinfo : EIATTR_MERCURY_ISA_VERSION
	.align		4
        /*0070*/ 	.byte	0x03, 0x5f
        /*0072*/ 	.short	0x0101


	//----- nvinfo : EIATTR_VRC_CTA_INIT_COUNT
	.align		4
        /*0074*/ 	.byte	0x02, 0x4a
	.zero		1
	.zero		1


	//----- nvinfo : EIATTR_EXIT_INSTR_OFFSETS
	.align		4
        /*0078*/ 	.byte	0x04, 0x1c
        /*007a*/ 	.short	(.L_203 - .L_202)


	//   ....[0]....
.L_202:
        /*007c*/ 	.word	0x00000030


	//   ....[1]....
        /*0080*/ 	.word	0x000010d0


	//----- nvinfo : EIATTR_CBANK_PARAM_SIZE
	.align		4
.L_203:
        /*0084*/ 	.byte	0x03, 0x19
        /*0086*/ 	.short	0x0020


	//----- nvinfo : EIATTR_PARAM_CBANK
	.align		4
        /*0088*/ 	.byte	0x04, 0x0a
        /*008a*/ 	.short	(.L_205 - .L_204)
	.align		4
.L_204:
        /*008c*/ 	.word	index@(.nv.constant0._Z4copyPfS_iiii)
        /*0090*/ 	.short	0x0380
        /*0092*/ 	.short	0x0020


	//----- nvinfo : EIATTR_SW_WAR
	.align		4
.L_205:
        /*0094*/ 	.byte	0x04, 0x36
        /*0096*/ 	.short	(.L_207 - .L_206)
.L_206:
        /*0098*/ 	.word	0x00000008
.L_207:


//--------------------- .nv.callgraph             --------------------------
	.section	.nv.callgraph,"",@"SHT_CUDA_CALLGRAPH"
	.align	4
	.sectionentsize	8
	.align		4
        /*0000*/ 	.word	0x00000000
	.align		4
        /*0004*/ 	.word	0xffffffff
	.align		4
        /*0008*/ 	.word	0x00000000
	.align		4
        /*000c*/ 	.word	0xfffffffe
	.align		4
        /*0010*/ 	.word	0x00000000
	.align		4
        /*0014*/ 	.word	0xfffffffd
	.align		4
        /*0018*/ 	.word	0x00000000
	.align		4
        /*001c*/ 	.word	0xfffffffc


//--------------------- .text._Z17transposeDiagonalPfS_iiii --------------------------
	.section	.text._Z17transposeDiagonalPfS_iiii,"ax",@progbits
	.align	128
        .global         _Z17transposeDiagonalPfS_iiii
        .type           _Z17transposeDiagonalPfS_iiii,@function
        .size           _Z17transposeDiagonalPfS_iiii,(.L_x_102 - _Z17transposeDiagonalPfS_iiii)
        .other          _Z17transposeDiagonalPfS_iiii,@"STO_CUDA_ENTRY STV_DEFAULT"
_Z17transposeDiagonalPfS_iiii:
.text._Z17transposeDiagonalPfS_iiii:
[----:B------:R-:W-:Y:S01]  /*0000*/  LDC R1, c[0x0][0x37c] ;  /* 0x0000df00ff017b82 */ /* 0x000fe20000000800 */
[----:B------:R-:W0:Y:S01]  /*0010*/  LDCU.64 UR6, c[0x0][0x390] ;  /* 0x00007200ff0677ac */ /* 0x000e220008000a00 */
[----:B------:R-:W1:Y:S01]  /*0020*/  LDCU.64 UR8, c[0x0][0x358] ;  /* 0x00006b00ff0877ac */ /* 0x000e620008000a00 */
[----:B0-----:R-:W-:-:S09]  /*0030*/  UISETP.NE.AND UP0, UPT, UR6, UR7, UPT ;  /* 0x000000070600728c */ /* 0x001fd2000bf05270 */
[----:B-1----:R-:W-:Y:S05]  /*0040*/  BRA.U UP0, `(.L_x_0) ;  /* 0x00000001005c7547 */ /* 0x002fea000b800000 */
[----:B------:R-:W0:Y:S08]  /*0050*/  LDC R5, c[0x0][0x370] ;  /* 0x0000dc00ff057b82 */ /* 0x000e300000000800 */
[----:B------:R-:W1:Y:S08]  /*0060*/  S2UR UR5, SR_CTAID.X ;  /* 0x00000000000579c3 */ /* 0x000e700000002500 */
[----:B------:R-:W2:Y:S01]  /*0070*/  S2UR UR4, SR_CTAID.Y ;  /* 0x00000000000479c3 */ /* 0x000ea20000002600 */
[----:B0-----:R-:W0:Y:S01]  /*0080*/  I2F.U32.RP R0, R5 ;  /* 0x0000000500007306 */ /* 0x001e220000209000 */
[----:B------:R-:W-:-:S02]  /*0090*/  ISETP.NE.U32.AND P1, PT, R5, RZ, PT ;  /* 0x000000ff0500720c */ /* 0x000fc40003f25070 */
[----:B-1----:R-:W-:-:S05]  /*00a0*/  MOV R6, UR5 ;  /* 0x0000000500067c02 */ /* 0x002fca0008000f00 */
[----:B0-----:R-:W0:Y:S01]  /*00b0*/  MUFU.RCP R0, R0 ;  /* 0x0000000000007308 */ /* 0x001e220000001000 */
[----:B--2---:R-:W-:Y:S01]  /*00c0*/  UIADD3 UR4, UPT, UPT, UR5, UR4, URZ ;  /* 0x0000000405047290 */ /* 0x004fe2000fffe0ff */
[----:B0-----:R-:W-:-:S06]  /*00d0*/  IADD3 R2, PT, PT, R0, 0xffffffe, RZ ;  /* 0x0ffffffe00027810 */ /* 0x001fcc0007ffe0ff */
[----:B------:R0:W1:Y:S02]  /*00e0*/  F2I.FTZ.U32.TRUNC.NTZ R3, R2 ;  /* 0x0000000200037305 */ /* 0x000064000021f000 */
[----:B0-----:R-:W-:Y:S01]  /*00f0*/  HFMA2 R2, -RZ, RZ, 0, 0 ;  /* 0x00000000ff027431 */ /* 0x001fe200000001ff */
[----:B-1----:R-:W-:-:S05]  /*0100*/  IADD3 R4, PT, PT, RZ, -R3, RZ ;  /* 0x80000003ff047210 */ /* 0x002fca0007ffe0ff */
[----:B------:R-:W-:-:S04]  /*0110*/  IMAD R7, R4, R5, RZ ;  /* 0x0000000504077224 */ /* 0x000fc800078e02ff */
[----:B------:R-:W-:-:S06]  /*0120*/  IMAD.HI.U32 R3, R3, R7, R2 ;  /* 0x0000000703037227 */ /* 0x000fcc00078e0002 */
[----:B------:R-:W-:-:S05]  /*0130*/  IMAD.HI.U32 R3, R3, UR4, RZ ;  /* 0x0000000403037c27 */ /* 0x000fca000f8e00ff */
[----:B------:R-:W-:-:S05]  /*0140*/  IADD3 R22, PT, PT, -R3, RZ, RZ ;  /* 0x000000ff03167210 */ /* 0x000fca0007ffe1ff */
[----:B------:R-:W-:-:S05]  /*0150*/  IMAD R22, R5, R22, UR4 ;  /* 0x0000000405167e24 */ /* 0x000fca000f8e0216 */
[----:B------:R-:W-:-:S13]  /*0160*/  ISETP.GE.U32.AND P0, PT, R22, R5, PT ;  /* 0x000000051600720c */ /* 0x000fda0003f06070 */
[----:B------:R-:W-:-:S04]  /*0170*/  @P0 IADD3 R22, PT, PT, R22, -R5, RZ ;  /* 0x8000000516160210 */ /* 0x000fc80007ffe0ff */
[----:B------:R-:W-:-:S13]  /*0180*/  ISETP.GE.U32.AND P0, PT, R22, R5, PT ;  /* 0x000000051600720c */ /* 0x000fda0003f06070 */
[----:B------:R-:W-:Y:S01]  /*0190*/  @P0 IMAD.IADD R22, R22, 0x1, -R5 ;  /* 0x0000000116160824 */ /* 0x000fe200078e0a05 */
[----:B------:R-:W-:Y:S01]  /*01a0*/  @!P1 LOP3.LUT R22, RZ, R5, RZ, 0x33, !PT ;  /* 0x00000005ff169212 */ /* 0x000fe200078e33ff */
[----:B------:R-:W-:Y:S06]  /*01b0*/  BRA `(.L_x_1) ;  /* 0x0000000000ac7947 */ /* 0x000fec0003800000 */
.L_x_0:
[----:B------:R-:W0:Y:S01]  /*01c0*/  LDC R0, c[0x0][0x370] ;  /* 0x0000dc00ff007b82 */ /* 0x000e220000000800 */
[----:B------:R-:W0:Y:S01]  /*01d0*/  S2R R7, SR_CTAID.X ;  /* 0x0000000000077919 */ /* 0x000e220000002500 */
[----:B------:R-:W0:Y:S06]  /*01e0*/  S2R R6, SR_CTAID.Y ;  /* 0x0000000000067919 */ /* 0x000e2c0000002600 */
[----:B------:R-:W1:Y:S02]  /*01f0*/  LDC R8, c[0x0][0x374] ;  /* 0x0000dd00ff087b82 */ /* 0x000e640000000800 */
[----:B-1----:R-:W1:Y:S01]  /*0200*/  I2F.U32.RP R4, R8 ;  /* 0x0000000800047306 */ /* 0x002e620000209000 */
[----:B------:R-:W-:Y:S01]  /*0210*/  ISETP.NE.U32.AND P2, PT, R8, RZ, PT ;  /* 0x000000ff0800720c */ /* 0x000fe20003f45070 */
[----:B0-----:R-:W-:-:S06]  /*0220*/  IMAD R6, R6, R0, R7 ;  /* 0x0000000006067224 */ /* 0x001fcc00078e0207 */
[----:B-1----:R-:W0:Y:S02]  /*0230*/  MUFU.RCP R4, R4 ;  /* 0x0000000400047308 */ /* 0x002e240000001000 */
[----:B0-----:R-:W-:-:S06]  /*0240*/  IADD3 R2, PT, PT, R4, 0xffffffe, RZ ;  /* 0x0ffffffe04027810 */ /* 0x001fcc0007ffe0ff */
[----:B------:R-:W0:Y:S08]  /*0250*/  I2F.U32.RP R4, R0 ;  /* 0x0000000000047306 */ /* 0x000e300000209000 */
[----:B------:R1:W2:Y:S08]  /*0260*/  F2I.FTZ.U32.TRUNC.NTZ R3, R2 ;  /* 0x0000000200037305 */ /* 0x0002b0000021f000 */
[----:B0-----:R-:W0:Y:S01]  /*0270*/  MUFU.RCP R4, R4 ;  /* 0x0000000400047308 */ /* 0x001e220000001000 */
[----:B-1----:R-:W-:-:S02]  /*0280*/  MOV R2, RZ ;  /* 0x000000ff00027202 */ /* 0x002fc40000000f00 */
[----:B--2---:R-:W-:-:S05]  /*0290*/  IADD3 R5, PT, PT, RZ, -R3, RZ ;  /* 0x80000003ff057210 */ /* 0x004fca0007ffe0ff */
[----:B------:R-:W-:-:S04]  /*02a0*/  IMAD R5, R5, R8, RZ ;  /* 0x0000000805057224 */ /* 0x000fc800078e02ff */
[----:B------:R-:W-:Y:S01]  /*02b0*/  IMAD.HI.U32 R3, R3, R5, R2 ;  /* 0x0000000503037227 */ /* 0x000fe200078e0002 */
[----:B0-----:R-:W-:-:S05]  /*02c0*/  IADD3 R2, PT, PT, R4, 0xffffffe, RZ ;  /* 0x0ffffffe04027810 */ /* 0x001fca0007ffe0ff */
[----:B------:R-:W-:-:S05]  /*02d0*/  IMAD.HI.U32 R5, R3, R6, RZ ;  /* 0x0000000603057227 */ /* 0x000fca00078e00ff */
[----:B------:R-:W-:-:S05]  /*02e0*/  IADD3 R3, PT, PT, -R5, RZ, RZ ;  /* 0x000000ff05037210 */ /* 0x000fca0007ffe1ff */
[----:B------:R-:W-:-:S05]  /*02f0*/  IMAD R3, R8, R3, R6 ;  /* 0x0000000308037224 */ /* 0x000fca00078e0206 */
[----:B------:R-:W-:-:S13]  /*0300*/  ISETP.GE.U32.AND P0, PT, R3, R8, PT ;  /* 0x000000080300720c */ /* 0x000fda0003f06070 */
[----:B------:R-:W-:Y:S01]  /*0310*/  @P0 IMAD.IADD R3, R3, 0x1, -R8 ;  /* 0x0000000103030824 */ /* 0x000fe200078e0a08 */
[----:B------:R-:W-:-:S04]  /*0320*/  @P0 IADD3 R5, PT, PT, R5, 0x1, RZ ;  /* 0x0000000105050810 */ /* 0x000fc80007ffe0ff */
[----:B------:R-:W-:Y:S02]  /*0330*/  ISETP.GE.U32.AND P1, PT, R3, R8, PT ;  /* 0x000000080300720c */ /* 0x000fe40003f26070 */
[----:B------:R0:W1:Y:S02]  /*0340*/  F2I.FTZ.U32.TRUNC.NTZ R3, R2 ;  /* 0x0000000200037305 */ /* 0x000064000021f000 */
[----:B0-----:R-:W-:-:S09]  /*0350*/  IMAD.MOV.U32 R2, RZ, RZ, RZ ;  /* 0x000000ffff027224 */ /* 0x001fd200078e00ff */
[----:B------:R-:W-:Y:S02]  /*0360*/  @P1 IADD3 R5, PT, PT, R5, 0x1, RZ ;  /* 0x0000000105051810 */ /* 0x000fe40007ffe0ff */
[----:B------:R-:W-:Y:S02]  /*0370*/  @!P2 LOP3.LUT R5, RZ, R8, RZ, 0x33, !PT ;  /* 0x00000008ff05a212 */ /* 0x000fe400078e33ff */
[----:B-1----:R-:W-:Y:S02]  /*0380*/  IADD3 R9, PT, PT, RZ, -R3, RZ ;  /* 0x80000003ff097210 */ /* 0x002fe40007ffe0ff */
[----:B------:R-:W-:Y:S02]  /*0390*/  IADD3 R7, PT, PT, -R5, RZ, RZ ;  /* 0x000000ff05077210 */ /* 0x000fe40007ffe1ff */
[----:B------:R-:W-:Y:S01]  /*03a0*/  ISETP.NE.U32.AND P1, PT, R0, RZ, PT ;  /* 0x000000ff0000720c */ /* 0x000fe20003f25070 */
[----:B------:R-:W-:Y:S02]  /*03b0*/  IMAD R9, R9, R0, RZ ;  /* 0x0000000009097224 */ /* 0x000fe400078e02ff */
[----:B------:R-:W-:-:S02]  /*03c0*/  IMAD R6, R8, R7, R6 ;  /* 0x0000000708067224 */ /* 0x000fc400078e0206 */
[----:B------:R-:W-:-:S03]  /*03d0*/  IMAD.HI.U32 R2, R3, R9, R2 ;  /* 0x0000000903027227 */ /* 0x000fc600078e0002 */
[----:B------:R-:W-:-:S05]  /*03e0*/  IADD3 R5, PT, PT, R5, R6, RZ ;  /* 0x0000000605057210 */ /* 0x000fca0007ffe0ff */
[----:B------:R-:W-:-:S05]  /*03f0*/  IMAD.HI.U32 R2, R2, R5, RZ ;  /* 0x0000000502027227 */ /* 0x000fca00078e00ff */
[----:B------:R-:W-:-:S05]  /*0400*/  IADD3 R2, PT, PT, -R2, RZ, RZ ;  /* 0x000000ff02027210 */ /* 0x000fca0007ffe1ff */
[----:B------:R-:W-:-:S05]  /*0410*/  IMAD R22, R0, R2, R5 ;  /* 0x0000000200167224 */ /* 0x000fca00078e0205 */
[----:B------:R-:W-:-:S13]  /*0420*/  ISETP.GE.U32.AND P0, PT, R22, R0, PT ;  /* 0x000000001600720c */ /* 0x000fda0003f06070 */
[----:B------:R-:W-:-:S04]  /*0430*/  @P0 IADD3 R22, PT, PT, R22, -R0, RZ ;  /* 0x8000000016160210 */ /* 0x000fc80007ffe0ff */
[----:B------:R-:W-:-:S13]  /*0440*/  ISETP.GE.U32.AND P0, PT, R22, R0, PT ;  /* 0x000000001600720c */ /* 0x000fda0003f06070 */
[-C--:B------:R-:W-:Y:S02]  /*0450*/  @P0 IADD3 R22, PT, PT, R22, -R0.reuse, RZ ;  /* 0x8000000016160210 */ /* 0x080fe40007ffe0ff */
[----:B------:R-:W-:-:S07]  /*0460*/  @!P1 LOP3.LUT R22, RZ, R0, RZ, 0x33, !PT ;  /* 0x00000000ff169212 */ /* 0x000fce00078e33ff */
.L_x_1:
[----:B------:R-:W0:Y:S02]  /*0470*/  LDC R0, c[0x0][0x398] ;  /* 0x0000e600ff007b82 */ /* 0x000e240000000800 */
[----:B0-----:R-:W-:-:S13]  /*0480*/  ISETP.GE.AND P0, PT, R0, 0x1, PT ;  /* 0x000000010000780c */ /* 0x001fda0003f06270 */
[----:B------:R-:W-:Y:S05]  /*0490*/  @!P0 EXIT ;  /* 0x000000000000894d */ /* 0x000fea0003800000 */
[----:B------:R-:W0:Y:S01]  /*04a0*/  LDC R11, c[0x0][0x39c] ;  /* 0x0000e700ff0b7b82 */ /* 0x000e220000000800 */
[----:B------:R-:W1:Y:S01]  /*04b0*/  S2R R19, SR_TID.X ;  /* 0x0000000000137919 */ /* 0x000e620000002100 */
[----:B------:R-:W-:-:S06]  /*04c0*/  UMOV UR4, 0x400 ;  /* 0x0000040000047882 */ /* 0x000fcc0000000000 */
[----:B------:R-:W2:Y:S01]  /*04d0*/  S2UR UR5, SR_CgaCtaId ;  /* 0x00000000000579c3 */ /* 0x000ea20000008800 */
[----:B0-----:R-:W0:Y:S01]  /*04e0*/  I2F.U32.RP R4, R11 ;  /* 0x0000000b00047306 */ /* 0x001e220000209000 */
[----:B------:R-:W-:Y:S01]  /*04f0*/  ISETP.NE.U32.AND P2, PT, R11, RZ, PT ;  /* 0x000000ff0b00720c */ /* 0x000fe20003f45070 */
[----:B--2---:R-:W-:-:S06]  /*0500*/  ULEA UR4, UR5, UR4, 0x18 ;  /* 0x0000000405047291 */ /* 0x004fcc000f8ec0ff */
[----:B-1----:R-:W-:Y:S01]  /*0510*/  LEA R8, R19, UR4, 0x2 ;  /* 0x0000000413087c11 */ /* 0x002fe2000f8e10ff */
[----:B0-----:R-:W0:Y:S01]  /*0520*/  MUFU.RCP R4, R4 ;  /* 0x0000000400047308 */ /* 0x001e220000001000 */
[----:B------:R-:W-:-:S03]  /*0530*/  UMOV UR4, URZ ;  /* 0x000000ff00047c82 */ /* 0x000fc60008000000 */
[----:B------:R-:W-:Y:S01]  /*0540*/  IMAD R8, R19, 0x60, R8 ;  /* 0x0000006013087824 */ /* 0x000fe200078e0208 */
[----:B0-----:R-:W-:-:S04]  /*0550*/  IADD3 R2, PT, PT, R4, 0xffffffe, RZ ;  /* 0x0ffffffe04027810 */ /* 0x001fc80007ffe0ff */
[----:B------:R0:W1:Y:S02]  /*0560*/  F2I.FTZ.U32.TRUNC.NTZ R3, R2 ;  /* 0x0000000200037305 */ /* 0x000064000021f000 */
[----:B0-----:R-:W-:Y:S02]  /*0570*/  HFMA2 R2, -RZ, RZ, 0, 0 ;  /* 0x00000000ff027431 */ /* 0x001fe400000001ff */
[----:B-1----:R-:W-:-:S04]  /*0580*/  IMAD.MOV R0, RZ, RZ, -R3 ;  /* 0x000000ffff007224 */ /* 0x002fc800078e0a03 */
[----:B------:R-:W-:Y:S01]  /*0590*/  IMAD R5, R0, R11, RZ ;  /* 0x0000000b00057224 */ /* 0x000fe200078e02ff */
[----:B------:R-:W-:-:S03]  /*05a0*/  VIMNMX R0, PT, PT, R11, 0x18, !PT ;  /* 0x000000180b007848 */ /* 0x000fc60007fe0100 */
[----:B------:R-:W-:Y:S01]  /*05b0*/  IMAD.HI.U32 R3, R3, R5, R2 ;  /* 0x0000000503037227 */ /* 0x000fe200078e0002 */
[----:B------:R-:W-:Y:S01]  /*05c0*/  IADD3 R0, PT, PT, R0, -0x1, RZ ;  /* 0xffffffff00007810 */ /* 0x000fe20007ffe0ff */
[----:B------:R-:W0:Y:S04]  /*05d0*/  S2R R5, SR_TID.Y ;  /* 0x0000000000057919 */ /* 0x000e280000002200 */
[----:B------:R-:W-:-:S05]  /*05e0*/  IMAD.HI.U32 R3, R3, R0, RZ ;  /* 0x0000000003037227 */ /* 0x000fca00078e00ff */
[----:B------:R-:W-:-:S05]  /*05f0*/  IADD3 R4, PT, PT, -R3, RZ, RZ ;  /* 0x000000ff03047210 */ /* 0x000fca0007ffe1ff */
[C---:B------:R-:W-:Y:S02]  /*0600*/  IMAD R0, R11.reuse, R4, R0 ;  /* 0x000000040b007224 */ /* 0x040fe400078e0200 */
[----:B------:R-:W-:-:S03]  /*0610*/  IMAD R4, R11, UR6, RZ ;  /* 0x000000060b047c24 */ /* 0x000fc6000f8e02ff */
[----:B------:R-:W-:-:S13]  /*0620*/  ISETP.GE.U32.AND P0, PT, R0, R11, PT ;  /* 0x0000000b0000720c */ /* 0x000fda0003f06070 */
[-C--:B------:R-:W-:Y:S01]  /*0630*/  @P0 IADD3 R0, PT, PT, R0, -R11.reuse, RZ ;  /* 0x8000000b00000210 */ /* 0x080fe20007ffe0ff */
[----:B0-----:R-:W-:Y:S01]  /*0640*/  IMAD R7, R6, 0x18, R5 ;  /* 0x0000001806077824 */ /* 0x001fe200078e0205 */
[----:B------:R-:W-:Y:S01]  /*0650*/  @P0 IADD3 R3, PT, PT, R3, 0x1, RZ ;  /* 0x0000000103030810 */ /* 0x000fe20007ffe0ff */
[----:B------:R-:W-:Y:S01]  /*0660*/  IMAD.IADD R9, R5, 0x1, R11 ;  /* 0x0000000105097824 */ /* 0x000fe200078e020b */
[----:B------:R-:W-:Y:S01]  /*0670*/  ISETP.GE.U32.AND P1, PT, R0, R11, PT ;  /* 0x0000000b0000720c */ /* 0x000fe20003f26070 */
[C---:B------:R-:W-:Y:S01]  /*0680*/  IMAD R2, R11.reuse, 0x3, R7 ;  /* 0x000000030b027824 */ /* 0x040fe200078e0207 */
[----:B------:R-:W-:Y:S01]  /*0690*/  LEA R0, R11, R7, 0x1 ;  /* 0x000000070b007211 */ /* 0x000fe200078e08ff */
[----:B------:R-:W-:Y:S02]  /*06a0*/  IMAD R9, R6, 0x18, R9 ;  /* 0x0000001806097824 */ /* 0x000fe400078e0209 */
[--C-:B------:R-:W-:Y:S02]  /*06b0*/  IMAD R17, R7, UR6, R19.reuse ;  /* 0x0000000607117c24 */ /* 0x100fe4000f8e0213 */
[----:B------:R-:W-:-:S02]  /*06c0*/  IMAD R13, R0, UR6, R19 ;  /* 0x00000006000d7c24 */ /* 0x000fc4000f8e0213 */
[----:B------:R-:W-:Y:S02]  /*06d0*/  IMAD R15, R2, UR6, R19 ;  /* 0x00000006020f7c24 */ /* 0x000fe4000f8e0213 */
[C---:B------:R-:W-:Y:S02]  /*06e0*/  IMAD R12, R22.reuse, 0x18, R13 ;  /* 0x00000018160c7824 */ /* 0x040fe400078e020d */
[----:B------:R-:W-:Y:S01]  /*06f0*/  @P1 IADD3 R3, PT, PT, R3, 0x1, RZ ;  /* 0x0000000103031810 */ /* 0x000fe20007ffe0ff */
[C---:B------:R-:W-:Y:S01]  /*0700*/  IMAD R10, R22.reuse, 0x18, R17 ;  /* 0x00000018160a7824 */ /* 0x040fe200078e0211 */
[----:B------:R-:W-:Y:S01]  /*0710*/  @!P2 LOP3.LUT R3, RZ, R11, RZ, 0x33, !PT ;  /* 0x0000000bff03a212 */ /* 0x000fe200078e33ff */
[--C-:B------:R-:W-:Y:S02]  /*0720*/  IMAD R11, R9, UR6, R19.reuse ;  /* 0x00000006090b7c24 */ /* 0x100fe4000f8e0213 */
[C---:B------:R-:W-:Y:S01]  /*0730*/  IMAD R9, R22.reuse, 0x18, R19 ;  /* 0x0000001816097824 */ /* 0x040fe200078e0213 */
[----:B------:R-:W-:Y:S01]  /*0740*/  IADD3 R24, PT, PT, R3, 0x1, RZ ;  /* 0x0000000103187810 */ /* 0x000fe20007ffe0ff */
[----:B------:R-:W-:-:S02]  /*0750*/  IMAD R11, R22, 0x18, R11 ;  /* 0x00000018160b7824 */ /* 0x000fc400078e020b */
[----:B------:R-:W-:Y:S01]  /*0760*/  IMAD R13, R22, 0x18, R15 ;  /* 0x00000018160d7824 */ /* 0x000fe200078e020f */
[----:B------:R-:W-:Y:S01]  /*0770*/  LOP3.LUT R23, R24, 0x3, RZ, 0xc0, !PT ;  /* 0x0000000318177812 */ /* 0x000fe200078ec0ff */
[----:B------:R-:W-:Y:S01]  /*0780*/  IMAD R6, R6, 0x18, R19 ;  /* 0x0000001806067824 */ /* 0x000fe200078e0213 */
[----:B------:R-:W-:Y:S01]  /*0790*/  LOP3.LUT R24, R24, 0xfffffffc, RZ, 0xc0, !PT ;  /* 0xfffffffc18187812 */ /* 0x000fe200078ec0ff */
[----:B------:R-:W-:-:S07]  /*07a0*/  IMAD R22, R22, 0x18, R5 ;  /* 0x0000001816167824 */ /* 0x000fce00078e0205 */
.L_x_14:
[----:B0-----:R-:W0:Y:S01]  /*07b0*/  LDCU UR5, c[0x0][0x398] ;  /* 0x00007300ff0577ac */ /* 0x001e220008000800 */
[----:B------:R-:W-:Y:S02]  /*07c0*/  ISETP.GE.U32.AND P2, PT, R3, 0x3, PT ;  /* 0x000000030300780c */ /* 0x000fe40003f46070 */
[----:B--23--:R-:W-:Y:S01]  /*07d0*/  MOV R2, RZ ;  /* 0x000000ff00027202 */ /* 0x00cfe20000000f00 */
[----:B------:R-:W-:-:S04]  /*07e0*/  UIADD3 UR4, UPT, UPT, UR4, 0x1, URZ ;  /* 0x0000000104047890 */ /* 0x000fc8000fffe0ff */
[----:B0-----:R-:W-:-:S06]  /*07f0*/  UISETP.NE.AND UP0, UPT, UR4, UR5, UPT ;  /* 0x000000050400728c */ /* 0x001fcc000bf05270 */
[----:B-1--4-:R-:W-:Y:S05]  /*0800*/  @!P2 BRA `(.L_x_2) ;  /* 0x0000000800e4a947 */ /* 0x012fea0003800000 */
[----:B------:R-:W0:Y:S01]  /*0810*/  S2R R26, SR_TID.X ;  /* 0x00000000001a7919 */ /* 0x000e220000002100 */
[----:B------:R-:W1:Y:S01]  /*0820*/  S2UR UR6, SR_CgaCtaId ;  /* 0x00000000000679c3 */ /* 0x000e620000008800 */
[----:B------:R-:W-:Y:S01]  /*0830*/  IADD3 R0, PT, PT, -R24, RZ, RZ ;  /* 0x000000ff18007210 */ /* 0x000fe20007ffe1ff */
[----:B------:R-:W-:Y:S01]  /*0840*/  UMOV UR5, 0x400 ;  /* 0x0000040000057882 */ /* 0x000fe20000000000 */
[----:B------:R-:W-:Y:S01]  /*0850*/  IMAD.MOV.U32 R2, RZ, RZ, RZ ;  /* 0x000000ffff027224 */ /* 0x000fe200078e00ff */
[----:B------:R-:W-:Y:S02]  /*0860*/  MOV R25, R10 ;  /* 0x0000000a00197202 */ /* 0x000fe40000000f00 */
[----:B------:R-:W-:Y:S02]  /*0870*/  ISETP.GE.AND P0, PT, R0, RZ, PT ;  /* 0x000000ff0000720c */ /* 0x000fe40003f06270 */
[----:B------:R-:W-:Y:S02]  /*0880*/  MOV R16, R13 ;  /* 0x0000000d00107202 */ /* 0x000fe40000000f00 */
[----:B------:R-:W-:-:S02]  /*0890*/  MOV R17, R12 ;  /* 0x0000000c00117202 */ /* 0x000fc40000000f00 */
[----:B------:R-:W-:Y:S01]  /*08a0*/  MOV R29, R11 ;  /* 0x0000000b001d7202 */ /* 0x000fe20000000f00 */
[----:B-1----:R-:W-:Y:S01]  /*08b0*/  ULEA UR5, UR6, UR5, 0x18 ;  /* 0x0000000506057291 */ /* 0x002fe2000f8ec0ff */
[----:B0-----:R-:W-:-:S05]  /*08c0*/  IMAD R26, R5, 0x19, R26 ;  /* 0x00000019051a7824 */ /* 0x001fca00078e021a */
[----:B------:R-:W-:Y:S01]  /*08d0*/  LEA R26, R26, UR5, 0x2 ;  /* 0x000000051a1a7c11 */ /* 0x000fe2000f8e10ff */
[----:B------:R-:W-:Y:S06]  /*08e0*/  @P0 BRA `(.L_x_3) ;  /* 0x0000000800440947 */ /* 0x000fec0003800000 */
[----:B------:R-:W-:Y:S02]  /*08f0*/  IADD3 R14, PT, PT, -R0, RZ, RZ ;  /* 0x000000ff000e7210 */ /* 0x000fe40007ffe1ff */
[----:B------:R-:W-:Y:S02]  /*0900*/  PLOP3.LUT P0, PT, PT, PT, PT, 0x80, 0x8 ;  /* 0x000000000008781c */ /* 0x000fe40003f0f070 */
[----:B------:R-:W-:-:S13]  /*0910*/  ISETP.GT.AND P1, PT, R14, 0xc, PT ;  /* 0x0000000c0e00780c */ /* 0x000fda0003f24270 */
[----:B------:R-:W-:Y:S05]  /*0920*/  @!P1 BRA `(.L_x_4) ;  /* 0x0000000400689947 */ /* 0x000fea0003800000 */
[----:B------:R-:W-:-:S13]  /*0930*/  PLOP3.LUT P0, PT, PT, PT, PT, 0x8, 0x80 ;  /* 0x000000000080781c */ /* 0x000fda0003f0e170 */
.L_x_5:
[----:B-1----:R-:W0:Y:S02]  /*0940*/  LDC.64 R14, c[0x0][0x388] ;  /* 0x0000e200ff0e7b82 */ /* 0x002e240000000a00 */
[----:B0-----:R-:W-:-:S04]  /*0950*/  IMAD.WIDE R18, R25, 0x4, R14 ;  /* 0x0000000419127825 */ /* 0x001fc800078e020e */
[--C-:B------:R-:W-:Y:S01]  /*0960*/  IMAD.WIDE R20, R29, 0x4, R14.reuse ;  /* 0x000000041d147825 */ /* 0x100fe200078e020e */
[----:B------:R0:W2:Y:S05]  /*0970*/  LDG.E R27, desc[UR8][R18.64] ;  /* 0x00000008121b7981 */ /* 0x0000aa000c1e1900 */
[----:B------:R1:W3:Y:S01]  /*0980*/  LDG.E R20, desc[UR8][R20.64] ;  /* 0x0000000814147981 */ /* 0x0002e2000c1e1900 */
[----:B0-----:R-:W-:Y:S01]  /*0990*/  IMAD.WIDE R18, R17, 0x4, R14 ;  /* 0x0000000411127825 */ /* 0x001fe200078e020e */
[----:B-1----:R-:W0:Y:S03]  /*09a0*/  LDC R21, c[0x0][0x39c] ;  /* 0x0000e700ff157b82 */ /* 0x002e260000000800 */
[----:B0-----:R-:W-:Y:S01]  /*09b0*/  IMAD R28, R21, 0x64, R26 ;  /* 0x00000064151c7824 */ /* 0x001fe200078e021a */
[----:B--2---:R0:W-:Y:S04]  /*09c0*/  STS [R26], R27 ;  /* 0x0000001b1a007388 */ /* 0x0041e80000000800 */
[----:B---3--:R1:W-:Y:S04]  /*09d0*/  STS [R28], R20 ;  /* 0x000000141c007388 */ /* 0x0083e80000000800 */
[----:B0-----:R0:W2:Y:S01]  /*09e0*/  LDG.E R27, desc[UR8][R18.64] ;  /* 0x00000008121b7981 */ /* 0x0010a2000c1e1900 */
[----:B------:R-:W-:-:S02]  /*09f0*/  IMAD R25, R4, 0x4, R25 ;  /* 0x0000000404197824 */ /* 0x000fc400078e0219 */
[----:B-1----:R-:W-:Y:S02]  /*0a00*/  IMAD R28, R21, 0xc8, R26 ;  /* 0x000000c8151c7824 */ /* 0x002fe400078e021a */
[----:B0-----:R-:W-:-:S05]  /*0a10*/  IMAD.WIDE R18, R16, 0x4, R14 ;  /* 0x0000000410127825 */ /* 0x001fca00078e020e */
[----:B------:R0:W3:Y:S02]  /*0a20*/  LDG.E R20, desc[UR8][R18.64] ;  /* 0x0000000812147981 */ /* 0x0000e4000c1e1900 */
[----:B0-----:R-:W-:Y:S02]  /*0a30*/  IMAD.WIDE R18, R25, 0x4, R14 ;  /* 0x0000000419127825 */ /* 0x001fe400078e020e */
[----:B--2---:R0:W-:Y:S02]  /*0a40*/  STS [R28], R27 ;  /* 0x0000001b1c007388 */ /* 0x0041e40000000800 */
[----:B0-----:R-:W-:-:S05]  /*0a50*/  IMAD R27, R21, 0x12c, R26 ;  /* 0x0000012c151b7824 */ /* 0x001fca00078e021a */
[----:B---3--:R0:W-:Y:S04]  /*0a60*/  STS [R27], R20 ;  /* 0x000000141b007388 */ /* 0x0081e80000000800 */
[----:B0-----:R0:W2:Y:S01]  /*0a70*/  LDG.E R20, desc[UR8][R18.64] ;  /* 0x0000000812147981 */ /* 0x0010a2000c1e1900 */
[----:B------:R-:W-:-:S05]  /*0a80*/  LEA R29, R4, R29, 0x2 ;  /* 0x0000001d041d7211 */ /* 0x000fca00078e10ff */
[----:B0-----:R-:W-:-:S05]  /*0a90*/  IMAD.WIDE R18, R29, 0x4, R14 ;  /* 0x000000041d127825 */ /* 0x001fca00078e020e */
[----:B------:R0:W3:Y:S01]  /*0aa0*/  LDG.E R27, desc[UR8][R18.64] ;  /* 0x00000008121b7981 */ /* 0x0000e2000c1e1900 */
[----:B------:R-:W-:Y:S01]  /*0ab0*/  LEA R28, R4, R17, 0x2 ;  /* 0x00000011041c7211 */ /* 0x000fe200078e10ff */
[----:B------:R-:W-:-:S04]  /*0ac0*/  IMAD R26, R21, 0x190, R26 ;  /* 0x00000190151a7824 */ /* 0x000fc800078e021a */
[----:B0-----:R-:W-:Y:S01]  /*0ad0*/  IMAD.WIDE R18, R28, 0x4, R14 ;  /* 0x000000041c127825 */ /* 0x001fe200078e020e */
[----:B--2---:R0:W-:Y:S04]  /*0ae0*/  STS [R26], R20 ;  /* 0x000000141a007388 */ /* 0x0041e80000000800 */
[----:B0-----:R0:W2:Y:S01]  /*0af0*/  LDG.E R20, desc[UR8][R18.64] ;  /* 0x0000000812147981 */ /* 0x0010a2000c1e1900 */
[----:B------:R-:W-:-:S05]  /*0b00*/  IMAD R17, R21, 0x64, R26 ;  /* 0x0000006415117824 */ /* 0x000fca00078e021a */
[----:B---3--:R1:W-:Y:S01]  /*0b10*/  STS [R17], R27 ;  /* 0x0000001b11007388 */ /* 0x0083e20000000800 */
[C---:B------:R-:W-:Y:S02]  /*0b20*/  LEA R25, R4.reuse, R25, 0x2 ;  /* 0x0000001904197211 */ /* 0x040fe400078e10ff */
[----:B-1----:R-:W-:-:S05]  /*0b30*/  LEA R17, R4, R16, 0x2 ;  /* 0x0000001004117211 */ /* 0x002fca00078e10ff */
[----:B0-----:R-:W-:-:S04]  /*0b40*/  IMAD.WIDE R18, R17, 0x4, R14 ;  /* 0x0000000411127825 */ /* 0x001fc800078e020e */
[----:B------:R-:W-:Y:S01]  /*0b50*/  IMAD R27, R21, 0xc8, R26 ;  /* 0x000000c8151b7824 */ /* 0x000fe200078e021a */
[----:B------:R0:W3:Y:S02]  /*0b60*/  LDG.E R16, desc[UR8][R18.64] ;  /* 0x0000000812107981 */ /* 0x0000e4000c1e1900 */
[----:B0-----:R-:W-:Y:S02]  /*0b70*/  IMAD.WIDE R18, R25, 0x4, R14 ;  /* 0x0000000419127825 */ /* 0x001fe400078e020e */
[----:B--2---:R0:W-:Y:S04]  /*0b80*/  STS [R27], R20 ;  /* 0x000000141b007388 */ /* 0x0041e80000000800 */
[----:B0-----:R-:W2:Y:S01]  /*0b90*/  LDG.E R27, desc[UR8][R18.64] ;  /* 0x00000008121b7981 */ /* 0x001ea2000c1e1900 */
[----:B------:R-:W-:Y:S01]  /*0ba0*/  IMAD R20, R21, 0x12c, R26 ;  /* 0x0000012c15147824 */ /* 0x000fe200078e021a */
[----:B------:R-:W-:-:S04]  /*0bb0*/  LEA R29, R4, R29, 0x2 ;  /* 0x0000001d041d7211 */ /* 0x000fc800078e10ff */
[----:B---3--:R0:W-:Y:S02]  /*0bc0*/  STS [R20], R16 ;  /* 0x0000001014007388 */ /* 0x0081e40000000800 */
[----:B0-----:R-:W-:-:S05]  /*0bd0*/  IMAD R16, R21, 0x190, R26 ;  /* 0x0000019015107824 */ /* 0x001fca00078e021a */
[----:B--2---:R0:W-:Y:S02]  /*0be0*/  STS [R16], R27 ;  /* 0x0000001b10007388 */ /* 0x0041e40000000800 */
[----:B0-----:R-:W-:-:S06]  /*0bf0*/  IMAD.WIDE R26, R29, 0x4, R14 ;  /* 0x000000041d1a7825 */ /* 0x001fcc00078e020e */
[----:B------:R-:W2:Y:S01]  /*0c00*/  LDG.E R26, desc[UR8][R26.64] ;  /* 0x000000081a1a7981 */ /* 0x000ea2000c1e1900 */
[----:B------:R-:W-:Y:S02]  /*0c10*/  IMAD R28, R4, 0x4, R28 ;  /* 0x00000004041c7824 */ /* 0x000fe400078e021c */
[----:B------:R-:W-:Y:S02]  /*0c20*/  IMAD R20, R21, 0x64, R16 ;  /* 0x0000006415147824 */ /* 0x000fe400078e0210 */
[----:B------:R-:W-:-:S03]  /*0c30*/  IMAD.WIDE R18, R28, 0x4, R14 ;  /* 0x000000041c127825 */ /* 0x000fc600078e020e */
[----:B--2---:R0:W-:Y:S04]  /*0c40*/  STS [R20], R26 ;  /* 0x0000001a14007388 */ /* 0x0041e80000000800 */
[----:B0-----:R0:W2:Y:S01]  /*0c50*/  LDG.E R20, desc[UR8][R18.64] ;  /* 0x0000000812147981 */ /* 0x0010a2000c1e1900 */
[----:B------:R-:W-:Y:S01]  /*0c60*/  LEA R17, R4, R17, 0x2 ;  /* 0x0000001104117211 */ /* 0x000fe200078e10ff */
[----:B0-----:R-:W-:-:S05]  /*0c70*/  IMAD R19, R21, 0xc8, R16 ;  /* 0x000000c815137824 */ /* 0x001fca00078e0210 */
[----:B--2---:R0:W-:Y:S02]  /*0c80*/  STS [R19], R20 ;  /* 0x0000001413007388 */ /* 0x0041e40000000800 */
[----:B0-----:R-:W-:-:S06]  /*0c90*/  IMAD.WIDE R18, R17, 0x4, R14 ;  /* 0x0000000411127825 */ /* 0x001fcc00078e020e */
[----:B------:R-:W2:Y:S01]  /*0ca0*/  LDG.E R18, desc[UR8][R18.64] ;  /* 0x0000000812127981 */ /* 0x000ea2000c1e1900 */
[----:B------:R-:W-:Y:S01]  /*0cb0*/  IMAD R27, R21, 0x12c, R16 ;  /* 0x0000012c151b7824 */ /* 0x000fe200078e0210 */
[C---:B------:R-:W-:Y:S02]  /*0cc0*/  LEA R25, R4.reuse, R25, 0x2 ;  /* 0x0000001904197211 */ /* 0x040fe400078e10ff */
[----:B------:R-:W-:Y:S02]  /*0cd0*/  LEA R29, R4, R29, 0x2 ;  /* 0x0000001d041d7211 */ /* 0x000fe400078e10ff */
[----:B--2---:R0:W-:Y:S02]  /*0ce0*/  STS [R27], R18 ;  /* 0x000000121b007388 */ /* 0x0041e40000000800 */
[----:B0-----:R-:W-:-:S04]  /*0cf0*/  IMAD.WIDE R26, R25, 0x4, R14 ;  /* 0x00000004191a7825 */ /* 0x001fc800078e020e */
[----:B------:R-:W-:Y:S02]  /*0d00*/  IMAD.WIDE R18, R29, 0x4, R14 ;  /* 0x000000041d127825 */ /* 0x000fe400078e020e */
[----:B------:R0:W2:Y:S04]  /*0d10*/  LDG.E R27, desc[UR8][R26.64] ;  /* 0x000000081a1b7981 */ /* 0x0000a8000c1e1900 */
[----:B------:R-:W3:Y:S01]  /*0d20*/  LDG.E R19, desc[UR8][R18.64] ;  /* 0x0000000812137981 */ /* 0x000ee2000c1e1900 */
[C---:B------:R-:W-:Y:S01]  /*0d30*/  LEA R28, R4.reuse, R28, 0x2 ;  /* 0x0000001c041c7211 */ /* 0x040fe200078e10ff */
[----:B0-----:R-:W-:Y:S01]  /*0d40*/  IMAD R26, R21, 0x190, R16 ;  /* 0x00000190151a7824 */ /* 0x001fe200078e0210 */
[----:B------:R-:W-:-:S03]  /*0d50*/  LEA R20, R4, R17, 0x2 ;  /* 0x0000001104147211 */ /* 0x000fc600078e10ff */
[----:B------:R-:W-:Y:S01]  /*0d60*/  IMAD R16, R21, 0x64, R26 ;  /* 0x0000006415107824 */ /* 0x000fe200078e021a */
[----:B--2---:R-:W-:Y:S04]  /*0d70*/  STS [R26], R27 ;  /* 0x0000001b1a007388 */ /* 0x004fe80000000800 */
[----:B---3--:R0:W-:Y:S02]  /*0d80*/  STS [R16], R19 ;  /* 0x0000001310007388 */ /* 0x0081e40000000800 */
[----:B0-----:R-:W-:-:S04]  /*0d90*/  IMAD.WIDE R16, R28, 0x4, R14 ;  /* 0x000000041c107825 */ /* 0x001fc800078e020e */
[----:B------:R-:W-:Y:S02]  /*0da0*/  IMAD.WIDE R14, R20, 0x4, R14 ;  /* 0x00000004140e7825 */ /* 0x000fe400078e020e */
[----:B------:R0:W2:Y:S04]  /*0db0*/  LDG.E R17, desc[UR8][R16.64] ;  /* 0x0000000810117981 */ /* 0x0000a8000c1e1900 */
[----:B------:R-:W3:Y:S01]  /*0dc0*/  LDG.E R14, desc[UR8][R14.64] ;  /* 0x000000080e0e7981 */ /* 0x000ee2000c1e1900 */
[C-C-:B------:R-:W-:Y:S02]  /*0dd0*/  IMAD R27, R21.reuse, 0xc8, R26.reuse ;  /* 0x000000c8151b7824 */ /* 0x140fe400078e021a */
[C---:B------:R-:W-:Y:S01]  /*0de0*/  IMAD R18, R21.reuse, 0x12c, R26 ;  /* 0x0000012c15127824 */ /* 0x040fe200078e021a */
[----:B------:R-:W-:Y:S01]  /*0df0*/  IADD3 R0, PT, PT, R0, 0x10, RZ ;  /* 0x0000001000007810 */ /* 0x000fe20007ffe0ff */
[----:B------:R-:W-:-:S03]  /*0e00*/  IMAD R2, R21, 0x4, R2 ;  /* 0x0000000415027824 */ /* 0x000fc600078e0202 */
[----:B------:R-:W-:Y:S02]  /*0e10*/  ISETP.GE.AND P1, PT, R0, -0xc, PT ;  /* 0xfffffff40000780c */ /* 0x000fe40003f26270 */
[----:B------:R-:W-:-:S04]  /*0e20*/  LEA R2, R21, R2, 0x2 ;  /* 0x0000000215027211 */ /* 0x000fc800078e10ff */
[C---:B------:R-:W-:Y:S01]  /*0e30*/  LEA R2, R21.reuse, R2, 0x2 ;  /* 0x0000000215027211 */ /* 0x040fe200078e10ff */
[C---:B------:R-:W-:Y:S01]  /*0e40*/  IMAD R26, R21.reuse, 0x190, R26 ;  /* 0x00000190151a7824 */ /* 0x040fe200078e021a */
[C---:B------:R-:W-:Y:S01]  /*0e50*/  LEA R25, R4.reuse, R25, 0x2 ;  /* 0x0000001904197211 */ /* 0x040fe200078e10ff */
[C---:B------:R-:W-:Y:S01]  /*0e60*/  IMAD R29, R4.reuse, 0x4, R29 ;  /* 0x00000004041d7824 */ /* 0x040fe200078e021d */
[----:B------:R-:W-:Y:S02]  /*0e70*/  LEA R2, R21, R2, 0x2 ;  /* 0x0000000215027211 */ /* 0x000fe400078e10ff */
[C---:B0-----:R-:W-:Y:S01]  /*0e80*/  LEA R16, R4.reuse, R20, 0x2 ;  /* 0x0000001404107211 */ /* 0x041fe200078e10ff */
[----:B--2---:R0:W-:Y:S04]  /*0e90*/  STS [R27], R17 ;  /* 0x000000111b007388 */ /* 0x0041e80000000800 */
[----:B---3--:R1:W-:Y:S01]  /*0ea0*/  STS [R18], R14 ;  /* 0x0000000e12007388 */ /* 0x0083e20000000800 */
[----:B0-----:R-:W-:Y:S01]  /*0eb0*/  LEA R17, R4, R28, 0x2 ;  /* 0x0000001c04117211 */ /* 0x001fe200078e10ff */
[----:B------:R-:W-:Y:S06]  /*0ec0*/  @!P1 BRA `(.L_x_5) ;  /* 0xfffffff8009c9947 */ /* 0x000fec000383ffff */
.L_x_4:
[----:B-1----:R-:W-:-:S04]  /*0ed0*/  IADD3 R14, PT, PT, -R0, RZ, RZ ;  /* 0x000000ff000e7210 */ /* 0x002fc80007ffe1ff */
[----:B------:R-:W-:-:S13]  /*0ee0*/  ISETP.GT.AND P1, PT, R14, 0x4, PT ;  /* 0x000000040e00780c */ /* 0x000fda0003f24270 */
[----:B------:R-:W-:Y:S05]  /*0ef0*/  @!P1 BRA `(.L_x_6) ;  /* 0x0000000000b89947 */ /* 0x000fea0003800000 */
[----:B------:R-:W0:Y:S08]  /*0f00*/  LDC.64 R14, c[0x0][0x388] ;  /* 0x0000e200ff0e7b82 */ /* 0x000e300000000a00 */
[----:B------:R-:W1:Y:S01]  /*0f10*/  LDC R27, c[0x0][0x39c] ;  /* 0x0000e700ff1b7b82 */ /* 0x000e620000000800 */
[----:B0-----:R-:W-:-:S05]  /*0f20*/  IMAD.WIDE R18, R25, 0x4, R14 ;  /* 0x0000000419127825 */ /* 0x001fca00078e020e */
[----:B------:R0:W2:Y:S02]  /*0f30*/  LDG.E R28, desc[UR8][R18.64] ;  /* 0x00000008121c7981 */ /* 0x0000a4000c1e1900 */
[----:B0-----:R-:W-:-:S05]  /*0f40*/  IMAD.WIDE R18, R29, 0x4, R14 ;  /* 0x000000041d127825 */ /* 0x001fca00078e020e */
[----:B------:R0:W3:Y:S01]  /*0f50*/  LDG.E R20, desc[UR8][R18.64] ;  /* 0x0000000812147981 */ /* 0x0000e2000c1e1900 */
[----:B-1----:R-:W-:Y:S02]  /*0f60*/  IMAD R21, R27, 0x64, R26 ;  /* 0x000000641b157824 */ /* 0x002fe400078e021a */
[----:B0-----:R-:W-:-:S06]  /*0f70*/  IMAD.WIDE R18, R16, 0x4, R14 ;  /* 0x0000000410127825 */ /* 0x001fcc00078e020e */
[----:B------:R0:W4:Y:S04]  /*0f80*/  LDG.E R18, desc[UR8][R18.64] ;  /* 0x0000000812127981 */ /* 0x000128000c1e1900 */
[----:B--2---:R-:W-:Y:S04]  /*0f90*/  STS [R26], R28 ;  /* 0x0000001c1a007388 */ /* 0x004fe80000000800 */
[----:B---3--:R1:W-:Y:S02]  /*0fa0*/  STS [R21], R20 ;  /* 0x0000001415007388 */ /* 0x0083e40000000800 */
[----:B-1----:R-:W-:-:S06]  /*0fb0*/  IMAD.WIDE R20, R17, 0x4, R14 ;  /* 0x0000000411147825 */ /* 0x002fcc00078e020e */
[----:B------:R-:W2:Y:S01]  /*0fc0*/  LDG.E R20, desc[UR8][R20.64] ;  /* 0x0000000814147981 */ /* 0x000ea2000c1e1900 */
[C-C-:B------:R-:W-:Y:S01]  /*0fd0*/  IMAD R28, R27.reuse, 0xc8, R26.reuse ;  /* 0x000000c81b1c7824 */ /* 0x140fe200078e021a */
[----:B------:R-:W-:Y:S01]  /*0fe0*/  LEA R25, R4, R25, 0x2 ;  /* 0x0000001904197211 */ /* 0x000fe200078e10ff */
[----:B0-----:R-:W-:-:S03]  /*0ff0*/  IMAD R19, R27, 0x12c, R26 ;  /* 0x0000012c1b137824 */ /* 0x001fc600078e021a */
[----:B--2---:R-:W-:Y:S04]  /*1000*/  STS [R28], R20 ;  /* 0x000000141c007388 */ /* 0x004fe80000000800 */
[----:B----4-:R0:W-:Y:S02]  /*1010*/  STS [R19], R18 ;  /* 0x0000001213007388 */ /* 0x0101e40000000800 */
[----:B0-----:R-:W-:-:S05]  /*1020*/  IMAD.WIDE R18, R25, 0x4, R14 ;  /* 0x0000000419127825 */ /* 0x001fca00078e020e */
[----:B------:R-:W2:Y:S01]  /*1030*/  LDG.E R21, desc[UR8][R18.64] ;  /* 0x0000000812157981 */ /* 0x000ea2000c1e1900 */
[----:B------:R-:W-:Y:S01]  /*1040*/  IMAD R26, R27, 0x190, R26 ;  /* 0x000001901b1a7824 */ /* 0x000fe200078e021a */
[----:B------:R-:W-:-:S04]  /*1050*/  LEA R29, R4, R29, 0x2 ;  /* 0x0000001d041d7211 */ /* 0x000fc800078e10ff */
[----:B--2---:R0:W-:Y:S02]  /*1060*/  STS [R26], R21 ;  /* 0x000000151a007388 */ /* 0x0041e40000000800 */
[----:B0-----:R-:W-:-:S06]  /*1070*/  IMAD.WIDE R20, R29, 0x4, R14 ;  /* 0x000000041d147825 */ /* 0x001fcc00078e020e */
[----:B------:R-:W2:Y:S01]  /*1080*/  LDG.E R20, desc[UR8][R20.64] ;  /* 0x0000000814147981 */ /* 0x000ea2000c1e1900 */
[----:B------:R-:W-:Y:S01]  /*1090*/  IMAD R28, R27, 0x64, R26 ;  /* 0x000000641b1c7824 */ /* 0x000fe200078e021a */
[----:B------:R-:W-:-:S04]  /*10a0*/  LEA R19, R4, R16, 0x2 ;  /* 0x0000001004137211 */ /* 0x000fc800078e10ff */
[----:B--2---:R0:W-:Y:S02]  /*10b0*/  STS [R28], R20 ;  /* 0x000000141c007388 */ /* 0x0041e40000000800 */
[----:B0-----:R-:W-:-:S04]  /*10c0*/  IMAD R28, R4, 0x4, R17 ;  /* 0x00000004041c7824 */ /* 0x001fc800078e0211 */
[----:B------:R-:W-:-:S04]  /*10d0*/  IMAD.WIDE R16, R28, 0x4, R14 ;  /* 0x000000041c107825 */ /* 0x000fc800078e020e */
[----:B------:R-:W-:Y:S01]  /*10e0*/  IMAD.WIDE R14, R19, 0x4, R14 ;  /* 0x00000004130e7825 */ /* 0x000fe200078e020e */
[----:B------:R-:W2:Y:S05]  /*10f0*/  LDG.E R18, desc[UR8][R16.64] ;  /* 0x0000000810127981 */ /* 0x000eaa000c1e1900 */
[----:B------:R0:W3:Y:S01]  /*1100*/  LDG.E R14, desc[UR8][R14.64] ;  /* 0x000000080e0e7981 */ /* 0x0000e2000c1e1900 */
[C-C-:B------:R-:W-:Y:S02]  /*1110*/  IMAD R21, R27.reuse, 0x12c, R26.reuse ;  /* 0x0000012c1b157824 */ /* 0x140fe400078e021a */
[C-C-:B0-----:R-:W-:Y:S01]  /*1120*/  IMAD R15, R27.reuse, 0xc8, R26.reuse ;  /* 0x000000c81b0f7824 */ /* 0x141fe200078e021a */
[C---:B------:R-:W-:Y:S01]  /*1130*/  LEA R2, R27.reuse, R2, 0x2 ;  /* 0x000000021b027211 */ /* 0x040fe200078e10ff */
[C---:B------:R-:W-:Y:S01]  /*1140*/  IMAD R26, R27.reuse, 0x190, R26 ;  /* 0x000001901b1a7824 */ /* 0x040fe200078e021a */
[----:B------:R-:W-:Y:S01]  /*1150*/  PLOP3.LUT P0, PT, PT, PT, PT, 0x8, 0x80 ;  /* 0x000000000080781c */ /* 0x000fe20003f0e170 */
[----:B------:R-:W-:Y:S01]  /*1160*/  IMAD R17, R4, 0x4, R28 ;  /* 0x0000000404117824 */ /* 0x000fe200078e021c */
[----:B------:R-:W-:-:S02]  /*1170*/  LEA R2, R27, R2, 0x2 ;  /* 0x000000021b027211 */ /* 0x000fc400078e10ff */
[----:B------:R-:W-:Y:S02]  /*1180*/  IADD3 R0, PT, PT, R0, 0x8, RZ ;  /* 0x0000000800007810 */ /* 0x000fe40007ffe0ff */
[C---:B------:R-:W-:Y:S02]  /*1190*/  LEA R29, R4.reuse, R29, 0x2 ;  /* 0x0000001d041d7211 */ /* 0x040fe400078e10ff */
[C---:B------:R-:W-:Y:S02]  /*11a0*/  LEA R16, R4.reuse, R19, 0x2 ;  /* 0x0000001304107211 */ /* 0x040fe400078e10ff */
[----:B------:R-:W-:Y:S01]  /*11b0*/  LEA R25, R4, R25, 0x2 ;  /* 0x0000001904197211 */ /* 0x000fe200078e10ff */
[----:B--2---:R0:W-:Y:S04]  /*11c0*/  STS [R15], R18 ;  /* 0x000000120f007388 */ /* 0x0041e80000000800 */
[----:B---3--:R0:W-:Y:S02]  /*11d0*/  STS [R21], R14 ;  /* 0x0000000e15007388 */ /* 0x0081e40000000800 */
.L_x_6:
[----:B------:R-:W-:-:S13]  /*11e0*/  ISETP.NE.OR P0, PT, R0, RZ, P0 ;  /* 0x000000ff0000720c */ /* 0x000fda0000705670 */
[----:B------:R-:W-:Y:S05]  /*11f0*/  @!P0 BRA `(.L_x_2) ;  /* 0x0000000000688947 */ /* 0x000fea0003800000 */
.L_x_3:
[----:B01----:R-:W0:Y:S08]  /*1200*/  LDC.64 R14, c[0x0][0x388] ;  /* 0x0000e200ff0e7b82 */ /* 0x003e300000000a00 */
[----:B------:R-:W1:Y:S01]  /*1210*/  LDC R27, c[0x0][0x39c] ;  /* 0x0000e700ff1b7b82 */ /* 0x000e620000000800 */
[----:B0-----:R-:W-:-:S04]  /*1220*/  IMAD.WIDE R18, R25, 0x4, R14 ;  /* 0x0000000419127825 */ /* 0x001fc800078e020e */
[--C-:B------:R-:W-:Y:S01]  /*1230*/  IMAD.WIDE R20, R29, 0x4, R14.reuse ;  /* 0x000000041d147825 */ /* 0x100fe200078e020e */
[----:B------:R0:W2:Y:S05]  /*1240*/  LDG.E R28, desc[UR8][R18.64] ;  /* 0x00000008121c7981 */ /* 0x0000aa000c1e1900 */
[----:B------:R1:W3:Y:S01]  /*1250*/  LDG.E R20, desc[UR8][R20.64] ;  /* 0x0000000814147981 */ /* 0x0002e2000c1e1900 */
[----:B0-----:R-:W-:-:S04]  /*1260*/  IMAD.WIDE R18, R17, 0x4, R14 ;  /* 0x0000000411127825 */ /* 0x001fc800078e020e */
[----:B------:R-:W-:Y:S02]  /*1270*/  IMAD.WIDE R14, R16, 0x4, R14 ;  /* 0x00000004100e7825 */ /* 0x000fe400078e020e */
[----:B------:R0:W4:Y:S02]  /*1280*/  LDG.E R18, desc[UR8][R18.64] ;  /* 0x0000000812127981 */ /* 0x000124000c1e1900 */
[C-C-:B-1----:R-:W-:Y:S02]  /*1290*/  IMAD R21, R27.reuse, 0x64, R26.reuse ;  /* 0x000000641b157824 */ /* 0x142fe400078e021a */
[----:B------:R1:W5:Y:S01]  /*12a0*/  LDG.E R14, desc[UR8][R14.64] ;  /* 0x000000080e0e7981 */ /* 0x000362000c1e1900 */
[C-C-:B0-----:R-:W-:Y:S02]  /*12b0*/  IMAD R19, R27.reuse, 0x12c, R26.reuse ;  /* 0x0000012c1b137824 */ /* 0x141fe400078e021a */
[----:B-1----:R-:W-:Y:S01]  /*12c0*/  IMAD R15, R27, 0xc8, R26 ;  /* 0x000000c81b0f7824 */ /* 0x002fe200078e021a */
[----:B------:R-:W-:-:S04]  /*12d0*/  IADD3 R0, PT, PT, R0, 0x4, RZ ;  /* 0x0000000400007810 */ /* 0x000fc80007ffe0ff */
[----:B------:R-:W-:Y:S01]  /*12e0*/  ISETP.NE.AND P0, PT, R0, RZ, PT ;  /* 0x000000ff0000720c */ /* 0x000fe20003f05270 */
[C---:B------:R-:W-:Y:S01]  /*12f0*/  IMAD R17, R4.reuse, 0x4, R17 ;  /* 0x0000000404117824 */ /* 0x040fe200078e0211 */
[C---:B------:R-:W-:Y:S02]  /*1300*/  LEA R2, R27.reuse, R2, 0x2 ;  /* 0x000000021b027211 */ /* 0x040fe400078e10ff */
[C---:B------:R-:W-:Y:S02]  /*1310*/  LEA R29, R4.reuse, R29, 0x2 ;  /* 0x0000001d041d7211 */ /* 0x040fe400078e10ff */
[C---:B------:R-:W-:Y:S02]  /*1320*/  LEA R16, R4.reuse, R16, 0x2 ;  /* 0x0000001004107211 */ /* 0x040fe400078e10ff */
[----:B------:R-:W-:Y:S01]  /*1330*/  LEA R25, R4, R25, 0x2 ;  /* 0x0000001904197211 */ /* 0x000fe200078e10ff */
[----:B--2---:R0:W-:Y:S04]  /*1340*/  STS [R26], R28 ;  /* 0x0000001c1a007388 */ /* 0x0041e80000000800 */
[----:B---3--:R1:W-:Y:S04]  /*1350*/  STS [R21], R20 ;  /* 0x0000001415007388 */ /* 0x0083e80000000800 */
[----:B----4-:R1:W-:Y:S04]  /*1360*/  STS [R15], R18 ;  /* 0x000000120f007388 */ /* 0x0103e80000000800 */
[----:B-----5:R1:W-:Y:S01]  /*1370*/  STS [R19], R14 ;  /* 0x0000000e13007388 */ /* 0x0203e20000000800 */
[----:B0-----:R-:W-:Y:S01]  /*1380*/  IMAD R26, R27, 0x190, R26 ;  /* 0x000001901b1a7824 */ /* 0x001fe200078e021a */
[----:B------:R-:W-:Y:S06]  /*1390*/  @P0 BRA `(.L_x_3) ;  /* 0xfffffffc00980947 */ /* 0x000fec000383ffff */
.L_x_2:
[----:B------:R-:W-:-:S13]  /*13a0*/  ISETP.NE.AND P1, PT, R23, RZ, PT ;  /* 0x000000ff1700720c */ /* 0x000fda0003f25270 */
[----:B------:R-:W-:Y:S05]  /*13b0*/  @!P1 BRA `(.L_x_7) ;  /* 0x0000000000789947 */ /* 0x000fea0003800000 */
[----:B01----:R-:W0:Y:S01]  /*13c0*/  LDC.64 R14, c[0x0][0x388] ;  /* 0x0000e200ff0e7b82 */ /* 0x003e220000000a00 */
[----:B------:R-:W1:Y:S01]  /*13d0*/  LDCU UR7, c[0x0][0x390] ;  /* 0x00007200ff0777ac */ /* 0x000e620008000800 */
[----:B------:R-:W-:-:S05]  /*13e0*/  IADD3 R18, PT, PT, R7, R2, RZ ;  /* 0x0000000207127210 */ /* 0x000fca0007ffe0ff */
[----:B-1----:R-:W-:-:S04]  /*13f0*/  IMAD R17, R18, UR7, R9 ;  /* 0x0000000712117c24 */ /* 0x002fc8000f8e0209 */
[----:B0-----:R-:W-:-:S06]  /*1400*/  IMAD.WIDE R16, R17, 0x4, R14 ;  /* 0x0000000411107825 */ /* 0x001fcc00078e020e */
[----:B------:R-:W2:Y:S01]  /*1410*/  LDG.E R17, desc[UR8][R16.64] ;  /* 0x0000000810117981 */ /* 0x000ea2000c1e1900 */
[----:B------:R-:W0:Y:S01]  /*1420*/  S2UR UR6, SR_CgaCtaId ;  /* 0x00000000000679c3 */ /* 0x000e220000008800 */
[----:B------:R-:W-:Y:S01]  /*1430*/  UMOV UR5, 0x400 ;  /* 0x0000040000057882 */ /* 0x000fe20000000000 */
[----:B------:R-:W-:Y:S01]  /*1440*/  IADD3 R0, PT, PT, R5, R2, RZ ;  /* 0x0000000205007210 */ /* 0x000fe20007ffe0ff */
[----:B------:R-:W1:Y:S01]  /*1450*/  S2R R19, SR_TID.X ;  /* 0x0000000000137919 */ /* 0x000e620000002100 */
[----:B------:R-:W-:Y:S01]  /*1460*/  ISETP.NE.AND P0, PT, R23, 0x1, PT ;  /* 0x000000011700780c */ /* 0x000fe20003f05270 */
[----:B0-----:R-:W-:-:S06]  /*1470*/  ULEA UR5, UR6, UR5, 0x18 ;  /* 0x0000000506057291 */ /* 0x001fcc000f8ec0ff */
[----:B-1----:R-:W-:-:S05]  /*1480*/  LEA R19, R19, UR5, 0x2 ;  /* 0x0000000513137c11 */ /* 0x002fca000f8e10ff */
[----:B------:R-:W-:-:S05]  /*1490*/  IMAD R0, R0, 0x64, R19 ;  /* 0x0000006400007824 */ /* 0x000fca00078e0213 */
[----:B--2---:R2:W-:Y:S01]  /*14a0*/  STS [R0], R17 ;  /* 0x0000001100007388 */ /* 0x0045e20000000800 */
[----:B------:R-:W-:Y:S05]  /*14b0*/  @!P0 BRA `(.L_x_7) ;  /* 0x0000000000388947 */ /* 0x000fea0003800000 */
[----:B------:R-:W0:Y:S01]  /*14c0*/  LDC R19, c[0x0][0x39c] ;  /* 0x0000e700ff137b82 */ /* 0x000e220000000800 */
[----:B------:R-:W-:Y:S02]  /*14d0*/  ISETP.NE.AND P0, PT, R23, 0x2, PT ;  /* 0x000000021700780c */ /* 0x000fe40003f05270 */
[----:B0-----:R-:W-:-:S11]  /*14e0*/  IADD3 R18, PT, PT, R18, R19, RZ ;  /* 0x0000001312127210 */ /* 0x001fd60007ffe0ff */
[C---:B------:R-:W-:Y:S02]  /*14f0*/  @P0 IMAD.IADD R2, R18.reuse, 0x1, R19 ;  /* 0x0000000112020824 */ /* 0x040fe400078e0213 */
[--C-:B--2---:R-:W-:Y:S02]  /*1500*/  IMAD R17, R18, UR7, R9.reuse ;  /* 0x0000000712117c24 */ /* 0x104fe4000f8e0209 */
[----:B------:R-:W-:Y:S02]  /*1510*/  @P0 IMAD R21, R2, UR7, R9 ;  /* 0x0000000702150c24 */ /* 0x000fe4000f8e0209 */
[----:B------:R-:W-:-:S04]  /*1520*/  IMAD.WIDE R16, R17, 0x4, R14 ;  /* 0x0000000411107825 */ /* 0x000fc800078e020e */
[----:B------:R-:W-:Y:S02]  /*1530*/  @P0 IMAD.WIDE R14, R21, 0x4, R14 ;  /* 0x00000004150e0825 */ /* 0x000fe400078e020e */
[----:B------:R-:W2:Y:S04]  /*1540*/  LDG.E R16, desc[UR8][R16.64] ;  /* 0x0000000810107981 */ /* 0x000ea8000c1e1900 */
[----:B------:R-:W3:Y:S01]  /*1550*/  @P0 LDG.E R14, desc[UR8][R14.64] ;  /* 0x000000080e0e0981 */ /* 0x000ee2000c1e1900 */
[----:B------:R-:W-:-:S04]  /*1560*/  IMAD R0, R19, 0x64, R0 ;  /* 0x0000006413007824 */ /* 0x000fc800078e0200 */
[----:B------:R-:W-:Y:S01]  /*1570*/  @P0 IMAD R19, R19, 0x64, R0 ;  /* 0x0000006413130824 */ /* 0x000fe200078e0200 */
[----:B--2---:R4:W-:Y:S04]  /*1580*/  STS [R0], R16 ;  /* 0x0000001000007388 */ /* 0x0049e80000000800 */
[----:B---3--:R4:W-:Y:S02]  /*1590*/  @P0 STS [R19], R14 ;  /* 0x0000000e13000388 */ /* 0x0089e40000000800 */
.L_x_7:
[----:B------:R-:W-:Y:S01]  /*15a0*/  BAR.SYNC.DEFER_BLOCKING 0x0 ;  /* 0x0000000000007b1d */ /* 0x000fe20000010000 */
[----:B------:R-:W-:-:S05]  /*15b0*/  HFMA2 R25, -RZ, RZ, 0, 0 ;  /* 0x00000000ff197431 */ /* 0x000fca00000001ff */
[----:B------:R-:W-:Y:S05]  /*15c0*/  @!P2 BRA `(.L_x_8) ;  /* 0x0000000c0058a947 */ /* 0x000fea0003800000 */
[----:B------:R-:W-:Y:S01]  /*15d0*/  ISETP.GT.AND P0, PT, R24, RZ, PT ;  /* 0x000000ff1800720c */ /* 0x000fe20003f04270 */
[----:B------:R-:W3:Y:S01]  /*15e0*/  LDCU UR7, c[0x0][0x394] ;  /* 0x00007280ff0777ac */ /* 0x000ee20008000800 */
[----:B------:R-:W-:Y:S01]  /*15f0*/  MOV R25, RZ ;  /* 0x000000ff00197202 */ /* 0x000fe20000000f00 */
[----:B------:R-:W-:-:S10]  /*1600*/  UMOV UR5, URZ ;  /* 0x000000ff00057c82 */ /* 0x000fd40008000000 */
[----:B------:R-:W-:Y:S05]  /*1610*/  @!P0 BRA `(.L_x_9) ;  /* 0x0000000800c88947 */ /* 0x000fea0003800000 */
[----:B--2-4-:R-:W-:Y:S02]  /*1620*/  IADD3 R0, PT, PT, R24, -UR5, RZ ;  /* 0x8000000518007c10 */ /* 0x014fe4000fffe0ff */
[----:B------:R-:W-:Y:S02]  /*1630*/  PLOP3.LUT P0, PT, PT, PT, PT, 0x80, 0x8 ;  /* 0x000000000008781c */ /* 0x000fe40003f0f070 */
[----:B------:R-:W-:-:S13]  /*1640*/  ISETP.GT.AND P2, PT, R0, 0xc, PT ;  /* 0x0000000c0000780c */ /* 0x000fda0003f44270 */
[----:B------:R-:W-:Y:S05]  /*1650*/  @!P2 BRA `(.L_x_10) ;  /* 0x0000000400c0a947 */ /* 0x000fea0003800000 */
[----:B------:R-:W-:Y:S01]  /*1660*/  PLOP3.LUT P0, PT, PT, PT, PT, 0x8, 0x80 ;  /* 0x000000000080781c */ /* 0x000fe20003f0e170 */
[----:B------:R-:W2:Y:S01]  /*1670*/  LDCU UR6, c[0x0][0x394] ;  /* 0x00007280ff0677ac */ /* 0x000ea20008000800 */
[----:B------:R-:W-:-:S11]  /*1680*/  IADD3 R0, PT, PT, R24, -0xc, RZ ;  /* 0xfffffff418007810 */ /* 0x000fd60007ffe0ff */
.L_x_11:
[----:B----4-:R-:W4:Y:S01]  /*1690*/  LDC R2, c[0x0][0x39c] ;  /* 0x0000e700ff027b82 */ /* 0x010f220000000800 */
[-C--:B01----:R-:W-:Y:S01]  /*16a0*/  IADD3 R15, PT, PT, R5, R25.reuse, RZ ;  /* 0x00000019050f7210 */ /* 0x083fe20007ffe0ff */
[----:B------:R-:W-:Y:S01]  /*16b0*/  UIADD3 UR5, UPT, UPT, UR5, 0x10, URZ ;  /* 0x0000001005057890 */ /* 0x000fe2000fffe0ff */
[----:B------:R-:W-:-:S03]  /*16c0*/  IADD3 R21, PT, PT, R22, R25, RZ ;  /* 0x0000001916157210 */ /* 0x000fc60007ffe0ff */
[----:B------:R-:W-:Y:S02]  /*16d0*/  IMAD R17, R15, 0x4, R8 ;  /* 0x000000040f117824 */ /* 0x000fe400078e0208 */
[----:B------:R-:W0:Y:S01]  /*16e0*/  LDC.64 R14, c[0x0][0x380] ;  /* 0x0000e000ff0e7b82 */ /* 0x000e220000000a00 */
[C-C-:B--2---:R-:W-:Y:S01]  /*16f0*/  IMAD R19, R21.reuse, UR6, R6.reuse ;  /* 0x0000000615137c24 */ /* 0x144fe2000f8e0206 */
[----:B------:R-:W-:Y:S01]  /*1700*/  ISETP.LE.AND P2, PT, R0, UR5, PT ;  /* 0x0000000500007c0c */ /* 0x000fe2000bf43270 */
[----:B------:R1:W2:Y:S01]  /*1710*/  LDS R27, [R17] ;  /* 0x00000000111b7984 */ /* 0x0002a20000000800 */
[C---:B----4-:R-:W-:Y:S02]  /*1720*/  LEA R16, R2.reuse, R17, 0x2 ;  /* 0x0000001102107211 */ /* 0x050fe400078e10ff */
[----:B------:R-:W-:Y:S02]  /*1730*/  IADD3 R21, PT, PT, R21, R2, RZ ;  /* 0x0000000215157210 */ /* 0x000fe40007ffe0ff */
[C---:B------:R-:W-:Y:S01]  /*1740*/  LEA R20, R2.reuse, R16, 0x2 ;  /* 0x0000001002147211 */ /* 0x040fe200078e10ff */
[----:B------:R4:W5:Y:S01]  /*1750*/  LDS R28, [R16] ;  /* 0x00000000101c7984 */ /* 0x0009620000000800 */
[C---:B------:R-:W-:Y:S01]  /*1760*/  LEA R25, R2.reuse, R25, 0x2 ;  /* 0x0000001902197211 */ /* 0x040fe200078e10ff */
[----:B-1----:R-:W-:Y:S01]  /*1770*/  IMAD R17, R21, UR6, R6 ;  /* 0x0000000615117c24 */ /* 0x002fe2000f8e0206 */
[----:B------:R-:W-:Y:S01]  /*1780*/  LEA R26, R2, R20, 0x2 ;  /* 0x00000014021a7211 */ /* 0x000fe200078e10ff */
[----:B------:R-:W1:Y:S01]  /*1790*/  LDS R29, [R20] ;  /* 0x00000000141d7984 */ /* 0x000e620000000800 */
[----:B0-----:R-:W-:-:S04]  /*17a0*/  IMAD.WIDE R18, R19, 0x4, R14 ;  /* 0x0000000413127825 */ /* 0x001fc800078e020e */
[----:B------:R-:W0:Y:S01]  /*17b0*/  LDS R26, [R26] ;  /* 0x000000001a1a7984 */ /* 0x000e220000000800 */
[----:B----4-:R-:W-:-:S03]  /*17c0*/  IMAD.WIDE R16, R17, 0x4, R14 ;  /* 0x0000000411107825 */ /* 0x010fc600078e020e */
[----:B--2---:R2:W-:Y:S02]  /*17d0*/  STG.E desc[UR8][R18.64], R27 ;  /* 0x0000001b12007986 */ /* 0x0045e4000c101908 */
[----:B--2---:R-:W-:Y:S02]  /*17e0*/  IMAD.IADD R19, R5, 0x1, R25 ;  /* 0x0000000105137824 */ /* 0x004fe400078e0219 */
[----:B-----5:R2:W-:Y:S03]  /*17f0*/  STG.E desc[UR8][R16.64], R28 ;  /* 0x0000001c10007986 */ /* 0x0205e6000c101908 */
[----:B--2---:R-:W-:Y:S02]  /*1800*/  LEA R16, R19, R8, 0x2 ;  /* 0x0000000813107211 */ /* 0x004fe400078e10ff */
[----:B------:R-:W-:-:S03]  /*1810*/  IADD3 R17, PT, PT, R21, R2, RZ ;  /* 0x0000000215117210 */ /* 0x000fc60007ffe0ff */
[----:B------:R-:W2:Y:S01]  /*1820*/  LDS R27, [R16] ;  /* 0x00000000101b7984 */ /* 0x000ea20000000800 */
[C---:B------:R-:W-:Y:S01]  /*1830*/  IADD3 R19, PT, PT, R17.reuse, R2, RZ ;  /* 0x0000000211137210 */ /* 0x040fe20007ffe0ff */
[----:B------:R-:W-:-:S04]  /*1840*/  IMAD R21, R17, UR6, R6 ;  /* 0x0000000611157c24 */ /* 0x000fc8000f8e0206 */
[----:B------:R-:W-:-:S04]  /*1850*/  IMAD.WIDE R20, R21, 0x4, R14 ;  /* 0x0000000415147825 */ /* 0x000fc800078e020e */
[----:B------:R-:W-:Y:S01]  /*1860*/  IMAD R19, R19, UR6, R6 ;  /* 0x0000000613137c24 */ /* 0x000fe2000f8e0206 */
[----:B-1----:R1:W-:Y:S03]  /*1870*/  STG.E desc[UR8][R20.64], R29 ;  /* 0x0000001d14007986 */ /* 0x0023e6000c101908 */
[----:B------:R-:W-:-:S05]  /*1880*/  IMAD.WIDE R18, R19, 0x4, R14 ;  /* 0x0000000413127825 */ /* 0x000fca00078e020e */
[----:B0-----:R0:W-:Y:S01]  /*1890*/  STG.E desc[UR8][R18.64], R26 ;  /* 0x0000001a12007986 */ /* 0x0011e2000c101908 */
[----:B-1----:R-:W-:Y:S02]  /*18a0*/  LEA R20, R2, R16, 0x2 ;  /* 0x0000001002147211 */ /* 0x002fe400078e10ff */
[-C--:B------:R-:W-:Y:S02]  /*18b0*/  IADD3 R21, PT, PT, R22, R25.reuse, RZ ;  /* 0x0000001916157210 */ /* 0x080fe40007ffe0ff */
[C---:B------:R-:W-:Y:S01]  /*18c0*/  LEA R25, R2.reuse, R25, 0x2 ;  /* 0x0000001902197211 */ /* 0x040fe200078e10ff */
[----:B------:R1:W4:Y:S02]  /*18d0*/  LDS R29, [R20] ;  /* 0x00000000141d7984 */ /* 0x0003240000000800 */
[C---:B------:R-:W-:Y:S01]  /*18e0*/  IMAD R17, R21.reuse, UR6, R6 ;  /* 0x0000000615117c24 */ /* 0x040fe2000f8e0206 */
[----:B0-----:R-:W-:Y:S01]  /*18f0*/  LEA R26, R2, R20, 0x2 ;  /* 0x00000014021a7211 */ /* 0x001fe200078e10ff */
[----:B------:R-:W-:-:S02]  /*1900*/  IMAD.IADD R21, R21, 0x1, R2 ;  /* 0x0000000115157824 */ /* 0x000fc400078e0202 */
[----:B------:R-:W-:Y:S02]  /*1910*/  IMAD.WIDE R16, R17, 0x4, R14 ;  /* 0x0000000411107825 */ /* 0x000fe400078e020e */
[----:B------:R-:W0:Y:S02]  /*1920*/  LDS R28, [R26] ;  /* 0x000000001a1c7984 */ /* 0x000e240000000800 */
[C---:B-1----:R-:W-:Y:S01]  /*1930*/  IMAD R20, R21.reuse, UR6, R6 ;  /* 0x0000000615147c24 */ /* 0x042fe2000f8e0206 */
[----:B------:R-:W-:Y:S01]  /*1940*/  IADD3 R21, PT, PT, R21, R2, RZ ;  /* 0x0000000215157210 */ /* 0x000fe20007ffe0ff */
[----:B--2---:R1:W-:Y:S02]  /*1950*/  STG.E desc[UR8][R16.64], R27 ;  /* 0x0000001b10007986 */ /* 0x0043e4000c101908 */
[----:B------:R-:W-:Y:S01]  /*1960*/  IMAD.WIDE R18, R20, 0x4, R14 ;  /* 0x0000000414127825 */ /* 0x000fe200078e020e */
[----:B------:R-:W-:-:S04]  /*1970*/  IADD3 R20, PT, PT, R5, R25, RZ ;  /* 0x0000001905147210 */ /* 0x000fc80007ffe0ff */
[----:B------:R-:W-:Y:S02]  /*1980*/  LEA R20, R20, R8, 0x2 ;  /* 0x0000000814147211 */ /* 0x000fe400078e10ff */
[----:B-1----:R-:W-:Y:S01]  /*1990*/  LEA R27, R2, R26, 0x2 ;  /* 0x0000001a021b7211 */ /* 0x002fe200078e10ff */
[C---:B------:R-:W-:Y:S01]  /*19a0*/  IMAD R17, R21.reuse, UR6, R6 ;  /* 0x0000000615117c24 */ /* 0x040fe2000f8e0206 */
[----:B------:R-:W-:Y:S01]  /*19b0*/  IADD3 R21, PT, PT, R21, R2, RZ ;  /* 0x0000000215157210 */ /* 0x000fe20007ffe0ff */
[----:B------:R-:W-:Y:S02]  /*19c0*/  LDS R26, [R20] ;  /* 0x00000000141a7984 */ /* 0x000fe40000000800 */
[----:B------:R-:W-:Y:S02]  /*19d0*/  IMAD.WIDE R16, R17, 0x4, R14 ;  /* 0x0000000411107825 */ /* 0x000fe400078e020e */
[----:B------:R-:W1:Y:S02]  /*19e0*/  LDS R27, [R27] ;  /* 0x000000001b1b7984 */ /* 0x000e640000000800 */
[----:B------:R-:W-:-:S02]  /*19f0*/  IMAD R21, R21, UR6, R6 ;  /* 0x0000000615157c24 */ /* 0x000fc4000f8e0206 */
[----:B----4-:R-:W-:Y:S04]  /*1a00*/  STG.E desc[UR8][R18.64], R29 ;  /* 0x0000001d12007986 */ /* 0x010fe8000c101908 */
[----:B0-----:R0:W-:Y:S02]  /*1a10*/  STG.E desc[UR8][R16.64], R28 ;  /* 0x0000001c10007986 */ /* 0x0011e4000c101908 */
[----:B0-----:R-:W-:Y:S02]  /*1a20*/  IMAD R16, R2, 0x4, R20 ;  /* 0x0000000402107824 */ /* 0x001fe400078e0214 */
[----:B------:R-:W-:-:S03]  /*1a30*/  IMAD.WIDE R20, R21, 0x4, R14 ;  /* 0x0000000415147825 */ /* 0x000fc600078e020e */
[----:B------:R-:W0:Y:S01]  /*1a40*/  LDS R29, [R16] ;  /* 0x00000000101d7984 */ /* 0x000e220000000800 */
[----:B------:R-:W-:-:S04]  /*1a50*/  LEA R17, R2, R16, 0x2 ;  /* 0x0000001002117211 */ /* 0x000fc800078e10ff */
[----:B------:R-:W-:Y:S01]  /*1a60*/  LEA R28, R2, R17, 0x2 ;  /* 0x00000011021c7211 */ /* 0x000fe200078e10ff */
[----:B-1----:R1:W-:Y:S04]  /*1a70*/  STG.E desc[UR8][R20.64], R27 ;  /* 0x0000001b14007986 */ /* 0x0023e8000c101908 */
[----:B------:R2:W4:Y:S04]  /*1a80*/  LDS R21, [R17] ;  /* 0x0000000011157984 */ /* 0x0005280000000800 */
[----:B------:R-:W5:Y:S01]  /*1a90*/  LDS R28, [R28] ;  /* 0x000000001c1c7984 */ /* 0x000f620000000800 */
[----:B-1----:R-:W-:-:S02]  /*1aa0*/  IADD3 R27, PT, PT, R22, R25, RZ ;  /* 0x00000019161b7210 */ /* 0x002fc40007ffe0ff */
[----:B------:R-:W-:-:S03]  /*1ab0*/  LEA R25, R2, R25, 0x2 ;  /* 0x0000001902197211 */ /* 0x000fc600078e10ff */
[C---:B------:R-:W-:Y:S01]  /*1ac0*/  IMAD R19, R27.reuse, UR6, R6 ;  /* 0x000000061b137c24 */ /* 0x040fe2000f8e0206 */
[----:B------:R-:W-:-:S03]  /*1ad0*/  IADD3 R27, PT, PT, R27, R2, RZ ;  /* 0x000000021b1b7210 */ /* 0x000fc60007ffe0ff */
[----:B------:R-:W-:-:S04]  /*1ae0*/  IMAD.WIDE R18, R19, 0x4, R14 ;  /* 0x0000000413127825 */ /* 0x000fc800078e020e */
[C---:B------:R-:W-:Y:S01]  /*1af0*/  IMAD R16, R27.reuse, UR6, R6 ;  /* 0x000000061b107c24 */ /* 0x040fe2000f8e0206 */
[----:B------:R-:W-:Y:S01]  /*1b00*/  IADD3 R27, PT, PT, R27, R2, RZ ;  /* 0x000000021b1b7210 */ /* 0x000fe20007ffe0ff */
[----:B------:R1:W-:Y:S02]  /*1b10*/  STG.E desc[UR8][R18.64], R26 ;  /* 0x0000001a12007986 */ /* 0x0003e4000c101908 */
[----:B--2---:R-:W-:-:S04]  /*1b20*/  IMAD.WIDE R16, R16, 0x4, R14 ;  /* 0x0000000410107825 */ /* 0x004fc800078e020e */
[C---:B------:R-:W-:Y:S01]  /*1b30*/  IMAD R20, R27.reuse, UR6, R6 ;  /* 0x000000061b147c24 */ /* 0x040fe2000f8e0206 */
[----:B0-----:R0:W-:Y:S01]  /*1b40*/  STG.E desc[UR8][R16.64], R29 ;  /* 0x0000001d10007986 */ /* 0x0011e2000c101908 */
[----:B------:R-:W-:Y:S02]  /*1b50*/  IADD3 R27, PT, PT, R27, R2, RZ ;  /* 0x000000021b1b7210 */ /* 0x000fe40007ffe0ff */
[----:B-1----:R-:W-:-:S04]  /*1b60*/  IMAD.WIDE R18, R20, 0x4, R14 ;  /* 0x0000000414127825 */ /* 0x002fc800078e020e */
[----:B------:R-:W-:Y:S01]  /*1b70*/  IMAD R27, R27, UR6, R6 ;  /* 0x000000061b1b7c24 */ /* 0x000fe2000f8e0206 */
[----:B----4-:R1:W-:Y:S01]  /*1b80*/  STG.E desc[UR8][R18.64], R21 ;  /* 0x0000001512007986 */ /* 0x0103e2000c101908 */
[----:B0-----:R-:W-:-:S05]  /*1b90*/  IMAD.IADD R17, R5, 0x1, R25 ;  /* 0x0000000105117824 */ /* 0x001fca00078e0219 */
[----:B------:R-:W-:Y:S01]  /*1ba0*/  LEA R20, R17, R8, 0x2 ;  /* 0x0000000811147211 */ /* 0x000fe200078e10ff */
[----:B------:R-:W-:-:S03]  /*1bb0*/  IMAD.WIDE R16, R27, 0x4, R14 ;  /* 0x000000041b107825 */ /* 0x000fc600078e020e */
[----:B-1----:R-:W-:Y:S01]  /*1bc0*/  LEA R18, R2, R20, 0x2 ;  /* 0x0000001402127211 */ /* 0x002fe200078e10ff */
[----:B------:R0:W1:Y:S01]  /*1bd0*/  LDS R19, [R20] ;  /* 0x0000000014137984 */ /* 0x0000620000000800 */
[-C--:B------:R-:W-:Y:S02]  /*1be0*/  IADD3 R21, PT, PT, R22, R25.reuse, RZ ;  /* 0x0000001916157210 */ /* 0x080fe40007ffe0ff */
[C---:B------:R-:W-:Y:S01]  /*1bf0*/  LEA R27, R2.reuse, R18, 0x2 ;  /* 0x00000012021b7211 */ /* 0x040fe200078e10ff */
[----:B------:R-:W2:Y:S01]  /*1c00*/  LDS R26, [R18] ;  /* 0x00000000121a7984 */ /* 0x000ea20000000800 */
[C---:B------:R-:W-:Y:S02]  /*1c10*/  LEA R25, R2.reuse, R25, 0x2 ;  /* 0x0000001902197211 */ /* 0x040fe400078e10ff */
[----:B------:R-:W-:Y:S01]  /*1c20*/  LEA R29, R2, R27, 0x2 ;  /* 0x0000001b021d7211 */ /* 0x000fe200078e10ff */
[----:B-----5:R4:W-:Y:S01]  /*1c30*/  STG.E desc[UR8][R16.64], R28 ;  /* 0x0000001c10007986 */ /* 0x0209e2000c101908 */
[----:B0-----:R-:W-:-:S03]  /*1c40*/  IMAD R20, R21, UR6, R6 ;  /* 0x0000000615147c24 */ /* 0x001fc6000f8e0206 */
[----:B------:R-:W0:Y:S04]  /*1c50*/  LDS R27, [R27] ;  /* 0x000000001b1b7984 */ /* 0x000e280000000800 */
[----:B------:R-:W5:Y:S01]  /*1c60*/  LDS R29, [R29] ;  /* 0x000000001d1d7984 */ /* 0x000f620000000800 */
[----:B----4-:R-:W-:Y:S02]  /*1c70*/  IMAD.IADD R17, R21, 0x1, R2 ;  /* 0x0000000115117824 */ /* 0x010fe400078e0202 */
[----:B------:R-:W-:-:S04]  /*1c80*/  IMAD.WIDE R20, R20, 0x4, R14 ;  /* 0x0000000414147825 */ /* 0x000fc800078e020e */
[C---:B------:R-:W-:Y:S01]  /*1c90*/  IMAD R18, R17.reuse, UR6, R6 ;  /* 0x0000000611127c24 */ /* 0x040fe2000f8e0206 */
[----:B------:R-:W-:-:S04]  /*1ca0*/  IADD3 R17, PT, PT, R17, R2, RZ ;  /* 0x0000000211117210 */ /* 0x000fc80007ffe0ff */
[C---:B------:R-:W-:Y:S01]  /*1cb0*/  IADD3 R16, PT, PT, R17.reuse, R2, RZ ;  /* 0x0000000211107210 */ /* 0x040fe20007ffe0ff */
[----:B------:R-:W-:-:S04]  /*1cc0*/  IMAD R17, R17, UR6, R6 ;  /* 0x0000000611117c24 */ /* 0x000fc8000f8e0206 */
[----:B------:R-:W-:Y:S02]  /*1cd0*/  IMAD R28, R16, UR6, R6 ;  /* 0x00000006101c7c24 */ /* 0x000fe4000f8e0206 */
[--C-:B------:R-:W-:Y:S01]  /*1ce0*/  IMAD.WIDE R16, R17, 0x4, R14.reuse ;  /* 0x0000000411107825 */ /* 0x100fe200078e020e */
[----:B-1----:R1:W-:Y:S03]  /*1cf0*/  STG.E desc[UR8][R20.64], R19 ;  /* 0x0000001314007986 */ /* 0x0023e6000c101908 */
[----:B-1----:R-:W-:-:S04]  /*1d00*/  IMAD.WIDE R18, R18, 0x4, R14 ;  /* 0x0000000412127825 */ /* 0x002fc800078e020e */
[----:B------:R-:W-:Y:S01]  /*1d10*/  IMAD.WIDE R14, R28, 0x4, R14 ;  /* 0x000000041c0e7825 */ /* 0x000fe200078e020e */
[----:B--2---:R4:W-:Y:S04]  /*1d20*/  STG.E desc[UR8][R18.64], R26 ;  /* 0x0000001a12007986 */ /* 0x0049e8000c101908 */
[----:B0-----:R4:W-:Y:S04]  /*1d30*/  STG.E desc[UR8][R16.64], R27 ;  /* 0x0000001b10007986 */ /* 0x0019e8000c101908 */
[----:B-----5:R4:W-:Y:S01]  /*1d40*/  STG.E desc[UR8][R14.64], R29 ;  /* 0x0000001d0e007986 */ /* 0x0209e2000c101908 */
[----:B------:R-:W-:Y:S05]  /*1d50*/  @!P2 BRA `(.L_x_11) ;  /* 0xfffffff8004ca947 */ /* 0x000fea000383ffff */
.L_x_10:
[----:B------:R-:W-:-:S04]  /*1d60*/  IADD3 R0, PT, PT, R24, -UR5, RZ ;  /* 0x8000000518007c10 */ /* 0x000fc8000fffe0ff */
[----:B------:R-:W-:-:S13]  /*1d70*/  ISETP.GT.AND P2, PT, R0, 0x4, PT ;  /* 0x000000040000780c */ /* 0x000fda0003f44270 */
[----:B------:R-:W-:Y:S05]  /*1d80*/  @!P2 BRA `(.L_x_12) ;  /* 0x0000000000e4a947 */ /* 0x000fea0003800000 */
[----:B------:R-:W2:Y:S01]  /*1d90*/  LDC R0, c[0x0][0x39c] ;  /* 0x0000e700ff007b82 */ /* 0x000ea20000000800 */
[----:B01--4-:R-:W-:Y:S01]  /*1da0*/  IADD3 R15, PT, PT, R25, R5, RZ ;  /* 0x00000005190f7210 */ /* 0x013fe20007ffe0ff */
[----:B------:R-:W0:Y:S01]  /*1db0*/  LDCU UR6, c[0x0][0x394] ;  /* 0x00007280ff0677ac */ /* 0x000e220008000800 */
[----:B------:R-:W-:Y:S02]  /*1dc0*/  IADD3 R29, PT, PT, R22, R25, RZ ;  /* 0x00000019161d7210 */ /* 0x000fe40007ffe0ff */
[----:B------:R-:W-:Y:S01]  /*1dd0*/  LEA R17, R15, R8, 0x2 ;  /* 0x000000080f117211 */ /* 0x000fe200078e10ff */
[----:B------:R-:W-:Y:S01]  /*1de0*/  UIADD3 UR5, UPT, UPT, UR5, 0x8, URZ ;  /* 0x0000000805057890 */ /* 0x000fe2000fffe0ff */
[----:B------:R-:W-:Y:S01]  /*1df0*/  PLOP3.LUT P0, PT, PT, PT, PT, 0x8, 0x80 ;  /* 0x000000000080781c */ /* 0x000fe20003f0e170 */
[----:B------:R-:W1:Y:S02]  /*1e00*/  LDC.64 R14, c[0x0][0x380] ;  /* 0x0000e000ff0e7b82 */ /* 0x000e640000000a00 */
[----:B------:R4:W5:Y:S01]  /*1e10*/  LDS R2, [R17] ;  /* 0x0000000011027984 */ /* 0x0009620000000800 */
[----:B0-----:R-:W-:-:S02]  /*1e20*/  IMAD R19, R29, UR6, R6 ;  /* 0x000000061d137c24 */ /* 0x001fc4000f8e0206 */
[C---:B--2---:R-:W-:Y:S01]  /*1e30*/  IMAD R16, R0.reuse, 0x4, R17 ;  /* 0x0000000400107824 */ /* 0x044fe200078e0211 */
[----:B------:R-:W-:Y:S02]  /*1e40*/  IADD3 R29, PT, PT, R29, R0, RZ ;  /* 0x000000001d1d7210 */ /* 0x000fe40007ffe0ff */
[C---:B------:R-:W-:Y:S02]  /*1e50*/  LEA R25, R0.reuse, R25, 0x2 ;  /* 0x0000001900197211 */ /* 0x040fe400078e10ff */
[C---:B------:R-:W-:Y:S01]  /*1e60*/  LEA R20, R0.reuse, R16, 0x2 ;  /* 0x0000001000147211 */ /* 0x040fe200078e10ff */
[----:B------:R0:W2:Y:S01]  /*1e70*/  LDS R27, [R16] ;  /* 0x00000000101b7984 */ /* 0x0000a20000000800 */
[----:B----4-:R-:W-:Y:S01]  /*1e80*/  IMAD R17, R29, UR6, R6 ;  /* 0x000000061d117c24 */ /* 0x010fe2000f8e0206 */
[----:B------:R-:W-:Y:S01]  /*1e90*/  IADD3 R28, PT, PT, R5, R25, RZ ;  /* 0x00000019051c7210 */ /* 0x000fe20007ffe0ff */
[----:B-1----:R-:W-:Y:S01]  /*1ea0*/  IMAD.WIDE R18, R19, 0x4, R14 ;  /* 0x0000000413127825 */ /* 0x002fe200078e020e */
[----:B------:R1:W4:Y:S01]  /*1eb0*/  LDS R21, [R20] ;  /* 0x0000000014157984 */ /* 0x0003220000000800 */
[----:B------:R-:W-:-:S02]  /*1ec0*/  LEA R26, R0, R20, 0x2 ;  /* 0x00000014001a7211 */ /* 0x000fc400078e10ff */
[----:B------:R-:W-:Y:S02]  /*1ed0*/  IMAD.IADD R29, R29, 0x1, R0 ;  /* 0x000000011d1d7824 */ /* 0x000fe400078e0200 */
[----:B0-----:R-:W-:Y:S02]  /*1ee0*/  IMAD.WIDE R16, R17, 0x4, R14 ;  /* 0x0000000411107825 */ /* 0x001fe400078e020e */
[----:B------:R-:W0:Y:S01]  /*1ef0*/  LDS R26, [R26] ;  /* 0x000000001a1a7984 */ /* 0x000e220000000800 */
[----:B-1----:R-:W-:-:S05]  /*1f00*/  LEA R20, R28, R8, 0x2 ;  /* 0x000000081c147211 */ /* 0x002fca00078e10ff */
[----:B------:R-:W1:Y:S04]  /*1f10*/  LDS R28, [R20] ;  /* 0x00000000141c7984 */ /* 0x000e680000000800 */
[----:B-----5:R5:W-:Y:S02]  /*1f20*/  STG.E desc[UR8][R18.64], R2 ;  /* 0x0000000212007986 */ /* 0x020be4000c101908 */
[C---:B-----5:R-:W-:Y:S01]  /*1f30*/  IMAD R19, R29.reuse, UR6, R6 ;  /* 0x000000061d137c24 */ /* 0x060fe2000f8e0206 */
[----:B------:R-:W-:Y:S02]  /*1f40*/  LEA R2, R0, R20, 0x2 ;  /* 0x0000001400027211 */ /* 0x000fe400078e10ff */
[----:B------:R-:W-:Y:S01]  /*1f50*/  IADD3 R20, PT, PT, R29, R0, RZ ;  /* 0x000000001d147210 */ /* 0x000fe20007ffe0ff */
[----:B------:R-:W-:Y:S01]  /*1f60*/  IMAD.WIDE R18, R19, 0x4, R14 ;  /* 0x0000000413127825 */ /* 0x000fe200078e020e */
[----:B--2---:R2:W-:Y:S04]  /*1f70*/  STG.E desc[UR8][R16.64], R27 ;  /* 0x0000001b10007986 */ /* 0x0045e8000c101908 */
[----:B----4-:R4:W-:Y:S01]  /*1f80*/  STG.E desc[UR8][R18.64], R21 ;  /* 0x0000001512007986 */ /* 0x0109e2000c101908 */
[----:B--2---:R-:W-:Y:S01]  /*1f90*/  IMAD R17, R20, UR6, R6 ;  /* 0x0000000614117c24 */ /* 0x004fe2000f8e0206 */
[----:B----4-:R-:W-:-:S03]  /*1fa0*/  LEA R18, R0, R2, 0x2 ;  /* 0x0000000200127211 */ /* 0x010fc600078e10ff */
[----:B------:R-:W-:Y:S01]  /*1fb0*/  IMAD.WIDE R16, R17, 0x4, R14 ;  /* 0x0000000411107825 */ /* 0x000fe200078e020e */
[----:B------:R-:W2:Y:S01]  /*1fc0*/  LDS R2, [R2] ;  /* 0x0000000002027984 */ /* 0x000ea20000000800 */
[-C--:B------:R-:W-:Y:S02]  /*1fd0*/  IADD3 R19, PT, PT, R22, R25.reuse, RZ ;  /* 0x0000001916137210 */ /* 0x080fe40007ffe0ff */
[C---:B------:R-:W-:Y:S01]  /*1fe0*/  LEA R27, R0.reuse, R18, 0x2 ;  /* 0x00000012001b7211 */ /* 0x040fe200078e10ff */
[----:B------:R-:W4:Y:S01]  /*1ff0*/  LDS R29, [R18] ;  /* 0x00000000121d7984 */ /* 0x000f220000000800 */
[----:B------:R-:W-:Y:S01]  /*2000*/  LEA R25, R0, R25, 0x2 ;  /* 0x0000001900197211 */ /* 0x000fe200078e10ff */
[C---:B------:R-:W-:Y:S02]  /*2010*/  IMAD R21, R19.reuse, UR6, R6 ;  /* 0x0000000613157c24 */ /* 0x040fe4000f8e0206 */
[----:B------:R-:W-:Y:S01]  /*2020*/  IMAD.IADD R19, R19, 0x1, R0 ;  /* 0x0000000113137824 */ /* 0x000fe200078e0200 */
[----:B------:R-:W5:Y:S01]  /*2030*/  LDS R27, [R27] ;  /* 0x000000001b1b7984 */ /* 0x000f620000000800 */
[----:B------:R-:W-:-:S03]  /*2040*/  IMAD.WIDE R20, R21, 0x4, R14 ;  /* 0x0000000415147825 */ /* 0x000fc600078e020e */
[----:B0-----:R0:W-:Y:S04]  /*2050*/  STG.E desc[UR8][R16.64], R26 ;  /* 0x0000001a10007986 */ /* 0x0011e8000c101908 */
[----:B-1----:R1:W-:Y:S01]  /*2060*/  STG.E desc[UR8][R20.64], R28 ;  /* 0x0000001c14007986 */ /* 0x0023e2000c101908 */
[C---:B0-----:R-:W-:Y:S01]  /*2070*/  IADD3 R17, PT, PT, R19.reuse, R0, RZ ;  /* 0x0000000013117210 */ /* 0x041fe20007ffe0ff */
[----:B------:R-:W-:-:S03]  /*2080*/  IMAD R19, R19, UR6, R6 ;  /* 0x0000000613137c24 */ /* 0x000fc6000f8e0206 */
[C---:B------:R-:W-:Y:S01]  /*2090*/  IADD3 R18, PT, PT, R17.reuse, R0, RZ ;  /* 0x0000000011127210 */ /* 0x040fe20007ffe0ff */
[----:B------:R-:W-:-:S04]  /*20a0*/  IMAD R17, R17, UR6, R6 ;  /* 0x0000000611117c24 */ /* 0x000fc8000f8e0206 */
[----:B-1----:R-:W-:Y:S02]  /*20b0*/  IMAD R21, R18, UR6, R6 ;  /* 0x0000000612157c24 */ /* 0x002fe4000f8e0206 */
[----:B------:R-:W-:-:S04]  /*20c0*/  IMAD.WIDE R18, R19, 0x4, R14 ;  /* 0x0000000413127825 */ /* 0x000fc800078e020e */
[--C-:B------:R-:W-:Y:S01]  /*20d0*/  IMAD.WIDE R16, R17, 0x4, R14.reuse ;  /* 0x0000000411107825 */ /* 0x100fe200078e020e */
[----:B--2---:R2:W-:Y:S03]  /*20e0*/  STG.E desc[UR8][R18.64], R2 ;  /* 0x0000000212007986 */ /* 0x0045e6000c101908 */
[----:B------:R-:W-:Y:S01]  /*20f0*/  IMAD.WIDE R14, R21, 0x4, R14 ;  /* 0x00000004150e7825 */ /* 0x000fe200078e020e */
[----:B----4-:R2:W-:Y:S04]  /*2100*/  STG.E desc[UR8][R16.64], R29 ;  /* 0x0000001d10007986 */ /* 0x0105e8000c101908 */
[----:B-----5:R2:W-:Y:S02]  /*2110*/  STG.E desc[UR8][R14.64], R27 ;  /* 0x0000001b0e007986 */ /* 0x0205e4000c101908 */
.L_x_12:
[----:B------:R-:W-:-:S13]  /*2120*/  ISETP.NE.OR P0, PT, R24, UR5, P0 ;  /* 0x0000000518007c0c */ /* 0x000fda0008705670 */
[----:B------:R-:W-:Y:S05]  /*2130*/  @!P0 BRA `(.L_x_8) ;  /* 0x00000000007c8947 */ /* 0x000fea0003800000 */
.L_x_9:
[----:B--2-4-:R-:W2:Y:S01]  /*2140*/  LDC R0, c[0x0][0x39c] ;  /* 0x0000e700ff007b82 */ /* 0x014ea20000000800 */
[-C--:B01-3--:R-:W-:Y:S01]  /*2150*/  IADD3 R15, PT, PT, R5, R25.reuse, RZ ;  /* 0x00000019050f7210 */ /* 0x08bfe20007ffe0ff */
[----:B------:R-:W-:Y:S01]  /*2160*/  UIADD3 UR5, UPT, UPT, UR5, 0x4, URZ ;  /* 0x0000000405057890 */ /* 0x000fe2000fffe0ff */
[----:B------:R-:W-:Y:S02]  /*2170*/  IADD3 R19, PT, PT, R22, R25, RZ ;  /* 0x0000001916137210 */ /* 0x000fe40007ffe0ff */
[----:B------:R-:W-:-:S03]  /*2180*/  LEA R17, R15, R8, 0x2 ;  /* 0x000000080f117211 */ /* 0x000fc600078e10ff */
[----:B------:R-:W0:Y:S01]  /*2190*/  LDC.64 R14, c[0x0][0x380] ;  /* 0x0000e000ff0e7b82 */ /* 0x000e220000000a00 */
[C-C-:B---3--:R-:W-:Y:S01]  /*21a0*/  IMAD R21, R19.reuse, UR7, R6.reuse ;  /* 0x0000000713157c24 */ /* 0x148fe2000f8e0206 */
[----:B------:R1:W3:Y:S01]  /*21b0*/  LDS R26, [R17] ;  /* 0x00000000111a7984 */ /* 0x0002e20000000800 */
[----:B------:R-:W-:Y:S02]  /*21c0*/  ISETP.NE.AND P0, PT, R24, UR5, PT ;  /* 0x0000000518007c0c */ /* 0x000fe4000bf05270 */
[C---:B--2---:R-:W-:Y:S02]  /*21d0*/  LEA R27, R0.reuse, R17, 0x2 ;  /* 0x00000011001b7211 */ /* 0x044fe400078e10ff */
[-C--:B------:R-:W-:Y:S02]  /*21e0*/  IADD3 R19, PT, PT, R19, R0.reuse, RZ ;  /* 0x0000000013137210 */ /* 0x080fe40007ffe0ff */
[C---:B------:R-:W-:Y:S01]  /*21f0*/  LEA R25, R0.reuse, R25, 0x2 ;  /* 0x0000001900197211 */ /* 0x040fe200078e10ff */
[----:B------:R-:W-:Y:S01]  /*2200*/  IMAD R29, R0, 0x4, R27 ;  /* 0x00000004001d7824 */ /* 0x000fe200078e021b */
[C---:B-1----:R-:W-:Y:S01]  /*2210*/  IADD3 R17, PT, PT, R19.reuse, R0, RZ ;  /* 0x0000000013117210 */ /* 0x042fe20007ffe0ff */
[----:B------:R-:W1:Y:S01]  /*2220*/  LDS R27, [R27] ;  /* 0x000000001b1b7984 */ /* 0x000e620000000800 */
[----:B------:R-:W-:-:S02]  /*2230*/  IMAD R19, R19, UR7, R6 ;  /* 0x0000000713137c24 */ /* 0x000fc4000f8e0206 */
[----:B------:R-:W-:Y:S01]  /*2240*/  LEA R2, R0, R29, 0x2 ;  /* 0x0000001d00027211 */ /* 0x000fe200078e10ff */
[----:B0-----:R-:W-:Y:S01]  /*2250*/  IMAD.WIDE R20, R21, 0x4, R14 ;  /* 0x0000000415147825 */ /* 0x001fe200078e020e */
[----:B------:R-:W0:Y:S01]  /*2260*/  LDS R29, [R29] ;  /* 0x000000001d1d7984 */ /* 0x000e220000000800 */
[C---:B------:R-:W-:Y:S02]  /*2270*/  IADD3 R16, PT, PT, R17.reuse, R0, RZ ;  /* 0x0000000011107210 */ /* 0x040fe40007ffe0ff */
[----:B------:R-:W-:Y:S01]  /*2280*/  IMAD R17, R17, UR7, R6 ;  /* 0x0000000711117c24 */ /* 0x000fe2000f8e0206 */
[----:B------:R-:W2:Y:S01]  /*2290*/  LDS R2, [R2] ;  /* 0x0000000002027984 */ /* 0x000ea20000000800 */
[----:B------:R-:W-:-:S04]  /*22a0*/  IMAD.WIDE R18, R19, 0x4, R14 ;  /* 0x0000000413127825 */ /* 0x000fc800078e020e */
[----:B------:R-:W-:Y:S02]  /*22b0*/  IMAD R28, R16, UR7, R6 ;  /* 0x00000007101c7c24 */ /* 0x000fe4000f8e0206 */
[--C-:B------:R-:W-:Y:S01]  /*22c0*/  IMAD.WIDE R16, R17, 0x4, R14.reuse ;  /* 0x0000000411107825 */ /* 0x100fe200078e020e */
[----:B---3--:R3:W-:Y:S03]  /*22d0*/  STG.E desc[UR8][R20.64], R26 ;  /* 0x0000001a14007986 */ /* 0x0087e6000c101908 */
[----:B------:R-:W-:Y:S01]  /*22e0*/  IMAD.WIDE R14, R28, 0x4, R14 ;  /* 0x000000041c0e7825 */ /* 0x000fe200078e020e */
[----:B-1----:R3:W-:Y:S04]  /*22f0*/  STG.E desc[UR8][R18.64], R27 ;  /* 0x0000001b12007986 */ /* 0x0027e8000c101908 */
[----:B0-----:R3:W-:Y:S04]  /*2300*/  STG.E desc[UR8][R16.64], R29 ;  /* 0x0000001d10007986 */ /* 0x0017e8000c101908 */
[----:B--2---:R3:W-:Y:S01]  /*2310*/  STG.E desc[UR8][R14.64], R2 ;  /* 0x000000020e007986 */ /* 0x0047e2000c101908 */
[----:B------:R-:W-:Y:S05]  /*2320*/  @P0 BRA `(.L_x_9) ;  /* 0xfffffffc00840947 */ /* 0x000fea000383ffff */
.L_x_8:
[----:B------:R-:W-:Y:S05]  /*2330*/  @!P1 BRA `(.L_x_13) ;  /* 0x0000000000649947 */ /* 0x000fea0003800000 */
[----:B01234-:R-:W-:Y:S01]  /*2340*/  IMAD.IADD R15, R5, 0x1, R25 ;  /* 0x00000001050f7824 */ /* 0x01ffe200078e0219 */
[----:B------:R-:W0:Y:S01]  /*2350*/  LDCU UR5, c[0x0][0x394] ;  /* 0x00007280ff0577ac */ /* 0x000e220008000800 */
[----:B------:R-:W-:Y:S02]  /*2360*/  IADD3 R25, PT, PT, R22, R25, RZ ;  /* 0x0000001916197210 */ /* 0x000fe40007ffe0ff */
[----:B------:R-:W-:Y:S02]  /*2370*/  ISETP.NE.AND P0, PT, R23, 0x1, PT ;  /* 0x000000011700780c */ /* 0x000fe40003f05270 */
[----:B------:R-:W-:Y:S02]  /*2380*/  LEA R0, R15, R8, 0x2 ;  /* 0x000000080f007211 */ /* 0x000fe400078e10ff */
[----:B------:R-:W1:Y:S03]  /*2390*/  LDC.64 R14, c[0x0][0x380] ;  /* 0x0000e000ff0e7b82 */ /* 0x000e660000000a00 */
[----:B------:R-:W2:Y:S01]  /*23a0*/  LDS R19, [R0] ;  /* 0x0000000000137984 */ /* 0x000ea20000000800 */
[----:B0-----:R-:W-:-:S04]  /*23b0*/  IMAD R17, R25, UR5, R6 ;  /* 0x0000000519117c24 */ /* 0x001fc8000f8e0206 */
[----:B-1----:R-:W-:-:S05]  /*23c0*/  IMAD.WIDE R16, R17, 0x4, R14 ;  /* 0x0000000411107825 */ /* 0x002fca00078e020e */
[----:B--2---:R0:W-:Y:S01]  /*23d0*/  STG.E desc[UR8][R16.64], R19 ;  /* 0x0000001310007986 */ /* 0x0041e2000c101908 */
[----:B------:R-:W-:Y:S05]  /*23e0*/  @!P0 BRA `(.L_x_13) ;  /* 0x0000000000388947 */ /* 0x000fea0003800000 */
[----:B------:R-:W0:Y:S01]  /*23f0*/  LDC R2, c[0x0][0x39c] ;  /* 0x0000e700ff027b82 */ /* 0x000e220000000800 */
[----:B------:R-:W-:Y:S02]  /*2400*/  ISETP.NE.AND P0, PT, R23, 0x2, PT ;  /* 0x000000021700780c */ /* 0x000fe40003f05270 */
[----:B0-----:R-:W-:Y:S02]  /*2410*/  LEA R19, R2, R0, 0x2 ;  /* 0x0000000002137211 */ /* 0x001fe400078e10ff */
[----:B------:R-:W-:-:S09]  /*2420*/  IADD3 R17, PT, PT, R25, R2, RZ ;  /* 0x0000000219117210 */ /* 0x000fd20007ffe0ff */
[----:B------:R-:W-:Y:S02]  /*2430*/  @P0 LEA R0, R2, R19, 0x2 ;  /* 0x0000001302000211 */ /* 0x000fe400078e10ff */
[----:B------:R-:W0:Y:S01]  /*2440*/  LDS R19, [R19] ;  /* 0x0000000013137984 */ /* 0x000e220000000800 */
[C---:B------:R-:W-:Y:S01]  /*2450*/  @P0 IADD3 R25, PT, PT, R17.reuse, R2, RZ ;  /* 0x0000000211190210 */ /* 0x040fe20007ffe0ff */
[--C-:B------:R-:W-:Y:S02]  /*2460*/  IMAD R17, R17, UR5, R6.reuse ;  /* 0x0000000511117c24 */ /* 0x100fe4000f8e0206 */
[----:B------:R-:W1:Y:S02]  /*2470*/  @P0 LDS R21, [R0] ;  /* 0x0000000000150984 */ /* 0x000e640000000800 */
[----:B------:R-:W-:Y:S02]  /*2480*/  @P0 IMAD R25, R25, UR5, R6 ;  /* 0x0000000519190c24 */ /* 0x000fe4000f8e0206 */
[----:B------:R-:W-:-:S04]  /*2490*/  IMAD.WIDE R16, R17, 0x4, R14 ;  /* 0x0000000411107825 */ /* 0x000fc800078e020e */
[----:B------:R-:W-:Y:S01]  /*24a0*/  @P0 IMAD.WIDE R14, R25, 0x4, R14 ;  /* 0x00000004190e0825 */ /* 0x000fe200078e020e */
[----:B0-----:R0:W-:Y:S04]  /*24b0*/  STG.E desc[UR8][R16.64], R19 ;  /* 0x0000001310007986 */ /* 0x0011e8000c101908 */
[----:B-1----:R0:W-:Y:S02]  /*24c0*/  @P0 STG.E desc[UR8][R14.64], R21 ;  /* 0x000000150e000986 */ /* 0x0021e4000c101908 */
.L_x_13:
[----:B------:R-:W-:Y:S05]  /*24d0*/  BRA.U UP0, `(.L_x_14) ;  /* 0xffffffe100b47547 */ /* 0x000fea000b83ffff */
[----:B---3--:R-:W-:Y:S05]  /*24e0*/  EXIT ;  /* 0x000000000000794d */ /* 0x008fea0003800000 */
.L_x_15:
[----:B------:R-:W-:-:S00]  /*24f0*/  BRA `(.L_x_15) ;  /* 0xfffffffc00fc7947 */ /* 0x000fc0000383ffff */
[----:B------:R-:W-:-:S00]  /*2500*/  NOP ;  /* 0x0000000000007918 */ /* 0x000fc00000000000 */
[----:B------:R-:W-:-:S00]  /*2510*/  NOP ;  /* 0x0000000000007918 */ /* 0x000fc00000000000 */
[----:B------:R-:W-:-:S00]  /*2520*/  NOP ;  /* 0x0000000000007918 */ /* 0x000fc00000000000 */
[----:B------:R-:W-:-:S00]  /*2530*/  NOP ;  /* 0x0000000000007918 */ /* 0x000fc00000000000 */
[----:B------:R-:W-:-:S00]  /*2540*/  NOP ;  /* 0x0000000000007918 */ /* 0x000fc00000000000 */
[----:B------:R-:W-:-:S00]  /*2550*/  NOP ;  /* 0x0000000000007918 */ /* 0x000fc00000000000 */
[----:B------:R-:W-:-:S00]  /*2560*/  NOP ;  /* 0x0000000000007918 */ /* 0x000fc00000000000 */
[----:B------:R-:W-:-:S00]  /*2570*/  NOP ;  /* 0x0000000000007918 */ /* 0x000fc00000000000 */
.L_x_102:


//--------------------- .text._Z22transposeCoarseGrainedPfS_iiii --------------------------
	.section	.text._Z22transposeCoarseGrainedPfS_iiii,"ax",@progbits
	.align	128
        .global         _Z22transposeCoarseGrainedPfS_iiii
        .type           _Z22transposeCoarseGrainedPfS_iiii,@function
        .size           _Z22transposeCoarseGrainedPfS_iiii,(.L_x_103 - _Z22transposeCoarseGrainedPfS_iiii)
        .other          _Z22transposeCoarseGrainedPfS_iiii,@"STO_CUDA_ENTRY STV_DEFAULT"
_Z22transposeCoarseGrainedPfS_iiii:
.text._Z22transposeCoarseGrainedPfS_iiii:
[----:B------:R-:W-:Y:S08]  /*0000*/  LDC R1, c[0x0][0x37c] ;  /* 0x0000df00ff017b82 */ /* 0x000ff00000000800 */
[----:B------:R-:W0:Y:S02]  /*0010*/  LDC R0, c[0x0][0x398] ;  /* 0x0000e600ff007b82 */ /* 0x000e240000000800 */
[----:B0-----:R-:W-:-:S13]  /*0020*/  ISETP.GE.AND P0, PT, R0, 0x1, PT ;  /* 0x000000010000780c */ /* 0x001fda0003f06270 */
[----:B------:R-:W-:Y:S05]  /*0030*/  @!P0 EXIT ;  /* 0x000000000000894d */ /* 0x000fea0003800000 */
[----:B------:R-:W0:Y:S01]  /*0040*/  LDC R9, c[0x0][0x39c] ;  /* 0x0000e700ff097b82 */ /* 0x000e220000000800 */
[----:B------:R-:W-:Y:S01]  /*0050*/  HFMA2 R2, -RZ, RZ, 0, 0 ;  /* 0x00000000ff027431 */ /* 0x000fe200000001ff */
[----:B------:R-:W1:Y:S01]  /*0060*/  S2R R12, SR_TID.X ;  /* 0x00000000000c7919 */ /* 0x000e620000002100 */
[----:B------:R-:W2:Y:S01]  /*0070*/  LDCU UR6, c[0x0][0x390] ;  /* 0x00007200ff0677ac */ /* 0x000ea20008000800 */
[----:B------:R-:W1:Y:S01]  /*0080*/  S2R R10, SR_CTAID.X ;  /* 0x00000000000a7919 */ /* 0x000e620000002500 */
[----:B------:R-:W-:-:S03]  /*0090*/  UMOV UR4, 0x400 ;  /* 0x0000040000047882 */ /* 0x000fc60000000000 */
[----:B------:R-:W3:Y:S01]  /*00a0*/  S2UR UR5, SR_CgaCtaId ;  /* 0x00000000000579c3 */ /* 0x000ee20000008800 */
[----:B------:R-:W4:Y:S01]  /*00b0*/  LDCU.64 UR8, c[0x0][0x358] ;  /* 0x00006b00ff0877ac */ /* 0x000f220008000a00 */
[----:B0-----:R-:W0:Y:S01]  /*00c0*/  I2F.U32.RP R5, R9 ;  /* 0x0000000900057306 */ /* 0x001e220000209000 */
[----:B------:R-:W-:Y:S01]  /*00d0*/  ISETP.NE.U32.AND P2, PT, R9, RZ, PT ;  /* 0x000000ff0900720c */ /* 0x000fe20003f45070 */
[----:B---3--:R-:W-:-:S06]  /*00e0*/  ULEA UR4, UR5, UR4, 0x18 ;  /* 0x0000000405047291 */ /* 0x008fcc000f8ec0ff */
[----:B0-----:R-:W0:Y:S02]  /*00f0*/  MUFU.RCP R5, R5 ;  /* 0x0000000500057308 */ /* 0x001e240000001000 */
[----:B0-----:R-:W-:-:S06]  /*0100*/  IADD3 R3, PT, PT, R5, 0xffffffe, RZ ;  /* 0x0ffffffe05037810 */ /* 0x001fcc0007ffe0ff */
[----:B------:R-:W0:Y:S02]  /*0110*/  F2I.FTZ.U32.TRUNC.NTZ R3, R3 ;  /* 0x0000000300037305 */ /* 0x000e24000021f000 */
[----:B0-----:R-:W-:-:S05]  /*0120*/  IADD3 R0, PT, PT, RZ, -R3, RZ ;  /* 0x80000003ff007210 */ /* 0x001fca0007ffe0ff */
[----:B------:R-:W-:Y:S01]  /*0130*/  IMAD R7, R0, R9, RZ ;  /* 0x0000000900077224 */ /* 0x000fe200078e02ff */
[----:B------:R-:W-:-:S03]  /*0140*/  VIMNMX R0, PT, PT, R9, 0x18, !PT ;  /* 0x0000001809007848 */ /* 0x000fc60007fe0100 */
[----:B------:R-:W-:Y:S01]  /*0150*/  IMAD.HI.U32 R7, R3, R7, R2 ;  /* 0x0000000703077227 */ /* 0x000fe200078e0002 */
[----:B------:R-:W-:Y:S01]  /*0160*/  IADD3 R4, PT, PT, R0, -0x1, RZ ;  /* 0xffffffff00047810 */ /* 0x000fe20007ffe0ff */
[----:B------:R-:W0:Y:S04]  /*0170*/  S2R R2, SR_TID.Y ;  /* 0x0000000000027919 */ /* 0x000e280000002200 */
[----:B------:R-:W-:Y:S02]  /*0180*/  IMAD.HI.U32 R0, R7, R4, RZ ;  /* 0x0000000407007227 */ /* 0x000fe400078e00ff */
[----:B------:R-:W3:Y:S03]  /*0190*/  S2R R7, SR_CTAID.Y ;  /* 0x0000000000077919 */ /* 0x000ee60000002600 */
[----:B------:R-:W-:-:S05]  /*01a0*/  IADD3 R3, PT, PT, -R0, RZ, RZ ;  /* 0x000000ff00037210 */ /* 0x000fca0007ffe1ff */
[----:B------:R-:W-:-:S05]  /*01b0*/  IMAD R4, R9, R3, R4 ;  /* 0x0000000309047224 */ /* 0x000fca00078e0204 */
[----:B------:R-:W-:-:S13]  /*01c0*/  ISETP.GE.U32.AND P0, PT, R4, R9, PT ;  /* 0x000000090400720c */ /* 0x000fda0003f06070 */
[-C--:B------:R-:W-:Y:S02]  /*01d0*/  @P0 IADD3 R4, PT, PT, R4, -R9.reuse, RZ ;  /* 0x8000000904040210 */ /* 0x080fe40007ffe0ff */
[-C--:B0-----:R-:W-:Y:S02]  /*01e0*/  IADD3 R3, PT, PT, R2, R9.reuse, RZ ;  /* 0x0000000902037210 */ /* 0x081fe40007ffe0ff */
[----:B------:R-:W-:Y:S01]  /*01f0*/  ISETP.GE.U32.AND P1, PT, R4, R9, PT ;  /* 0x000000090400720c */ /* 0x000fe20003f26070 */
[----:B-1----:R-:W-:Y:S01]  /*0200*/  IMAD R4, R10, 0x18, R12 ;  /* 0x000000180a047824 */ /* 0x002fe200078e020c */
[----:B------:R-:W-:Y:S01]  /*0210*/  @P0 IADD3 R0, PT, PT, R0, 0x1, RZ ;  /* 0x0000000100000810 */ /* 0x000fe20007ffe0ff */
[C---:B---3--:R-:W-:Y:S02]  /*0220*/  IMAD R6, R7.reuse, 0x18, R2 ;  /* 0x0000001807067824 */ /* 0x048fe400078e0202 */
[C---:B------:R-:W-:Y:S02]  /*0230*/  IMAD R5, R7.reuse, 0x18, R3 ;  /* 0x0000001807057824 */ /* 0x040fe400078e0203 */
[----:B------:R-:W-:Y:S01]  /*0240*/  IMAD R3, R7, 0x18, R12 ;  /* 0x0000001807037824 */ /* 0x000fe200078e020c */
[C---:B------:R-:W-:Y:S01]  /*0250*/  LEA R7, R9.reuse, R6, 0x1 ;  /* 0x0000000609077211 */ /* 0x040fe200078e08ff */
[----:B------:R-:W-:-:S02]  /*0260*/  IMAD R8, R9, 0x3, R6 ;  /* 0x0000000309087824 */ /* 0x000fc400078e0206 */
[--C-:B--2---:R-:W-:Y:S02]  /*0270*/  IMAD R5, R5, UR6, R12.reuse ;  /* 0x0000000605057c24 */ /* 0x104fe4000f8e020c */
[----:B------:R-:W-:Y:S01]  /*0280*/  @P1 IADD3 R0, PT, PT, R0, 0x1, RZ ;  /* 0x0000000100001810 */ /* 0x000fe20007ffe0ff */
[--C-:B------:R-:W-:Y:S01]  /*0290*/  IMAD R6, R7, UR6, R12.reuse ;  /* 0x0000000607067c24 */ /* 0x100fe2000f8e020c */
[----:B------:R-:W-:Y:S01]  /*02a0*/  @!P2 LOP3.LUT R0, RZ, R9, RZ, 0x33, !PT ;  /* 0x00000009ff00a212 */ /* 0x000fe200078e33ff */
[----:B------:R-:W-:Y:S02]  /*02b0*/  IMAD R7, R8, UR6, R12 ;  /* 0x0000000608077c24 */ /* 0x000fe4000f8e020c */
[----:B------:R-:W-:Y:S01]  /*02c0*/  IMAD R9, R9, UR6, RZ ;  /* 0x0000000609097c24 */ /* 0x000fe2000f8e02ff */
[----:B------:R-:W-:Y:S01]  /*02d0*/  IADD3 R11, PT, PT, R0, 0x1, RZ ;  /* 0x00000001000b7810 */ /* 0x000fe20007ffe0ff */
[C---:B------:R-:W-:Y:S02]  /*02e0*/  IMAD R5, R10.reuse, 0x18, R5 ;  /* 0x000000180a057824 */ /* 0x040fe400078e0205 */
[C---:B------:R-:W-:Y:S01]  /*02f0*/  IMAD R6, R10.reuse, 0x18, R6 ;  /* 0x000000180a067824 */ /* 0x040fe200078e0206 */
[----:B------:R-:W-:Y:S01]  /*0300*/  LOP3.LUT R11, R11, 0xfffffffc, RZ, 0xc0, !PT ;  /* 0xfffffffc0b0b7812 */ /* 0x000fe200078ec0ff */
[----:B------:R-:W-:-:S02]  /*0310*/  IMAD R7, R10, 0x18, R7 ;  /* 0x000000180a077824 */ /* 0x000fc400078e0207 */
[----:B------:R-:W-:Y:S01]  /*0320*/  IMAD R8, R10, 0x18, R2 ;  /* 0x000000180a087824 */ /* 0x000fe200078e0202 */
[----:B------:R-:W-:Y:S01]  /*0330*/  LEA R10, R12, UR4, 0x2 ;  /* 0x000000040c0a7c11 */ /* 0x000fe2000f8e10ff */
[----:B----4-:R-:W-:-:S06]  /*0340*/  UMOV UR4, URZ ;  /* 0x000000ff00047c82 */ /* 0x010fcc0008000000 */
.L_x_28:
[----:B0-----:R-:W0:Y:S01]  /*0350*/  LDCU UR5, c[0x0][0x398] ;  /* 0x00007300ff0577ac */ /* 0x001e220008000800 */
[----:B------:R-:W-:Y:S02]  /*0360*/  ISETP.GE.U32.AND P1, PT, R0, 0x3, PT ;  /* 0x000000030000780c */ /* 0x000fe40003f26070 */
[----:B------:R-:W-:Y:S01]  /*0370*/  MOV R23, RZ ;  /* 0x000000ff00177202 */ /* 0x000fe20000000f00 */
[----:B------:R-:W-:-:S04]  /*0380*/  UIADD3 UR4, UPT, UPT, UR4, 0x1, URZ ;  /* 0x0000000104047890 */ /* 0x000fc8000fffe0ff */
[----:B0-----:R-:W-:-:S06]  /*0390*/  UISETP.NE.AND UP0, UPT, UR4, UR5, UPT ;  /* 0x000000050400728c */ /* 0x001fcc000bf05270 */
[----:B-1234-:R-:W-:Y:S05]  /*03a0*/  @!P1 BRA `(.L_x_16) ;  /* 0x0000000800f89947 */ /* 0x01efea0003800000 */
[----:B------:R-:W0:Y:S01]  /*03b0*/  S2R R13, SR_CTAID.Y ;  /* 0x00000000000d7919 */ /* 0x000e220000002600 */
[----:B------:R-:W1:Y:S01]  /*03c0*/  S2UR UR6, SR_CgaCtaId ;  /* 0x00000000000679c3 */ /* 0x000e620000008800 */
[----:B------:R-:W2:Y:S01]  /*03d0*/  LDCU UR7, c[0x0][0x390] ;  /* 0x00007200ff0777ac */ /* 0x000ea20008000800 */
[----:B------:R-:W-:Y:S01]  /*03e0*/  IADD3 R18, PT, PT, -R11, RZ, RZ ;  /* 0x000000ff0b127210 */ /* 0x000fe20007ffe1ff */
[----:B------:R-:W2:Y:S01]  /*03f0*/  S2R R19, SR_TID.X ;  /* 0x0000000000137919 */ /* 0x000ea20000002100 */
[----:B------:R-:W-:Y:S01]  /*0400*/  HFMA2 R23, -RZ, RZ, 0, 0 ;  /* 0x00000000ff177431 */ /* 0x000fe200000001ff */
[----:B------:R-:W-:Y:S01]  /*0410*/  UMOV UR5, 0x400 ;  /* 0x0000040000057882 */ /* 0x000fe20000000000 */
[----:B------:R-:W-:Y:S01]  /*0420*/  ISETP.GE.AND P0, PT, R18, RZ, PT ;  /* 0x000000ff1200720c */ /* 0x000fe20003f06270 */
[----:B------:R-:W3:Y:S01]  /*0430*/  S2R R15, SR_CTAID.X ;  /* 0x00000000000f7919 */ /* 0x000ee20000002500 */
[----:B------:R-:W-:Y:S02]  /*0440*/  MOV R14, R7 ;  /* 0x00000007000e7202 */ /* 0x000fe40000000f00 */
[----:B------:R-:W-:Y:S01]  /*0450*/  MOV R28, R6 ;  /* 0x00000006001c7202 */ /* 0x000fe20000000f00 */
[----:B-1----:R-:W-:Y:S01]  /*0460*/  ULEA UR5, UR6, UR5, 0x18 ;  /* 0x0000000506057291 */ /* 0x002fe2000f8ec0ff */
[----:B0-----:R-:W-:-:S04]  /*0470*/  IMAD R24, R13, 0x18, R2 ;  /* 0x000000180d187824 */ /* 0x001fc800078e0202 */
[--C-:B--2---:R-:W-:Y:S02]  /*0480*/  IMAD R24, R24, UR7, R19.reuse ;  /* 0x0000000718187c24 */ /* 0x104fe4000f8e0213 */
[----:B------:R-:W-:Y:S02]  /*0490*/  IMAD R19, R2, 0x19, R19 ;  /* 0x0000001902137824 */ /* 0x000fe400078e0213 */
[----:B---3--:R-:W-:Y:S01]  /*04a0*/  IMAD R24, R15, 0x18, R24 ;  /* 0x000000180f187824 */ /* 0x008fe200078e0218 */
[----:B------:R-:W-:Y:S02]  /*04b0*/  MOV R15, R5 ;  /* 0x00000005000f7202 */ /* 0x000fe40000000f00 */
[----:B------:R-:W-:Y:S01]  /*04c0*/  LEA R19, R19, UR5, 0x2 ;  /* 0x0000000513137c11 */ /* 0x000fe2000f8e10ff */
[----:B------:R-:W-:Y:S06]  /*04d0*/  @P0 BRA `(.L_x_17) ;  /* 0x0000000800440947 */ /* 0x000fec0003800000 */
[----:B------:R-:W-:Y:S02]  /*04e0*/  IADD3 R12, PT, PT, -R18, RZ, RZ ;  /* 0x000000ff120c7210 */ /* 0x000fe40007ffe1ff */
[----:B------:R-:W-:Y:S02]  /*04f0*/  PLOP3.LUT P0, PT, PT, PT, PT, 0x80, 0x8 ;  /* 0x000000000008781c */ /* 0x000fe40003f0f070 */
[----:B------:R-:W-:-:S13]  /*0500*/  ISETP.GT.AND P2, PT, R12, 0xc, PT ;  /* 0x0000000c0c00780c */ /* 0x000fda0003f44270 */
[----:B------:R-:W-:Y:S05]  /*0510*/  @!P2 BRA `(.L_x_18) ;  /* 0x000000040068a947 */ /* 0x000fea0003800000 */
[----:B------:R-:W0:Y:S01]  /*0520*/  LDC R22, c[0x0][0x39c] ;  /* 0x0000e700ff167b82 */ /* 0x000e220000000800 */
[----:B------:R-:W-:-:S07]  /*0530*/  PLOP3.LUT P0, PT, PT, PT, PT, 0x8, 0x80 ;  /* 0x000000000080781c */ /* 0x000fce0003f0e170 */
[----:B------:R-:W1:Y:S06]  /*0540*/  LDC.64 R12, c[0x0][0x388] ;  /* 0x0000e200ff0c7b82 */ /* 0x000e6c0000000a00 */
.L_x_19:
[----:B-1----:R-:W-:-:S04]  /*0550*/  IMAD.WIDE R26, R24, 0x4, R12 ;  /* 0x00000004181a7825 */ /* 0x002fc800078e020c */
[--C-:B------:R-:W-:Y:S01]  /*0560*/  IMAD.WIDE R16, R15, 0x4, R12.reuse ;  /* 0x000000040f107825 */ /* 0x100fe200078e020c */
[----:B------:R-:W2:Y:S03]  /*0570*/  LDG.E R25, desc[UR8][R26.64] ;  /* 0x000000081a197981 */ /* 0x000ea6000c1e1900 */
[--C-:B------:R-:W-:Y:S01]  /*0580*/  IMAD.WIDE R20, R14, 0x4, R12.reuse ;  /* 0x000000040e147825 */ /* 0x100fe200078e020c */
[----:B------:R1:W3:Y:S05]  /*0590*/  LDG.E R29, desc[UR8][R16.64] ;  /* 0x00000008101d7981 */ /* 0x0002ea000c1e1900 */
[----:B------:R4:W5:Y:S01]  /*05a0*/  LDG.E R20, desc[UR8][R20.64] ;  /* 0x0000000814147981 */ /* 0x000962000c1e1900 */
[----:B-1----:R-:W-:-:S05]  /*05b0*/  IMAD.WIDE R16, R28, 0x4, R12 ;  /* 0x000000041c107825 */ /* 0x002fca00078e020c */
[----:B------:R-:W5:Y:S01]  /*05c0*/  LDG.E R27, desc[UR8][R16.64] ;  /* 0x00000008101b7981 */ /* 0x000f62000c1e1900 */
[C-C-:B0-----:R-:W-:Y:S02]  /*05d0*/  IMAD R26, R22.reuse, 0x64, R19.reuse ;  /* 0x00000064161a7824 */ /* 0x141fe400078e0213 */
[C-C-:B----4-:R-:W-:Y:S01]  /*05e0*/  IMAD R21, R22.reuse, 0xc8, R19.reuse ;  /* 0x000000c816157824 */ /* 0x150fe200078e0213 */
[----:B--2---:R0:W-:Y:S04]  /*05f0*/  STS [R19], R25 ;  /* 0x0000001913007388 */ /* 0x0041e80000000800 */
[----:B---3--:R1:W-:Y:S01]  /*0600*/  STS [R26], R29 ;  /* 0x0000001d1a007388 */ /* 0x0083e20000000800 */
[----:B0-----:R-:W-:Y:S01]  /*0610*/  IMAD R25, R22, 0x12c, R19 ;  /* 0x0000012c16197824 */ /* 0x001fe200078e0213 */
[----:B-1----:R-:W-:-:S02]  /*0620*/  LEA R26, R9, R24, 0x2 ;  /* 0x00000018091a7211 */ /* 0x002fc400078e10ff */
[C---:B------:R-:W-:Y:S01]  /*0630*/  LEA R24, R9.reuse, R15, 0x2 ;  /* 0x0000000f09187211 */ /* 0x040fe200078e10ff */
[----:B-----5:R0:W-:Y:S02]  /*0640*/  STS [R21], R27 ;  /* 0x0000001b15007388 */ /* 0x0201e40000000800 */
[--C-:B------:R-:W-:Y:S02]  /*0650*/  IMAD.WIDE R16, R26, 0x4, R12.reuse ;  /* 0x000000041a107825 */ /* 0x100fe400078e020c */
[----:B------:R1:W-:Y:S04]  /*0660*/  STS [R25], R20 ;  /* 0x0000001419007388 */ /* 0x0003e80000000800 */
[----:B0-----:R0:W2:Y:S01]  /*0670*/  LDG.E R27, desc[UR8][R16.64] ;  /* 0x00000008101b7981 */ /* 0x0010a2000c1e1900 */
[C---:B-1----:R-:W-:Y:S01]  /*0680*/  LEA R25, R9.reuse, R28, 0x2 ;  /* 0x0000001c09197211 */ /* 0x042fe200078e10ff */
[----:B------:R-:W-:Y:S01]  /*0690*/  IMAD.WIDE R20, R24, 0x4, R12 ;  /* 0x0000000418147825 */ /* 0x000fe200078e020c */
[----:B------:R-:W-:-:S03]  /*06a0*/  LEA R28, R9, R14, 0x2 ;  /* 0x0000000e091c7211 */ /* 0x000fc600078e10ff */
[--C-:B0-----:R-:W-:Y:S01]  /*06b0*/  IMAD.WIDE R16, R25, 0x4, R12.reuse ;  /* 0x0000000419107825 */ /* 0x101fe200078e020c */
[----:B------:R-:W3:Y:S03]  /*06c0*/  LDG.E R29, desc[UR8][R20.64] ;  /* 0x00000008141d7981 */ /* 0x000ee6000c1e1900 */
[----:B------:R-:W-:Y:S02]  /*06d0*/  IMAD.WIDE R14, R28, 0x4, R12 ;  /* 0x000000041c0e7825 */ /* 0x000fe400078e020c */
[----:B------:R0:W4:Y:S04]  /*06e0*/  LDG.E R16, desc[UR8][R16.64] ;  /* 0x0000000810107981 */ /* 0x000128000c1e1900 */
[----:B------:R1:W5:Y:S01]  /*06f0*/  LDG.E R14, desc[UR8][R14.64] ;  /* 0x000000080e0e7981 */ /* 0x000362000c1e1900 */
[----:B------:R-:W-:Y:S01]  /*0700*/  LEA R26, R9, R26, 0x2 ;  /* 0x0000001a091a7211 */ /* 0x000fe200078e10ff */
[----:B------:R-:W-:-:S04]  /*0710*/  IMAD R19, R22, 0x190, R19 ;  /* 0x0000019016137824 */ /* 0x000fc800078e0213 */
[----:B0-----:R-:W-:Y:S02]  /*0720*/  IMAD R17, R22, 0x64, R19 ;  /* 0x0000006416117824 */ /* 0x001fe400078e0213 */
[----:B------:R-:W-:Y:S01]  /*0730*/  IMAD.WIDE R20, R26, 0x4, R12 ;  /* 0x000000041a147825 */ /* 0x000fe200078e020c */
[----:B------:R-:W-:-:S03]  /*0740*/  LEA R28, R9, R28, 0x2 ;  /* 0x0000001c091c7211 */ /* 0x000fc600078e10ff */
[----:B-1----:R-:W-:Y:S02]  /*0750*/  IMAD R15, R22, 0xc8, R19 ;  /* 0x000000c8160f7824 */ /* 0x002fe400078e0213 */
[----:B------:R0:W5:Y:S02]  /*0760*/  LDG.E R20, desc[UR8][R20.64] ;  /* 0x0000000814147981 */ /* 0x000164000c1e1900 */
[C---:B0-----:R-:W-:Y:S02]  /*0770*/  LEA R21, R9.reuse, R25, 0x2 ;  /* 0x0000001909157211 */ /* 0x041fe400078e10ff */
[----:B--2---:R0:W-:Y:S04]  /*0780*/  STS [R19], R27 ;  /* 0x0000001b13007388 */ /* 0x0041e80000000800 */
[----:B---3--:R1:W-:Y:S01]  /*0790*/  STS [R17], R29 ;  /* 0x0000001d11007388 */ /* 0x0083e20000000800 */
[----:B0-----:R-:W-:Y:S01]  /*07a0*/  LEA R27, R9, R24, 0x2 ;  /* 0x00000018091b7211 */ /* 0x001fe200078e10ff */
[----:B------:R-:W-:-:S02]  /*07b0*/  IMAD.WIDE R24, R28, 0x4, R12 ;  /* 0x000000041c187825 */ /* 0x000fc400078e020c */
[----:B----4-:R-:W-:Y:S04]  /*07c0*/  STS [R15], R16 ;  /* 0x000000100f007388 */ /* 0x010fe80000000800 */
[----:B------:R-:W2:Y:S01]  /*07d0*/  LDG.E R24, desc[UR8][R24.64] ;  /* 0x0000000818187981 */ /* 0x000ea2000c1e1900 */
[----:B-1----:R-:W-:-:S05]  /*07e0*/  IMAD R17, R22, 0x12c, R19 ;  /* 0x0000012c16117824 */ /* 0x002fca00078e0213 */
[----:B-----5:R0:W-:Y:S02]  /*07f0*/  STS [R17], R14 ;  /* 0x0000000e11007388 */ /* 0x0201e40000000800 */
[----:B0-----:R-:W-:-:S04]  /*0800*/  IMAD.WIDE R14, R27, 0x4, R12 ;  /* 0x000000041b0e7825 */ /* 0x001fc800078e020c */
[----:B------:R-:W-:Y:S01]  /*0810*/  IMAD.WIDE R16, R21, 0x4, R12 ;  /* 0x0000000415107825 */ /* 0x000fe200078e020c */
[----:B------:R0:W3:Y:S05]  /*0820*/  LDG.E R29, desc[UR8][R14.64] ;  /* 0x000000080e1d7981 */ /* 0x0000ea000c1e1900 */
[----:B------:R1:W4:Y:S01]  /*0830*/  LDG.E R16, desc[UR8][R16.64] ;  /* 0x0000000810107981 */ /* 0x000322000c1e1900 */
[----:B------:R-:W-:Y:S01]  /*0840*/  IMAD R19, R22, 0x190, R19 ;  /* 0x0000019016137824 */ /* 0x000fe200078e0213 */
[----:B------:R-:W-:-:S04]  /*0850*/  LEA R27, R9, R27, 0x2 ;  /* 0x0000001b091b7211 */ /* 0x000fc800078e10ff */
[----:B------:R5:W-:Y:S01]  /*0860*/  STS [R19], R20 ;  /* 0x0000001413007388 */ /* 0x000be20000000800 */
[C-C-:B0-----:R-:W-:Y:S02]  /*0870*/  IMAD R15, R22.reuse, 0xc8, R19.reuse ;  /* 0x000000c8160f7824 */ /* 0x141fe400078e0213 */
[C-C-:B-1----:R-:W-:Y:S02]  /*0880*/  IMAD R17, R22.reuse, 0x12c, R19.reuse ;  /* 0x0000012c16117824 */ /* 0x142fe400078e0213 */
[----:B-----5:R-:W-:Y:S01]  /*0890*/  IMAD R20, R22, 0x64, R19 ;  /* 0x0000006416147824 */ /* 0x020fe200078e0213 */
[C---:B------:R-:W-:Y:S02]  /*08a0*/  LEA R26, R9.reuse, R26, 0x2 ;  /* 0x0000001a091a7211 */ /* 0x040fe400078e10ff */
[C---:B------:R-:W-:Y:S02]  /*08b0*/  LEA R25, R9.reuse, R21, 0x2 ;  /* 0x0000001509197211 */ /* 0x040fe400078e10ff */
[----:B---3--:R0:W-:Y:S04]  /*08c0*/  STS [R20], R29 ;  /* 0x0000001d14007388 */ /* 0x0081e80000000800 */
[----:B----4-:R1:W-:Y:S04]  /*08d0*/  STS [R15], R16 ;  /* 0x000000100f007388 */ /* 0x0103e80000000800 */
[----:B--2---:R2:W-:Y:S01]  /*08e0*/  STS [R17], R24 ;  /* 0x0000001811007388 */ /* 0x0045e20000000800 */
[----:B0-----:R-:W-:Y:S01]  /*08f0*/  LEA R29, R9, R28, 0x2 ;  /* 0x0000001c091d7211 */ /* 0x001fe200078e10ff */
[----:B------:R-:W-:-:S04]  /*0900*/  IMAD.WIDE R20, R25, 0x4, R12 ;  /* 0x0000000419147825 */ /* 0x000fc800078e020c */
[--C-:B-1----:R-:W-:Y:S02]  /*0910*/  IMAD.WIDE R14, R26, 0x4, R12.reuse ;  /* 0x000000041a0e7825 */ /* 0x102fe400078e020c */
[----:B------:R-:W3:Y:S02]  /*0920*/  LDG.E R20, desc[UR8][R20.64] ;  /* 0x0000000814147981 */ /* 0x000ee4000c1e1900 */
[--C-:B--2---:R-:W-:Y:S02]  /*0930*/  IMAD.WIDE R16, R27, 0x4, R12.reuse ;  /* 0x000000041b107825 */ /* 0x104fe400078e020c */
[----:B------:R-:W2:Y:S04]  /*0940*/  LDG.E R14, desc[UR8][R14.64] ;  /* 0x000000080e0e7981 */ /* 0x000ea8000c1e1900 */
[----:B------:R0:W4:Y:S02]  /*0950*/  LDG.E R28, desc[UR8][R16.64] ;  /* 0x00000008101c7981 */ /* 0x000124000c1e1900 */
[----:B0-----:R-:W-:-:S06]  /*0960*/  IMAD.WIDE R16, R29, 0x4, R12 ;  /* 0x000000041d107825 */ /* 0x001fcc00078e020c */
[----:B------:R-:W5:Y:S01]  /*0970*/  LDG.E R16, desc[UR8][R16.64] ;  /* 0x0000000810107981 */ /* 0x000f62000c1e1900 */
[----:B------:R-:W-:Y:S01]  /*0980*/  IADD3 R18, PT, PT, R18, 0x10, RZ ;  /* 0x0000001012127810 */ /* 0x000fe20007ffe0ff */
[----:B------:R-:W-:-:S03]  /*0990*/  IMAD R19, R22, 0x190, R19 ;  /* 0x0000019016137824 */ /* 0x000fc600078e0213 */
[----:B------:R-:W-:Y:S02]  /*09a0*/  ISETP.GE.AND P2, PT, R18, -0xc, PT ;  /* 0xfffffff41200780c */ /* 0x000fe40003f46270 */
[C---:B------:R-:W-:Y:S01]  /*09b0*/  LEA R23, R22.reuse, R23, 0x2 ;  /* 0x0000001716177211 */ /* 0x040fe200078e10ff */
[C-C-:B------:R-:W-:Y:S02]  /*09c0*/  IMAD R15, R22.reuse, 0x64, R19.reuse ;  /* 0x00000064160f7824 */ /* 0x140fe400078e0213 */
[C-C-:B------:R-:W-:Y:S01]  /*09d0*/  IMAD R21, R22.reuse, 0xc8, R19.reuse ;  /* 0x000000c816157824 */ /* 0x140fe200078e0213 */
[C---:B------:R-:W-:Y:S01]  /*09e0*/  LEA R23, R22.reuse, R23, 0x2 ;  /* 0x0000001716177211 */ /* 0x040fe200078e10ff */
[----:B------:R-:W-:-:S03]  /*09f0*/  IMAD R24, R22, 0x12c, R19 ;  /* 0x0000012c16187824 */ /* 0x000fc600078e0213 */
[----:B------:R-:W-:-:S04]  /*0a00*/  LEA R23, R22, R23, 0x2 ;  /* 0x0000001716177211 */ /* 0x000fc800078e10ff */
[C---:B------:R-:W-:Y:S01]  /*0a10*/  LEA R23, R22.reuse, R23, 0x2 ;  /* 0x0000001716177211 */ /* 0x040fe200078e10ff */
[----:B--2---:R0:W-:Y:S04]  /*0a20*/  STS [R19], R14 ;  /* 0x0000000e13007388 */ /* 0x0041e80000000800 */
[----:B----4-:R1:W-:Y:S04]  /*0a30*/  STS [R15], R28 ;  /* 0x0000001c0f007388 */ /* 0x0103e80000000800 */
[----:B---3--:R-:W-:Y:S01]  /*0a40*/  STS [R21], R20 ;  /* 0x0000001415007388 */ /* 0x008fe20000000800 */
[C---:B0-----:R-:W-:Y:S01]  /*0a50*/  LEA R14, R9.reuse, R29, 0x2 ;  /* 0x0000001d090e7211 */ /* 0x041fe200078e10ff */
[----:B------:R-:W-:Y:S01]  /*0a60*/  IMAD R19, R22, 0x190, R19 ;  /* 0x0000019016137824 */ /* 0x000fe200078e0213 */
[----:B-1----:R-:W-:-:S02]  /*0a70*/  LEA R15, R9, R27, 0x2 ;  /* 0x0000001b090f7211 */ /* 0x002fc400078e10ff */
[C---:B------:R-:W-:Y:S01]  /*0a80*/  LEA R28, R9.reuse, R25, 0x2 ;  /* 0x00000019091c7211 */ /* 0x040fe200078e10ff */
[----:B-----5:R0:W-:Y:S02]  /*0a90*/  STS [R24], R16 ;  /* 0x0000001018007388 */ /* 0x0201e40000000800 */
[----:B0-----:R-:W-:Y:S01]  /*0aa0*/  LEA R24, R9, R26, 0x2 ;  /* 0x0000001a09187211 */ /* 0x001fe200078e10ff */
[----:B------:R-:W-:Y:S06]  /*0ab0*/  @!P2 BRA `(.L_x_19) ;  /* 0xfffffff800a4a947 */ /* 0x000fec000383ffff */
.L_x_18:
[----:B------:R-:W-:-:S04]  /*0ac0*/  IADD3 R12, PT, PT, -R18, RZ, RZ ;  /* 0x000000ff120c7210 */ /* 0x000fc80007ffe1ff */
[----:B------:R-:W-:-:S13]  /*0ad0*/  ISETP.GT.AND P2, PT, R12, 0x4, PT ;  /* 0x000000040c00780c */ /* 0x000fda0003f44270 */
[----:B------:R-:W-:Y:S05]  /*0ae0*/  @!P2 BRA `(.L_x_20) ;  /* 0x0000000000b8a947 */ /* 0x000fea0003800000 */
[----:B------:R-:W0:Y:S08]  /*0af0*/  LDC.64 R16, c[0x0][0x388] ;  /* 0x0000e200ff107b82 */ /* 0x000e300000000a00 */
[----:B------:R-:W1:Y:S01]  /*0b00*/  LDC R26, c[0x0][0x39c] ;  /* 0x0000e700ff1a7b82 */ /* 0x000e620000000800 */
[----:B0-----:R-:W-:-:S04]  /*0b10*/  IMAD.WIDE R20, R24, 0x4, R16 ;  /* 0x0000000418147825 */ /* 0x001fc800078e0210 */
[--C-:B------:R-:W-:Y:S01]  /*0b20*/  IMAD.WIDE R12, R28, 0x4, R16.reuse ;  /* 0x000000041c0c7825 */ /* 0x100fe200078e0210 */
[----:B------:R0:W2:Y:S04]  /*0b30*/  LDG.E R22, desc[UR8][R20.64] ;  /* 0x0000000814167981 */ /* 0x0000a8000c1e1900 */
[----:B------:R3:W4:Y:S01]  /*0b40*/  LDG.E R27, desc[UR8][R12.64] ;  /* 0x000000080c1b7981 */ /* 0x000722000c1e1900 */
[----:B0-----:R-:W-:-:S04]  /*0b50*/  IMAD.WIDE R20, R15, 0x4, R16 ;  /* 0x000000040f147825 */ /* 0x001fc800078e0210 */
[----:B---3--:R-:W-:Y:S01]  /*0b60*/  IMAD.WIDE R12, R14, 0x4, R16 ;  /* 0x000000040e0c7825 */ /* 0x008fe200078e0210 */
[----:B------:R1:W3:Y:S04]  /*0b70*/  LDG.E R25, desc[UR8][R20.64] ;  /* 0x0000000814197981 */ /* 0x0002e8000c1e1900 */
[----:B------:R0:W5:Y:S01]  /*0b80*/  LDG.E R29, desc[UR8][R12.64] ;  /* 0x000000080c1d7981 */ /* 0x000162000c1e1900 */
[C---:B------:R-:W-:Y:S01]  /*0b90*/  LEA R24, R9.reuse, R24, 0x2 ;  /* 0x0000001809187211 */ /* 0x040fe200078e10ff */
[C-C-:B-1----:R-:W-:Y:S02]  /*0ba0*/  IMAD R21, R26.reuse, 0xc8, R19.reuse ;  /* 0x000000c81a157824 */ /* 0x142fe400078e0213 */
[C-C-:B0-----:R-:W-:Y:S02]  /*0bb0*/  IMAD R12, R26.reuse, 0x64, R19.reuse ;  /* 0x000000641a0c7824 */ /* 0x141fe400078e0213 */
[----:B------:R-:W-:Y:S01]  /*0bc0*/  IMAD R13, R26, 0x12c, R19 ;  /* 0x0000012c1a0d7824 */ /* 0x000fe200078e0213 */
[----:B--2---:R0:W-:Y:S02]  /*0bd0*/  STS [R19], R22 ;  /* 0x0000001613007388 */ /* 0x0041e40000000800 */
[----:B0-----:R-:W-:-:S02]  /*0be0*/  LEA R22, R9, R15, 0x2 ;  /* 0x0000000f09167211 */ /* 0x001fc400078e10ff */
[----:B---3--:R0:W-:Y:S04]  /*0bf0*/  STS [R12], R25 ;  /* 0x000000190c007388 */ /* 0x0081e80000000800 */
[----:B----4-:R1:W-:Y:S01]  /*0c00*/  STS [R21], R27 ;  /* 0x0000001b15007388 */ /* 0x0103e20000000800 */
[----:B0-----:R-:W-:-:S03]  /*0c10*/  LEA R25, R9, R28, 0x2 ;  /* 0x0000001c09197211 */ /* 0x001fc600078e10ff */
[----:B-----5:R0:W-:Y:S01]  /*0c20*/  STS [R13], R29 ;  /* 0x0000001d0d007388 */ /* 0x0201e20000000800 */
[----:B-1----:R-:W-:Y:S01]  /*0c30*/  LEA R27, R9, R14, 0x2 ;  /* 0x0000000e091b7211 */ /* 0x002fe200078e10ff */
[----:B------:R-:W-:-:S04]  /*0c40*/  IMAD.WIDE R20, R24, 0x4, R16 ;  /* 0x0000000418147825 */ /* 0x000fc800078e0210 */
[--C-:B------:R-:W-:Y:S02]  /*0c50*/  IMAD.WIDE R14, R22, 0x4, R16.reuse ;  /* 0x00000004160e7825 */ /* 0x100fe400078e0210 */
[----:B------:R-:W2:Y:S02]  /*0c60*/  LDG.E R20, desc[UR8][R20.64] ;  /* 0x0000000814147981 */ /* 0x000ea4000c1e1900 */
[----:B0-----:R-:W-:-:S04]  /*0c70*/  IMAD.WIDE R12, R25, 0x4, R16 ;  /* 0x00000004190c7825 */ /* 0x001fc800078e0210 */
[----:B------:R-:W-:Y:S02]  /*0c80*/  IMAD.WIDE R16, R27, 0x4, R16 ;  /* 0x000000041b107825 */ /* 0x000fe400078e0210 */
[----:B------:R-:W3:Y:S04]  /*0c90*/  LDG.E R13, desc[UR8][R12.64] ;  /* 0x000000080c0d7981 */ /* 0x000ee8000c1e1900 */
[----:B------:R0:W4:Y:S04]  /*0ca0*/  LDG.E R21, desc[UR8][R14.64] ;  /* 0x000000080e157981 */ /* 0x000128000c1e1900 */
[----:B------:R1:W5:Y:S01]  /*0cb0*/  LDG.E R17, desc[UR8][R16.64] ;  /* 0x0000000810117981 */ /* 0x000362000c1e1900 */
[----:B0-----:R-:W-:-:S04]  /*0cc0*/  IMAD R15, R26, 0x190, R19 ;  /* 0x000001901a0f7824 */ /* 0x001fc800078e0213 */
[C-C-:B------:R-:W-:Y:S02]  /*0cd0*/  IMAD R12, R26.reuse, 0x64, R15.reuse ;  /* 0x000000641a0c7824 */ /* 0x140fe400078e020f */
[C-C-:B-1----:R-:W-:Y:S02]  /*0ce0*/  IMAD R16, R26.reuse, 0xc8, R15.reuse ;  /* 0x000000c81a107824 */ /* 0x142fe400078e020f */
[C-C-:B------:R-:W-:Y:S01]  /*0cf0*/  IMAD R29, R26.reuse, 0x12c, R15.reuse ;  /* 0x0000012c1a1d7824 */ /* 0x140fe200078e020f */
[C---:B------:R-:W-:Y:S01]  /*0d00*/  LEA R23, R26.reuse, R23, 0x2 ;  /* 0x000000171a177211 */ /* 0x040fe200078e10ff */
[C---:B------:R-:W-:Y:S01]  /*0d10*/  IMAD R19, R26.reuse, 0x190, R15 ;  /* 0x000001901a137824 */ /* 0x040fe200078e020f */
[----:B------:R-:W-:Y:S02]  /*0d20*/  PLOP3.LUT P0, PT, PT, PT, PT, 0x8, 0x80 ;  /* 0x000000000080781c */ /* 0x000fe40003f0e170 */
[----:B------:R-:W-:Y:S02]  /*0d30*/  LEA R23, R26, R23, 0x2 ;  /* 0x000000171a177211 */ /* 0x000fe400078e10ff */
[----:B------:R-:W-:-:S02]  /*0d40*/  IADD3 R18, PT, PT, R18, 0x8, RZ ;  /* 0x0000000812127810 */ /* 0x000fc40007ffe0ff */
[C---:B------:R-:W-:Y:S02]  /*0d50*/  LEA R28, R9.reuse, R25, 0x2 ;  /* 0x00000019091c7211 */ /* 0x040fe400078e10ff */
[C---:B------:R-:W-:Y:S02]  /*0d60*/  LEA R14, R9.reuse, R27, 0x2 ;  /* 0x0000001b090e7211 */ /* 0x040fe400078e10ff */
[C---:B------:R-:W-:Y:S01]  /*0d70*/  LEA R24, R9.reuse, R24, 0x2 ;  /* 0x0000001809187211 */ /* 0x040fe200078e10ff */
[----:B--2---:R0:W-:Y:S04]  /*0d80*/  STS [R15], R20 ;  /* 0x000000140f007388 */ /* 0x0041e80000000800 */
[----:B----4-:R1:W-:Y:S04]  /*0d90*/  STS [R12], R21 ;  /* 0x000000150c007388 */ /* 0x0103e80000000800 */
[----:B---3--:R1:W-:Y:S04]  /*0da0*/  STS [R16], R13 ;  /* 0x0000000d10007388 */ /* 0x0083e80000000800 */
[----:B-----5:R1:W-:Y:S01]  /*0db0*/  STS [R29], R17 ;  /* 0x000000111d007388 */ /* 0x0203e20000000800 */
[----:B0-----:R-:W-:-:S07]  /*0dc0*/  LEA R15, R9, R22, 0x2 ;  /* 0x00000016090f7211 */ /* 0x001fce00078e10ff */
.L_x_20:
[----:B------:R-:W-:-:S13]  /*0dd0*/  ISETP.NE.OR P0, PT, R18, RZ, P0 ;  /* 0x000000ff1200720c */ /* 0x000fda0000705670 */
[----:B------:R-:W-:Y:S05]  /*0de0*/  @!P0 BRA `(.L_x_16) ;  /* 0x0000000000688947 */ /* 0x000fea0003800000 */
.L_x_17:
[----:B-12---:R-:W0:Y:S08]  /*0df0*/  LDC.64 R12, c[0x0][0x388] ;  /* 0x0000e200ff0c7b82 */ /* 0x006e300000000a00 */
[----:B------:R-:W1:Y:S01]  /*0e00*/  LDC R22, c[0x0][0x39c] ;  /* 0x0000e700ff167b82 */ /* 0x000e620000000800 */
[----:B0-----:R-:W-:-:S04]  /*0e10*/  IMAD.WIDE R26, R24, 0x4, R12 ;  /* 0x00000004181a7825 */ /* 0x001fc800078e020c */
[--C-:B------:R-:W-:Y:S02]  /*0e20*/  IMAD.WIDE R20, R15, 0x4, R12.reuse ;  /* 0x000000040f147825 */ /* 0x100fe400078e020c */
[----:B------:R0:W2:Y:S02]  /*0e30*/  LDG.E R26, desc[UR8][R26.64] ;  /* 0x000000081a1a7981 */ /* 0x0000a4000c1e1900 */
[--C-:B------:R-:W-:Y:S02]  /*0e40*/  IMAD.WIDE R16, R28, 0x4, R12.reuse ;  /* 0x000000041c107825 */ /* 0x100fe400078e020c */
[----:B------:R-:W3:Y:S02]  /*0e50*/  LDG.E R20, desc[UR8][R20.64] ;  /* 0x0000000814147981 */ /* 0x000ee4000c1e1900 */
[----:B------:R-:W-:Y:S02]  /*0e60*/  IMAD.WIDE R12, R14, 0x4, R12 ;  /* 0x000000040e0c7825 */ /* 0x000fe400078e020c */
[----:B------:R-:W4:Y:S04]  /*0e70*/  LDG.E R16, desc[UR8][R16.64] ;  /* 0x0000000810107981 */ /* 0x000f28000c1e1900 */
[----:B------:R-:W5:Y:S01]  /*0e80*/  LDG.E R12, desc[UR8][R12.64] ;  /* 0x000000080c0c7981 */ /* 0x000f62000c1e1900 */
[----:B-1----:R-:W-:-:S02]  /*0e90*/  IMAD R25, R22, 0x64, R19 ;  /* 0x0000006416197824 */ /* 0x002fc400078e0213 */
[C-C-:B------:R-:W-:Y:S02]  /*0ea0*/  IMAD R29, R22.reuse, 0xc8, R19.reuse ;  /* 0x000000c8161d7824 */ /* 0x140fe400078e0213 */
[----:B0-----:R-:W-:Y:S01]  /*0eb0*/  IMAD R27, R22, 0x12c, R19 ;  /* 0x0000012c161b7824 */ /* 0x001fe200078e0213 */
[----:B------:R-:W-:-:S04]  /*0ec0*/  IADD3 R18, PT, PT, R18, 0x4, RZ ;  /* 0x0000000412127810 */ /* 0x000fc80007ffe0ff */
[----:B------:R-:W-:Y:S02]  /*0ed0*/  ISETP.NE.AND P0, PT, R18, RZ, PT ;  /* 0x000000ff1200720c */ /* 0x000fe40003f05270 */
[C---:B------:R-:W-:Y:S02]  /*0ee0*/  LEA R23, R22.reuse, R23, 0x2 ;  /* 0x0000001716177211 */ /* 0x040fe400078e10ff */
        /* <DEDUP_REMOVED lines=10> */
.L_x_16:
[----:B------:R-:W-:-:S04]  /*0f90*/  IADD3 R18, PT, PT, R0, 0x1, RZ ;  /* 0x0000000100127810 */ /* 0x000fc80007ffe0ff */
[----:B------:R-:W-:-:S13]  /*0fa0*/  LOP3.LUT P0, R18, R18, 0x3, RZ, 0xc0, !PT ;  /* 0x0000000312127812 */ /* 0x000fda000780c0ff */
[----:B------:R-:W-:Y:S05]  /*0fb0*/  @!P0 BRA `(.L_x_21) ;  /* 0x00000000006c8947 */ /* 0x000fea0003800000 */
[----:B------:R-:W0:Y:S01]  /*0fc0*/  S2R R15, SR_CTAID.Y ;  /* 0x00000000000f7919 */ /* 0x000e220000002600 */
[----:B-12---:R-:W1:Y:S01]  /*0fd0*/  LDC.64 R12, c[0x0][0x388] ;  /* 0x0000e200ff0c7b82 */ /* 0x006e620000000a00 */
[----:B------:R-:W2:Y:S01]  /*0fe0*/  LDCU UR5, c[0x0][0x390] ;  /* 0x00007200ff0577ac */ /* 0x000ea20008000800 */
[----:B0-----:R-:W-:-:S05]  /*0ff0*/  IMAD R14, R15, 0x18, R2 ;  /* 0x000000180f0e7824 */ /* 0x001fca00078e0202 */
[----:B------:R-:W-:-:S05]  /*1000*/  IADD3 R17, PT, PT, R14, R23, RZ ;  /* 0x000000170e117210 */ /* 0x000fca0007ffe0ff */
[----:B--2---:R-:W-:-:S04]  /*1010*/  IMAD R15, R17, UR5, R4 ;  /* 0x00000005110f7c24 */ /* 0x004fc8000f8e0204 */
[----:B-1----:R-:W-:-:S06]  /*1020*/  IMAD.WIDE R14, R15, 0x4, R12 ;  /* 0x000000040f0e7825 */ /* 0x002fcc00078e020c */
[----:B------:R-:W2:Y:S01]  /*1030*/  LDG.E R14, desc[UR8][R14.64] ;  /* 0x000000080e0e7981 */ /* 0x000ea2000c1e1900 */
[----:B------:R-:W-:Y:S02]  /*1040*/  IADD3 R23, PT, PT, R2, R23, RZ ;  /* 0x0000001702177210 */ /* 0x000fe40007ffe0ff */
[----:B------:R-:W-:-:S03]  /*1050*/  ISETP.NE.AND P0, PT, R18, 0x1, PT ;  /* 0x000000011200780c */ /* 0x000fc60003f05270 */
[----:B------:R-:W-:-:S05]  /*1060*/  IMAD R23, R23, 0x64, R10 ;  /* 0x0000006417177824 */ /* 0x000fca00078e020a */
[----:B--2---:R0:W-:Y:S05]  /*1070*/  STS [R23], R14 ;  /* 0x0000000e17007388 */ /* 0x0041ea0000000800 */
[----:B------:R-:W-:Y:S05]  /*1080*/  @!P0 BRA `(.L_x_21) ;  /* 0x0000000000388947 */ /* 0x000fea0003800000 */
[----:B------:R-:W1:Y:S01]  /*1090*/  LDC R16, c[0x0][0x39c] ;  /* 0x0000e700ff107b82 */ /* 0x000e620000000800 */
[----:B------:R-:W-:Y:S02]  /*10a0*/  ISETP.NE.AND P0, PT, R18, 0x2, PT ;  /* 0x000000021200780c */ /* 0x000fe40003f05270 */
[----:B-1----:R-:W-:-:S11]  /*10b0*/  IADD3 R15, PT, PT, R17, R16, RZ ;  /* 0x00000010110f7210 */ /* 0x002fd60007ffe0ff */
[C---:B------:R-:W-:Y:S01]  /*10c0*/  @P0 IADD3 R17, PT, PT, R15.reuse, R16, RZ ;  /* 0x000000100f110210 */ /* 0x040fe20007ffe0ff */
[----:B------:R-:W-:-:S04]  /*10d0*/  IMAD R15, R15, UR5, R4 ;  /* 0x000000050f0f7c24 */ /* 0x000fc8000f8e0204 */
[----:B------:R-:W-:Y:S02]  /*10e0*/  @P0 IMAD R17, R17, UR5, R4 ;  /* 0x0000000511110c24 */ /* 0x000fe4000f8e0204 */
[----:B0-----:R-:W-:-:S04]  /*10f0*/  IMAD.WIDE R14, R15, 0x4, R12 ;  /* 0x000000040f0e7825 */ /* 0x001fc800078e020c */
[----:B------:R-:W-:Y:S02]  /*1100*/  @P0 IMAD.WIDE R12, R17, 0x4, R12 ;  /* 0x00000004110c0825 */ /* 0x000fe400078e020c */
[----:B------:R-:W2:Y:S04]  /*1110*/  LDG.E R14, desc[UR8][R14.64] ;  /* 0x000000080e0e7981 */ /* 0x000ea8000c1e1900 */
[----:B------:R-:W3:Y:S01]  /*1120*/  @P0 LDG.E R12, desc[UR8][R12.64] ;  /* 0x000000080c0c0981 */ /* 0x000ee2000c1e1900 */
[----:B------:R-:W-:-:S04]  /*1130*/  IMAD R23, R16, 0x64, R23 ;  /* 0x0000006410177824 */ /* 0x000fc800078e0217 */
[----:B------:R-:W-:Y:S01]  /*1140*/  @P0 IMAD R17, R16, 0x64, R23 ;  /* 0x0000006410110824 */ /* 0x000fe200078e0217 */
[----:B--2---:R4:W-:Y:S04]  /*1150*/  STS [R23], R14 ;  /* 0x0000000e17007388 */ /* 0x0049e80000000800 */
[----:B---3--:R4:W-:Y:S02]  /*1160*/  @P0 STS [R17], R12 ;  /* 0x0000000c11000388 */ /* 0x0089e40000000800 */
.L_x_21:
[----:B------:R-:W-:Y:S01]  /*1170*/  BAR.SYNC.DEFER_BLOCKING 0x0 ;  /* 0x0000000000007b1d */ /* 0x000fe20000010000 */
[----:B0---4-:R-:W-:-:S05]  /*1180*/  HFMA2 R23, -RZ, RZ, 0, 0 ;  /* 0x00000000ff177431 */ /* 0x011fca00000001ff */
[----:B------:R-:W-:Y:S05]  /*1190*/  @!P1 BRA `(.L_x_22) ;  /* 0x0000000c00589947 */ /* 0x000fea0003800000 */
[----:B------:R-:W0:Y:S01]  /*11a0*/  LDC R19, c[0x0][0x39c] ;  /* 0x0000e700ff137b82 */ /* 0x000e220000000800 */
[----:B------:R-:W-:Y:S01]  /*11b0*/  ISETP.GT.AND P0, PT, R11, RZ, PT ;  /* 0x000000ff0b00720c */ /* 0x000fe20003f04270 */
[----:B------:R-:W3:Y:S01]  /*11c0*/  LDCU UR7, c[0x0][0x394] ;  /* 0x00007280ff0777ac */ /* 0x000ee20008000800 */
[----:B------:R-:W-:Y:S01]  /*11d0*/  MOV R23, RZ ;  /* 0x000000ff00177202 */ /* 0x000fe20000000f00 */
[----:B------:R-:W-:-:S10]  /*11e0*/  UMOV UR5, URZ ;  /* 0x000000ff00057c82 */ /* 0x000fd40008000000 */
[----:B------:R-:W-:Y:S05]  /*11f0*/  @!P0 BRA `(.L_x_23) ;  /* 0x0000000800c88947 */ /* 0x000fea0003800000 */
[----:B-12---:R-:W-:Y:S02]  /*1200*/  IADD3 R12, PT, PT, R11, -UR5, RZ ;  /* 0x800000050b0c7c10 */ /* 0x006fe4000fffe0ff */
[----:B------:R-:W-:Y:S02]  /*1210*/  PLOP3.LUT P0, PT, PT, PT, PT, 0x80, 0x8 ;  /* 0x000000000008781c */ /* 0x000fe40003f0f070 */
[----:B------:R-:W-:-:S13]  /*1220*/  ISETP.GT.AND P1, PT, R12, 0xc, PT ;  /* 0x0000000c0c00780c */ /* 0x000fda0003f24270 */
[----:B------:R-:W-:Y:S05]  /*1230*/  @!P1 BRA `(.L_x_24) ;  /* 0x0000000400c09947 */ /* 0x000fea0003800000 */
[----:B------:R-:W1:Y:S01]  /*1240*/  LDC R25, c[0x0][0x39c] ;  /* 0x0000e700ff197b82 */ /* 0x000e620000000800 */
[----:B------:R-:W-:Y:S01]  /*1250*/  PLOP3.LUT P0, PT, PT, PT, PT, 0x8, 0x80 ;  /* 0x000000000080781c */ /* 0x000fe20003f0e170 */
[----:B------:R-:W2:Y:S01]  /*1260*/  LDCU UR6, c[0x0][0x394] ;  /* 0x00007280ff0677ac */ /* 0x000ea20008000800 */
[----:B------:R-:W-:-:S05]  /*1270*/  IADD3 R24, PT, PT, R11, -0xc, RZ ;  /* 0xfffffff40b187810 */ /* 0x000fca0007ffe0ff */
[----:B------:R-:W4:Y:S06]  /*1280*/  LDC.64 R12, c[0x0][0x380] ;  /* 0x0000e000ff0c7b82 */ /* 0x000f2c0000000a00 */
.L_x_25:
[-C--:B0-----:R-:W-:Y:S01]  /*1290*/  IADD3 R15, PT, PT, R2, R23.reuse, RZ ;  /* 0x00000017020f7210 */ /* 0x081fe20007ffe0ff */
[----:B------:R-:W-:Y:S01]  /*12a0*/  UIADD3 UR5, UPT, UPT, UR5, 0x10, URZ ;  /* 0x0000001005057890 */ /* 0x000fe2000fffe0ff */
[-C--:B------:R-:W-:Y:S02]  /*12b0*/  IADD3 R20, PT, PT, R8, R23.reuse, RZ ;  /* 0x0000001708147210 */ /* 0x080fe40007ffe0ff */
[----:B-1----:R-:W-:Y:S01]  /*12c0*/  LEA R23, R25, R23, 0x2 ;  /* 0x0000001719177211 */ /* 0x002fe200078e10ff */
[----:B------:R-:W-:Y:S02]  /*12d0*/  IMAD R14, R15, 0x64, R10 ;  /* 0x000000640f0e7824 */ /* 0x000fe400078e020a */
[C---:B--2---:R-:W-:Y:S01]  /*12e0*/  IMAD R17, R20.reuse, UR6, R3 ;  /* 0x0000000614117c24 */ /* 0x044fe2000f8e0203 */
[----:B------:R-:W-:Y:S01]  /*12f0*/  IADD3 R20, PT, PT, R20, R25, RZ ;  /* 0x0000001914147210 */ /* 0x000fe20007ffe0ff */
[----:B------:R-:W-:Y:S01]  /*1300*/  IMAD R28, R25, 0x64, R14 ;  /* 0x00000064191c7824 */ /* 0x000fe200078e020e */
[----:B------:R1:W2:Y:S01]  /*1310*/  LDS R22, [R14] ;  /* 0x000000000e167984 */ /* 0x0002a20000000800 */
[----:B----4-:R-:W-:Y:S01]  /*1320*/  IMAD.WIDE R16, R17, 0x4, R12 ;  /* 0x0000000411107825 */ /* 0x010fe200078e020c */
[----:B------:R-:W-:-:S02]  /*1330*/  ISETP.LE.AND P1, PT, R24, UR5, PT ;  /* 0x0000000518007c0c */ /* 0x000fc4000bf23270 */
[----:B------:R4:W5:Y:S01]  /*1340*/  LDS R26, [R28] ;  /* 0x000000001c1a7984 */ /* 0x0009620000000800 */
[C---:B------:R-:W-:Y:S02]  /*1350*/  IMAD R21, R25.reuse, 0x64, R28 ;  /* 0x0000006419157824 */ /* 0x040fe400078e021c */
[----:B------:R-:W-:Y:S02]  /*1360*/  IMAD R15, R20, UR6, R3 ;  /* 0x00000006140f7c24 */ /* 0x000fe4000f8e0203 */
[----:B------:R-:W-:Y:S01]  /*1370*/  IMAD R29, R25, 0x64, R21 ;  /* 0x00000064191d7824 */ /* 0x000fe200078e0215 */
[----:B------:R-:W0:Y:S01]  /*1380*/  LDS R27, [R21] ;  /* 0x00000000151b7984 */ /* 0x000e220000000800 */
[----:B-1----:R-:W-:Y:S01]  /*1390*/  IMAD.WIDE R14, R15, 0x4, R12 ;  /* 0x000000040f0e7825 */ /* 0x002fe200078e020c */
[----:B----4-:R-:W-:-:S03]  /*13a0*/  IADD3 R28, PT, PT, R2, R23, RZ ;  /* 0x00000017021c7210 */ /* 0x010fc60007ffe0ff */
[----:B------:R-:W1:Y:S04]  /*13b0*/  LDS R29, [R29] ;  /* 0x000000001d1d7984 */ /* 0x000e680000000800 */
[----:B--2---:R2:W-:Y:S04]  /*13c0*/  STG.E desc[UR8][R16.64], R22 ;  /* 0x0000001610007986 */ /* 0x0045e8000c101908 */
[----:B-----5:R4:W-:Y:S01]  /*13d0*/  STG.E desc[UR8][R14.64], R26 ;  /* 0x0000001a0e007986 */ /* 0x0209e2000c101908 */
[----:B--2---:R-:W-:Y:S01]  /*13e0*/  IMAD R16, R28, 0x64, R10 ;  /* 0x000000641c107824 */ /* 0x004fe200078e020a */
[----:B------:R-:W-:-:S03]  /*13f0*/  IADD3 R22, PT, PT, R20, R25, RZ ;  /* 0x0000001914167210 */ /* 0x000fc60007ffe0ff */
[----:B----4-:R-:W-:Y:S01]  /*1400*/  IMAD R14, R25, 0x64, R16 ;  /* 0x00000064190e7824 */ /* 0x010fe200078e0210 */
[----:B------:R2:W4:Y:S01]  /*1410*/  LDS R28, [R16] ;  /* 0x00000000101c7984 */ /* 0x0005220000000800 */
[C---:B------:R-:W-:Y:S01]  /*1420*/  IMAD R21, R22.reuse, UR6, R3 ;  /* 0x0000000616157c24 */ /* 0x040fe2000f8e0203 */
[----:B------:R-:W-:Y:S02]  /*1430*/  IADD3 R17, PT, PT, R22, R25, RZ ;  /* 0x0000001916117210 */ /* 0x000fe40007ffe0ff */
[----:B------:R-:W5:Y:S01]  /*1440*/  LDS R22, [R14] ;  /* 0x000000000e167984 */ /* 0x000f620000000800 */
[----:B------:R-:W-:-:S04]  /*1450*/  IMAD.WIDE R20, R21, 0x4, R12 ;  /* 0x0000000415147825 */ /* 0x000fc800078e020c */
[----:B------:R-:W-:Y:S01]  /*1460*/  IMAD R17, R17, UR6, R3 ;  /* 0x0000000611117c24 */ /* 0x000fe2000f8e0203 */
[----:B0-----:R0:W-:Y:S03]  /*1470*/  STG.E desc[UR8][R20.64], R27 ;  /* 0x0000001b14007986 */ /* 0x0011e6000c101908 */
[----:B--2---:R-:W-:-:S05]  /*1480*/  IMAD.WIDE R16, R17, 0x4, R12 ;  /* 0x0000000411107825 */ /* 0x004fca00078e020c */
[----:B-1----:R1:W-:Y:S01]  /*1490*/  STG.E desc[UR8][R16.64], R29 ;  /* 0x0000001d10007986 */ /* 0x0023e2000c101908 */
[C---:B0-----:R-:W-:Y:S01]  /*14a0*/  IMAD R20, R25.reuse, 0x64, R14 ;  /* 0x0000006419147824 */ /* 0x041fe200078e020e */
[----:B------:R-:W-:-:S04]  /*14b0*/  LEA R27, R25, R23, 0x2 ;  /* 0x00000017191b7211 */ /* 0x000fc800078e10ff */
[----:B------:R0:W2:Y:S01]  /*14c0*/  LDS R26, [R20] ;  /* 0x00000000141a7984 */ /* 0x0000a20000000800 */
[----:B-1----:R-:W-:-:S04]  /*14d0*/  IADD3 R16, PT, PT, R8, R23, RZ ;  /* 0x0000001708107210 */ /* 0x002fc80007ffe0ff */
[C---:B------:R-:W-:Y:S01]  /*14e0*/  IADD3 R21, PT, PT, R16.reuse, R25, RZ ;  /* 0x0000001910157210 */ /* 0x040fe20007ffe0ff */
[----:B------:R-:W-:Y:S02]  /*14f0*/  IMAD R15, R16, UR6, R3 ;  /* 0x00000006100f7c24 */ /* 0x000fe4000f8e0203 */
[----:B0-----:R-:W-:Y:S02]  /*1500*/  IMAD R20, R25, 0x64, R20 ;  /* 0x0000006419147824 */ /* 0x001fe400078e0214 */
[----:B------:R-:W-:-:S04]  /*1510*/  IMAD.WIDE R14, R15, 0x4, R12 ;  /* 0x000000040f0e7825 */ /* 0x000fc800078e020c */
[----:B------:R-:W-:Y:S01]  /*1520*/  IMAD R23, R21, UR6, R3 ;  /* 0x0000000615177c24 */ /* 0x000fe2000f8e0203 */
[----:B----4-:R0:W-:Y:S03]  /*1530*/  STG.E desc[UR8][R14.64], R28 ;  /* 0x0000001c0e007986 */ /* 0x0101e6000c101908 */
[----:B------:R-:W-:Y:S01]  /*1540*/  IMAD.WIDE R16, R23, 0x4, R12 ;  /* 0x0000000417107825 */ /* 0x000fe200078e020c */
[----:B------:R1:W4:Y:S04]  /*1550*/  LDS R28, [R20] ;  /* 0x00000000141c7984 */ /* 0x0003280000000800 */
[----:B-----5:R5:W-:Y:S01]  /*1560*/  STG.E desc[UR8][R16.64], R22 ;  /* 0x0000001610007986 */ /* 0x020be2000c101908 */
[----:B0-----:R-:W-:-:S02]  /*1570*/  IADD3 R15, PT, PT, R2, R27, RZ ;  /* 0x0000001b020f7210 */ /* 0x001fc40007ffe0ff */
[----:B-1----:R-:W-:-:S03]  /*1580*/  IADD3 R20, PT, PT, R21, R25, RZ ;  /* 0x0000001915147210 */ /* 0x002fc60007ffe0ff */
[----:B------:R-:W-:Y:S02]  /*1590*/  IMAD R23, R15, 0x64, R10 ;  /* 0x000000640f177824 */ /* 0x000fe400078e020a */
[C---:B------:R-:W-:Y:S01]  /*15a0*/  IMAD R21, R20.reuse, UR6, R3 ;  /* 0x0000000614157c24 */ /* 0x040fe2000f8e0203 */
[----:B------:R-:W-:Y:S01]  /*15b0*/  IADD3 R20, PT, PT, R20, R25, RZ ;  /* 0x0000001914147210 */ /* 0x000fe20007ffe0ff */
[----:B-----5:R-:W-:Y:S01]  /*15c0*/  IMAD R16, R25, 0x64, R23 ;  /* 0x0000006419107824 */ /* 0x020fe200078e0217 */
[----:B------:R-:W0:Y:S01]  /*15d0*/  LDS R29, [R23] ;  /* 0x00000000171d7984 */ /* 0x000e220000000800 */
[----:B------:R-:W-:-:S03]  /*15e0*/  IMAD.WIDE R14, R21, 0x4, R12 ;  /* 0x00000004150e7825 */ /* 0x000fc600078e020c */
[----:B------:R-:W1:Y:S01]  /*15f0*/  LDS R23, [R16] ;  /* 0x0000000010177984 */ /* 0x000e620000000800 */
[----:B------:R-:W-:-:S03]  /*1600*/  IMAD R21, R20, UR6, R3 ;  /* 0x0000000614157c24 */ /* 0x000fc6000f8e0203 */
[----:B--2---:R2:W-:Y:S02]  /*1610*/  STG.E desc[UR8][R14.64], R26 ;  /* 0x0000001a0e007986 */ /* 0x0045e4000c101908 */
[----:B--2---:R-:W-:Y:S01]  /*1620*/  IMAD R14, R25, 0x64, R16 ;  /* 0x00000064190e7824 */ /* 0x004fe200078e0210 */
[-C--:B------:R-:W-:Y:S01]  /*1630*/  IADD3 R26, PT, PT, R8, R27.reuse, RZ ;  /* 0x0000001b081a7210 */ /* 0x080fe20007ffe0ff */
[----:B------:R-:W-:Y:S01]  /*1640*/  IMAD.WIDE R16, R21, 0x4, R12 ;  /* 0x0000000415107825 */ /* 0x000fe200078e020c */
[----:B------:R-:W-:Y:S02]  /*1650*/  LEA R27, R25, R27, 0x2 ;  /* 0x0000001b191b7211 */ /* 0x000fe400078e10ff */
[----:B------:R-:W2:Y:S01]  /*1660*/  LDS R22, [R14] ;  /* 0x000000000e167984 */ /* 0x000ea20000000800 */
[C---:B------:R-:W-:Y:S01]  /*1670*/  IMAD R21, R26.reuse, UR6, R3 ;  /* 0x000000061a157c24 */ /* 0x040fe2000f8e0203 */
[----:B------:R-:W-:Y:S02]  /*1680*/  IADD3 R26, PT, PT, R26, R25, RZ ;  /* 0x000000191a1a7210 */ /* 0x000fe40007ffe0ff */
[----:B----4-:R4:W-:Y:S01]  /*1690*/  STG.E desc[UR8][R16.64], R28 ;  /* 0x0000001c10007986 */ /* 0x0109e2000c101908 */
[----:B------:R-:W-:-:S04]  /*16a0*/  IMAD.WIDE R20, R21, 0x4, R12 ;  /* 0x0000000415147825 */ /* 0x000fc800078e020c */
[C---:B------:R-:W-:Y:S01]  /*16b0*/  IMAD R15, R26.reuse, UR6, R3 ;  /* 0x000000061a0f7c24 */ /* 0x040fe2000f8e0203 */
[----:B------:R-:W-:Y:S01]  /*16c0*/  IADD3 R26, PT, PT, R26, R25, RZ ;  /* 0x000000191a1a7210 */ /* 0x000fe20007ffe0ff */
[----:B0-----:R0:W-:Y:S01]  /*16d0*/  STG.E desc[UR8][R20.64], R29 ;  /* 0x0000001d14007986 */ /* 0x0011e2000c101908 */
[----:B----4-:R-:W-:Y:S01]  /*16e0*/  IADD3 R17, PT, PT, R2, R27, RZ ;  /* 0x0000001b02117210 */ /* 0x010fe20007ffe0ff */
[----:B------:R-:W-:Y:S02]  /*16f0*/  IMAD R28, R25, 0x64, R14 ;  /* 0x00000064191c7824 */ /* 0x000fe400078e020e */
[----:B------:R-:W-:-:S04]  /*1700*/  IMAD.WIDE R14, R15, 0x4, R12 ;  /* 0x000000040f0e7825 */ /* 0x000fc800078e020c */
[----:B------:R-:W4:Y:S01]  /*1710*/  LDS R28, [R28] ;  /* 0x000000001c1c7984 */ /* 0x000f220000000800 */
[----:B0-----:R-:W-:-:S03]  /*1720*/  IMAD R20, R17, 0x64, R10 ;  /* 0x0000006411147824 */ /* 0x001fc600078e020a */
[----:B-1----:R-:W-:Y:S01]  /*1730*/  STG.E desc[UR8][R14.64], R23 ;  /* 0x000000170e007986 */ /* 0x002fe2000c101908 */
[----:B------:R-:W-:Y:S02]  /*1740*/  IMAD R17, R26, UR6, R3 ;  /* 0x000000061a117c24 */ /* 0x000fe4000f8e0203 */
[----:B------:R-:W-:Y:S01]  /*1750*/  IMAD R29, R25, 0x64, R20 ;  /* 0x00000064191d7824 */ /* 0x000fe200078e0214 */
[----:B------:R0:W1:Y:S01]  /*1760*/  LDS R21, [R20] ;  /* 0x0000000014157984 */ /* 0x0000620000000800 */
[----:B------:R-:W-:-:S05]  /*1770*/  IMAD.WIDE R16, R17, 0x4, R12 ;  /* 0x0000000411107825 */ /* 0x000fca00078e020c */
[----:B--2---:R2:W-:Y:S01]  /*1780*/  STG.E desc[UR8][R16.64], R22 ;  /* 0x0000001610007986 */ /* 0x0045e2000c101908 */
[----:B0-----:R-:W-:-:S03]  /*1790*/  IADD3 R20, PT, PT, R26, R25, RZ ;  /* 0x000000191a147210 */ /* 0x001fc60007ffe0ff */
[----:B------:R0:W5:Y:S02]  /*17a0*/  LDS R17, [R29] ;  /* 0x000000001d117984 */ /* 0x0001640000000800 */
[----:B------:R-:W-:Y:S01]  /*17b0*/  IMAD R15, R20, UR6, R3 ;  /* 0x00000006140f7c24 */ /* 0x000fe2000f8e0203 */
[----:B------:R-:W-:-:S03]  /*17c0*/  IADD3 R20, PT, PT, R8, R27, RZ ;  /* 0x0000001b08147210 */ /* 0x000fc60007ffe0ff */
[----:B------:R-:W-:-:S04]  /*17d0*/  IMAD.WIDE R14, R15, 0x4, R12 ;  /* 0x000000040f0e7825 */ /* 0x000fc800078e020c */
[C---:B--2---:R-:W-:Y:S02]  /*17e0*/  IMAD R16, R25.reuse, 0x64, R29 ;  /* 0x0000006419107824 */ /* 0x044fe400078e021d */
[C---:B------:R-:W-:Y:S01]  /*17f0*/  IMAD R23, R20.reuse, UR6, R3 ;  /* 0x0000000614177c24 */ /* 0x040fe2000f8e0203 */
[----:B------:R-:W-:Y:S01]  /*1800*/  IADD3 R20, PT, PT, R20, R25, RZ ;  /* 0x0000001914147210 */ /* 0x000fe20007ffe0ff */
[----:B0-----:R-:W-:Y:S01]  /*1810*/  IMAD R29, R25, 0x64, R16 ;  /* 0x00000064191d7824 */ /* 0x001fe200078e0210 */
[----:B------:R0:W2:Y:S01]  /*1820*/  LDS R26, [R16] ;  /* 0x00000000101a7984 */ /* 0x0000a20000000800 */
[----:B------:R-:W-:-:S03]  /*1830*/  IMAD.WIDE R22, R23, 0x4, R12 ;  /* 0x0000000417167825 */ /* 0x000fc600078e020c */
[----:B----4-:R4:W-:Y:S04]  /*1840*/  STG.E desc[UR8][R14.64], R28 ;  /* 0x0000001c0e007986 */ /* 0x0109e8000c101908 */
[----:B------:R-:W3:Y:S01]  /*1850*/  LDS R29, [R29] ;  /* 0x000000001d1d7984 */ /* 0x000ee20000000800 */
[CC--:B0-----:R-:W-:Y:S01]  /*1860*/  IADD3 R16, PT, PT, R20.reuse, R25.reuse, RZ ;  /* 0x0000001914107210 */ /* 0x0c1fe20007ffe0ff */
[--C-:B------:R-:W-:Y:S02]  /*1870*/  IMAD R20, R20, UR6, R3.reuse ;  /* 0x0000000614147c24 */ /* 0x100fe4000f8e0203 */
[----:B-1----:R0:W-:Y:S01]  /*1880*/  STG.E desc[UR8][R22.64], R21 ;  /* 0x0000001516007986 */ /* 0x0021e2000c101908 */
[C---:B----4-:R-:W-:Y:S01]  /*1890*/  IADD3 R14, PT, PT, R16.reuse, R25, RZ ;  /* 0x00000019100e7210 */ /* 0x050fe20007ffe0ff */
[----:B------:R-:W-:-:S04]  /*18a0*/  IMAD R16, R16, UR6, R3 ;  /* 0x0000000610107c24 */ /* 0x000fc8000f8e0203 */
[----:B------:R-:W-:Y:S02]  /*18b0*/  IMAD R15, R14, UR6, R3 ;  /* 0x000000060e0f7c24 */ /* 0x000fe4000f8e0203 */
[----:B0-----:R-:W-:Y:S01]  /*18c0*/  IMAD.WIDE R20, R20, 0x4, R12 ;  /* 0x0000000414147825 */ /* 0x001fe200078e020c */
[----:B------:R-:W-:-:S03]  /*18d0*/  LEA R23, R25, R27, 0x2 ;  /* 0x0000001b19177211 */ /* 0x000fc600078e10ff */
[--C-:B------:R-:W-:Y:S01]  /*18e0*/  IMAD.WIDE R14, R15, 0x4, R12.reuse ;  /* 0x000000040f0e7825 */ /* 0x100fe200078e020c */
[----:B-----5:R0:W-:Y:S03]  /*18f0*/  STG.E desc[UR8][R20.64], R17 ;  /* 0x0000001114007986 */ /* 0x0201e6000c101908 */
[----:B0-----:R-:W-:-:S05]  /*1900*/  IMAD.WIDE R16, R16, 0x4, R12 ;  /* 0x0000000410107825 */ /* 0x001fca00078e020c */
[----:B--2---:R0:W-:Y:S04]  /*1910*/  STG.E desc[UR8][R16.64], R26 ;  /* 0x0000001a10007986 */ /* 0x0041e8000c101908 */
[----:B---3--:R0:W-:Y:S01]  /*1920*/  STG.E desc[UR8][R14.64], R29 ;  /* 0x0000001d0e007986 */ /* 0x0081e2000c101908 */
[----:B------:R-:W-:Y:S05]  /*1930*/  @!P1 BRA `(.L_x_25) ;  /* 0xfffffff800549947 */ /* 0x000fea000383ffff */
.L_x_24:
[----:B------:R-:W-:-:S04]  /*1940*/  IADD3 R12, PT, PT, R11, -UR5, RZ ;  /* 0x800000050b0c7c10 */ /* 0x000fc8000fffe0ff */
[----:B------:R-:W-:-:S13]  /*1950*/  ISETP.GT.AND P1, PT, R12, 0x4, PT ;  /* 0x000000040c00780c */ /* 0x000fda0003f24270 */
[----:B------:R-:W-:Y:S05]  /*1960*/  @!P1 BRA `(.L_x_26) ;  /* 0x0000000000e49947 */ /* 0x000fea0003800000 */
[----:B------:R-:W1:Y:S01]  /*1970*/  LDC R22, c[0x0][0x39c] ;  /* 0x0000e700ff167b82 */ /* 0x000e620000000800 */
[----:B------:R-:W-:Y:S01]  /*1980*/  IADD3 R13, PT, PT, R23, R2, RZ ;  /* 0x00000002170d7210 */ /* 0x000fe20007ffe0ff */
[----:B------:R-:W2:Y:S01]  /*1990*/  LDCU UR6, c[0x0][0x394] ;  /* 0x00007280ff0677ac */ /* 0x000ea20008000800 */
[----:B------:R-:W-:Y:S02]  /*19a0*/  IADD3 R20, PT, PT, R8, R23, RZ ;  /* 0x0000001708147210 */ /* 0x000fe40007ffe0ff */
[----:B------:R-:W-:Y:S01]  /*19b0*/  PLOP3.LUT P0, PT, PT, PT, PT, 0x8, 0x80 ;  /* 0x000000000080781c */ /* 0x000fe20003f0e170 */
[----:B------:R-:W-:Y:S01]  /*19c0*/  IMAD R13, R13, 0x64, R10 ;  /* 0x000000640d0d7824 */ /* 0x000fe200078e020a */
[----:B------:R-:W-:Y:S01]  /*19d0*/  UIADD3 UR5, UPT, UPT, UR5, 0x8, URZ ;  /* 0x0000000805057890 */ /* 0x000fe2000fffe0ff */
[----:B0-----:R-:W0:Y:S03]  /*19e0*/  LDC.64 R16, c[0x0][0x380] ;  /* 0x0000e000ff107b82 */ /* 0x001e260000000a00 */
[----:B------:R-:W4:Y:S01]  /*19f0*/  LDS R25, [R13] ;  /* 0x000000000d197984 */ /* 0x000f220000000800 */
[----:B--2---:R-:W-:-:S02]  /*1a00*/  IMAD R15, R20, UR6, R3 ;  /* 0x00000006140f7c24 */ /* 0x004fc4000f8e0203 */
[C---:B-1----:R-:W-:Y:S01]  /*1a10*/  IMAD R27, R22.reuse, 0x64, R13 ;  /* 0x00000064161b7824 */ /* 0x042fe200078e020d */
[----:B------:R-:W-:Y:S02]  /*1a20*/  LEA R23, R22, R23, 0x2 ;  /* 0x0000001716177211 */ /* 0x000fe400078e10ff */
[----:B------:R-:W-:Y:S01]  /*1a30*/  IADD3 R20, PT, PT, R20, R22, RZ ;  /* 0x0000001614147210 */ /* 0x000fe20007ffe0ff */
[C---:B------:R-:W-:Y:S01]  /*1a40*/  IMAD R29, R22.reuse, 0x64, R27 ;  /* 0x00000064161d7824 */ /* 0x040fe200078e021b */
[----:B------:R1:W2:Y:S03]  /*1a50*/  LDS R21, [R27] ;  /* 0x000000001b157984 */ /* 0x0002a60000000800 */
[----:B------:R-:W-:Y:S01]  /*1a60*/  IMAD R26, R22, 0x64, R29 ;  /* 0x00000064161a7824 */ /* 0x000fe200078e021d */
[----:B------:R5:W3:Y:S01]  /*1a70*/  LDS R28, [R29] ;  /* 0x000000001d1c7984 */ /* 0x000ae20000000800 */
[----:B0-----:R-:W-:Y:S01]  /*1a80*/  IMAD.WIDE R14, R15, 0x4, R16 ;  /* 0x000000040f0e7825 */ /* 0x001fe200078e0210 */
[----:B-1----:R-:W-:-:S03]  /*1a90*/  IADD3 R27, PT, PT, R2, R23, RZ ;  /* 0x00000017021b7210 */ /* 0x002fc60007ffe0ff */
[----:B------:R-:W0:Y:S01]  /*1aa0*/  LDS R26, [R26] ;  /* 0x000000001a1a7984 */ /* 0x000e220000000800 */
[C---:B------:R-:W-:Y:S01]  /*1ab0*/  IMAD R13, R20.reuse, UR6, R3 ;  /* 0x00000006140d7c24 */ /* 0x040fe2000f8e0203 */
[----:B------:R-:W-:Y:S01]  /*1ac0*/  IADD3 R20, PT, PT, R20, R22, RZ ;  /* 0x0000001614147210 */ /* 0x000fe20007ffe0ff */
[----:B------:R-:W-:Y:S02]  /*1ad0*/  IMAD R27, R27, 0x64, R10 ;  /* 0x000000641b1b7824 */ /* 0x000fe400078e020a */
[----:B------:R-:W-:-:S03]  /*1ae0*/  IMAD.WIDE R12, R13, 0x4, R16 ;  /* 0x000000040d0c7825 */ /* 0x000fc600078e0210 */
[----:B------:R1:W0:Y:S01]  /*1af0*/  LDS R24, [R27] ;  /* 0x000000001b187984 */ /* 0x0002220000000800 */
[----:B-----5:R-:W-:-:S03]  /*1b00*/  IMAD R29, R22, 0x64, R27 ;  /* 0x00000064161d7824 */ /* 0x020fc600078e021b */
[----:B----4-:R4:W-:Y:S01]  /*1b10*/  STG.E desc[UR8][R14.64], R25 ;  /* 0x000000190e007986 */ /* 0x0109e2000c101908 */
[----:B-1----:R-:W-:-:S03]  /*1b20*/  IMAD R27, R22, 0x64, R29 ;  /* 0x00000064161b7824 */ /* 0x002fc600078e021d */
[----:B------:R-:W1:Y:S01]  /*1b30*/  LDS R29, [R29] ;  /* 0x000000001d1d7984 */ /* 0x000e620000000800 */
[----:B----4-:R-:W-:-:S03]  /*1b40*/  IMAD R25, R22, 0x64, R27 ;  /* 0x0000006416197824 */ /* 0x010fc600078e021b */
[----:B------:R-:W4:Y:S01]  /*1b50*/  LDS R27, [R27] ;  /* 0x000000001b1b7984 */ /* 0x000f220000000800 */
[C---:B------:R-:W-:Y:S01]  /*1b60*/  IMAD R15, R20.reuse, UR6, R3 ;  /* 0x00000006140f7c24 */ /* 0x040fe2000f8e0203 */
[----:B------:R-:W-:Y:S02]  /*1b70*/  IADD3 R20, PT, PT, R20, R22, RZ ;  /* 0x0000001614147210 */ /* 0x000fe40007ffe0ff */
[----:B------:R-:W5:Y:S01]  /*1b80*/  LDS R25, [R25] ;  /* 0x0000000019197984 */ /* 0x000f620000000800 */
[----:B------:R-:W-:-:S03]  /*1b90*/  IMAD.WIDE R14, R15, 0x4, R16 ;  /* 0x000000040f0e7825 */ /* 0x000fc600078e0210 */
[----:B--2---:R2:W-:Y:S04]  /*1ba0*/  STG.E desc[UR8][R12.64], R21 ;  /* 0x000000150c007986 */ /* 0x0045e8000c101908 */
[----:B---3--:R-:W-:Y:S01]  /*1bb0*/  STG.E desc[UR8][R14.64], R28 ;  /* 0x0000001c0e007986 */ /* 0x008fe2000c101908 */
[----:B--2---:R-:W-:Y:S01]  /*1bc0*/  IMAD R13, R20, UR6, R3 ;  /* 0x00000006140d7c24 */ /* 0x004fe2000f8e0203 */
[-C--:B------:R-:W-:Y:S02]  /*1bd0*/  IADD3 R20, PT, PT, R8, R23.reuse, RZ ;  /* 0x0000001708147210 */ /* 0x080fe40007ffe0ff */
[----:B------:R-:W-:Y:S01]  /*1be0*/  LEA R23, R22, R23, 0x2 ;  /* 0x0000001716177211 */ /* 0x000fe200078e10ff */
[----:B------:R-:W-:-:S04]  /*1bf0*/  IMAD.WIDE R12, R13, 0x4, R16 ;  /* 0x000000040d0c7825 */ /* 0x000fc800078e0210 */
[C---:B------:R-:W-:Y:S01]  /*1c00*/  IMAD R21, R20.reuse, UR6, R3 ;  /* 0x0000000614157c24 */ /* 0x040fe2000f8e0203 */
[----:B0-----:R0:W-:Y:S02]  /*1c10*/  STG.E desc[UR8][R12.64], R26 ;  /* 0x0000001a0c007986 */ /* 0x0011e4000c101908 */
[----:B0-----:R-:W-:Y:S01]  /*1c20*/  IADD3 R12, PT, PT, R20, R22, RZ ;  /* 0x00000016140c7210 */ /* 0x001fe20007ffe0ff */
[----:B------:R-:W-:-:S03]  /*1c30*/  IMAD.WIDE R20, R21, 0x4, R16 ;  /* 0x0000000415147825 */ /* 0x000fc600078e0210 */
[CC--:B------:R-:W-:Y:S01]  /*1c40*/  IADD3 R13, PT, PT, R12.reuse, R22.reuse, RZ ;  /* 0x000000160c0d7210 */ /* 0x0c0fe20007ffe0ff */
[--C-:B------:R-:W-:Y:S01]  /*1c50*/  IMAD R15, R12, UR6, R3.reuse ;  /* 0x000000060c0f7c24 */ /* 0x100fe2000f8e0203 */
[----:B------:R0:W-:Y:S02]  /*1c60*/  STG.E desc[UR8][R20.64], R24 ;  /* 0x0000001814007986 */ /* 0x0001e4000c101908 */
[C---:B------:R-:W-:Y:S01]  /*1c70*/  IADD3 R14, PT, PT, R13.reuse, R22, RZ ;  /* 0x000000160d0e7210 */ /* 0x040fe20007ffe0ff */
[----:B------:R-:W-:-:S04]  /*1c80*/  IMAD R28, R13, UR6, R3 ;  /* 0x000000060d1c7c24 */ /* 0x000fc8000f8e0203 */
[----:B------:R-:W-:-:S04]  /*1c90*/  IMAD.WIDE R12, R28, 0x4, R16 ;  /* 0x000000041c0c7825 */ /* 0x000fc800078e0210 */
[----:B0-----:R-:W-:Y:S02]  /*1ca0*/  IMAD R21, R14, UR6, R3 ;  /* 0x000000060e157c24 */ /* 0x001fe4000f8e0203 */
[----:B------:R-:W-:-:S04]  /*1cb0*/  IMAD.WIDE R14, R15, 0x4, R16 ;  /* 0x000000040f0e7825 */ /* 0x000fc800078e0210 */
[----:B------:R-:W-:Y:S01]  /*1cc0*/  IMAD.WIDE R16, R21, 0x4, R16 ;  /* 0x0000000415107825 */ /* 0x000fe200078e0210 */
[----:B-1----:R1:W-:Y:S04]  /*1cd0*/  STG.E desc[UR8][R14.64], R29 ;  /* 0x0000001d0e007986 */ /* 0x0023e8000c101908 */
[----:B----4-:R1:W-:Y:S04]  /*1ce0*/  STG.E desc[UR8][R12.64], R27 ;  /* 0x0000001b0c007986 */ /* 0x0103e8000c101908 */
[----:B-----5:R1:W-:Y:S02]  /*1cf0*/  STG.E desc[UR8][R16.64], R25 ;  /* 0x0000001910007986 */ /* 0x0203e4000c101908 */
.L_x_26:
[----:B------:R-:W-:-:S13]  /*1d00*/  ISETP.NE.OR P0, PT, R11, UR5, P0 ;  /* 0x000000050b007c0c */ /* 0x000fda0008705670 */
[----:B------:R-:W-:Y:S05]  /*1d10*/  @!P0 BRA `(.L_x_22) ;  /* 0x0000000000788947 */ /* 0x000fea0003800000 */
.L_x_23:
[-C--:B01----:R-:W-:Y:S01]  /*1d20*/  IADD3 R13, PT, PT, R2, R23.reuse, RZ ;  /* 0x00000017020d7210 */ /* 0x083fe20007ffe0ff */
[----:B------:R-:W-:Y:S01]  /*1d30*/  UIADD3 UR5, UPT, UPT, UR5, 0x4, URZ ;  /* 0x0000000405057890 */ /* 0x000fe2000fffe0ff */
[-C--:B0-----:R-:W-:Y:S02]  /*1d40*/  IADD3 R14, PT, PT, R8, R23.reuse, RZ ;  /* 0x00000017080e7210 */ /* 0x081fe40007ffe0ff */
[----:B------:R-:W-:Y:S01]  /*1d50*/  LEA R23, R19, R23, 0x2 ;  /* 0x0000001713177211 */ /* 0x000fe200078e10ff */
[----:B------:R-:W-:Y:S01]  /*1d60*/  IMAD R22, R13, 0x64, R10 ;  /* 0x000000640d167824 */ /* 0x000fe200078e020a */
[CC--:B------:R-:W-:Y:S01]  /*1d70*/  IADD3 R24, PT, PT, R14.reuse, R19.reuse, RZ ;  /* 0x000000130e187210 */ /* 0x0c0fe20007ffe0ff */
[----:B--2---:R-:W0:Y:S01]  /*1d80*/  LDC.64 R12, c[0x0][0x380] ;  /* 0x0000e000ff0c7b82 */ /* 0x004e220000000a00 */
[--C-:B---3--:R-:W-:Y:S01]  /*1d90*/  IMAD R21, R14, UR7, R3.reuse ;  /* 0x000000070e157c24 */ /* 0x108fe2000f8e0203 */
[----:B------:R-:W-:Y:S01]  /*1da0*/  ISETP.NE.AND P0, PT, R11, UR5, PT ;  /* 0x000000050b007c0c */ /* 0x000fe2000bf05270 */
[----:B------:R-:W-:Y:S01]  /*1db0*/  IMAD R16, R19, 0x64, R22 ;  /* 0x0000006413107824 */ /* 0x000fe200078e0216 */
[C---:B------:R-:W-:Y:S01]  /*1dc0*/  IADD3 R14, PT, PT, R24.reuse, R19, RZ ;  /* 0x00000013180e7210 */ /* 0x040fe20007ffe0ff */
[----:B------:R-:W1:Y:S01]  /*1dd0*/  LDS R22, [R22] ;  /* 0x0000000016167984 */ /* 0x000e620000000800 */
[----:B------:R-:W-:-:S02]  /*1de0*/  IMAD R17, R24, UR7, R3 ;  /* 0x0000000718117c24 */ /* 0x000fc4000f8e0203 */
[C---:B------:R-:W-:Y:S01]  /*1df0*/  IMAD R26, R19.reuse, 0x64, R16 ;  /* 0x00000064131a7824 */ /* 0x040fe200078e0210 */
[----:B------:R2:W3:Y:S01]  /*1e00*/  LDS R29, [R16] ;  /* 0x00000000101d7984 */ /* 0x0004e20000000800 */
[C---:B------:R-:W-:Y:S01]  /*1e10*/  IADD3 R28, PT, PT, R14.reuse, R19, RZ ;  /* 0x000000130e1c7210 */ /* 0x040fe20007ffe0ff */
[--C-:B------:R-:W-:Y:S02]  /*1e20*/  IMAD R15, R14, UR7, R3.reuse ;  /* 0x000000070e0f7c24 */ /* 0x100fe4000f8e0203 */
[----:B------:R-:W-:Y:S01]  /*1e30*/  IMAD R25, R19, 0x64, R26 ;  /* 0x0000006413197824 */ /* 0x000fe200078e021a */
[----:B------:R-:W4:Y:S01]  /*1e40*/  LDS R27, [R26] ;  /* 0x000000001a1b7984 */ /* 0x000f220000000800 */
[----:B------:R-:W-:-:S04]  /*1e50*/  IMAD R28, R28, UR7, R3 ;  /* 0x000000071c1c7c24 */ /* 0x000fc8000f8e0203 */
[----:B------:R-:W5:Y:S01]  /*1e60*/  LDS R25, [R25] ;  /* 0x0000000019197984 */ /* 0x000f620000000800 */
[----:B0-----:R-:W-:-:S04]  /*1e70*/  IMAD.WIDE R20, R21, 0x4, R12 ;  /* 0x0000000415147825 */ /* 0x001fc800078e020c */
[----:B--2---:R-:W-:-:S04]  /*1e80*/  IMAD.WIDE R16, R17, 0x4, R12 ;  /* 0x0000000411107825 */ /* 0x004fc800078e020c */
[----:B------:R-:W-:-:S04]  /*1e90*/  IMAD.WIDE R14, R15, 0x4, R12 ;  /* 0x000000040f0e7825 */ /* 0x000fc800078e020c */
[----:B------:R-:W-:Y:S01]  /*1ea0*/  IMAD.WIDE R12, R28, 0x4, R12 ;  /* 0x000000041c0c7825 */ /* 0x000fe200078e020c */
[----:B-1----:R0:W-:Y:S04]  /*1eb0*/  STG.E desc[UR8][R20.64], R22 ;  /* 0x0000001614007986 */ /* 0x0021e8000c101908 */
[----:B---3--:R0:W-:Y:S04]  /*1ec0*/  STG.E desc[UR8][R16.64], R29 ;  /* 0x0000001d10007986 */ /* 0x0081e8000c101908 */
[----:B----4-:R0:W-:Y:S04]  /*1ed0*/  STG.E desc[UR8][R14.64], R27 ;  /* 0x0000001b0e007986 */ /* 0x0101e8000c101908 */
[----:B-----5:R0:W-:Y:S01]  /*1ee0*/  STG.E desc[UR8][R12.64], R25 ;  /* 0x000000190c007986 */ /* 0x0201e2000c101908 */
[----:B------:R-:W-:Y:S05]  /*1ef0*/  @P0 BRA `(.L_x_23) ;  /* 0xfffffffc00880947 */ /* 0x000fea000383ffff */
.L_x_22:
[----:B------:R-:W-:-:S13]  /*1f00*/  ISETP.NE.AND P0, PT, R18, RZ, PT ;  /* 0x000000ff1200720c */ /* 0x000fda0003f05270 */
[----:B------:R-:W-:Y:S05]  /*1f10*/  @!P0 BRA `(.L_x_27) ;  /* 0x0000000000648947 */ /* 0x000fea0003800000 */
[-C--:B01----:R-:W-:Y:S01]  /*1f20*/  IADD3 R13, PT, PT, R2, R23.reuse, RZ ;  /* 0x00000017020d7210 */ /* 0x083fe20007ffe0ff */
[----:B------:R-:W0:Y:S01]  /*1f30*/  LDCU UR5, c[0x0][0x394] ;  /* 0x00007280ff0577ac */ /* 0x000e220008000800 */
[----:B--2---:R-:W-:Y:S02]  /*1f40*/  IADD3 R20, PT, PT, R8, R23, RZ ;  /* 0x0000001708147210 */ /* 0x004fe40007ffe0ff */
[----:B------:R-:W-:Y:S01]  /*1f50*/  ISETP.NE.AND P0, PT, R18, 0x1, PT ;  /* 0x000000011200780c */ /* 0x000fe20003f05270 */
[----:B------:R-:W-:Y:S02]  /*1f60*/  IMAD R16, R13, 0x64, R10 ;  /* 0x000000640d107824 */ /* 0x000fe400078e020a */
[----:B------:R-:W1:Y:S03]  /*1f70*/  LDC.64 R12, c[0x0][0x380] ;  /* 0x0000e000ff0c7b82 */ /* 0x000e660000000a00 */
[----:B------:R-:W2:Y:S01]  /*1f80*/  LDS R17, [R16] ;  /* 0x0000000010117984 */ /* 0x000ea20000000800 */
[----:B0-----:R-:W-:-:S04]  /*1f90*/  IMAD R15, R20, UR5, R3 ;  /* 0x00000005140f7c24 */ /* 0x001fc8000f8e0203 */
[----:B-1----:R-:W-:-:S05]  /*1fa0*/  IMAD.WIDE R14, R15, 0x4, R12 ;  /* 0x000000040f0e7825 */ /* 0x002fca00078e020c */
[----:B--2---:R4:W-:Y:S01]  /*1fb0*/  STG.E desc[UR8][R14.64], R17 ;  /* 0x000000110e007986 */ /* 0x0049e2000c101908 */
[----:B------:R-:W-:Y:S05]  /*1fc0*/  @!P0 BRA `(.L_x_27) ;  /* 0x0000000000388947 */ /* 0x000fea0003800000 */
[----:B----4-:R-:W0:Y:S01]  /*1fd0*/  LDC R15, c[0x0][0x39c] ;  /* 0x0000e700ff0f7b82 */ /* 0x010e220000000800 */
[----:B------:R-:W-:Y:S01]  /*1fe0*/  ISETP.NE.AND P0, PT, R18, 0x2, PT ;  /* 0x000000021200780c */ /* 0x000fe20003f05270 */
[----:B0-----:R-:W-:Y:S01]  /*1ff0*/  IMAD R17, R15, 0x64, R16 ;  /* 0x000000640f117824 */ /* 0x001fe200078e0210 */
[----:B------:R-:W-:-:S11]  /*2000*/  IADD3 R20, PT, PT, R20, R15, RZ ;  /* 0x0000000f14147210 */ /* 0x000fd60007ffe0ff */
[----:B------:R-:W-:Y:S01]  /*2010*/  @P0 IMAD R16, R15, 0x64, R17 ;  /* 0x000000640f100824 */ /* 0x000fe200078e0211 */
[C---:B------:R-:W-:Y:S01]  /*2020*/  @P0 IADD3 R14, PT, PT, R20.reuse, R15, RZ ;  /* 0x0000000f140e0210 */ /* 0x040fe20007ffe0ff */
[----:B------:R-:W0:Y:S01]  /*2030*/  LDS R17, [R17] ;  /* 0x0000000011117984 */ /* 0x000e220000000800 */
[----:B------:R-:W-:-:S03]  /*2040*/  IMAD R15, R20, UR5, R3 ;  /* 0x00000005140f7c24 */ /* 0x000fc6000f8e0203 */
[----:B------:R-:W1:Y:S01]  /*2050*/  @P0 LDS R19, [R16] ;  /* 0x0000000010130984 */ /* 0x000e620000000800 */
[----:B------:R-:W-:Y:S02]  /*2060*/  @P0 IMAD R21, R14, UR5, R3 ;  /* 0x000000050e150c24 */ /* 0x000fe4000f8e0203 */
[----:B------:R-:W-:-:S04]  /*2070*/  IMAD.WIDE R14, R15, 0x4, R12 ;  /* 0x000000040f0e7825 */ /* 0x000fc800078e020c */
[----:B------:R-:W-:Y:S01]  /*2080*/  @P0 IMAD.WIDE R12, R21, 0x4, R12 ;  /* 0x00000004150c0825 */ /* 0x000fe200078e020c */
[----:B0-----:R0:W-:Y:S04]  /*2090*/  STG.E desc[UR8][R14.64], R17 ;  /* 0x000000110e007986 */ /* 0x0011e8000c101908 */
[----:B-1----:R0:W-:Y:S02]  /*20a0*/  @P0 STG.E desc[UR8][R12.64], R19 ;  /* 0x000000130c000986 */ /* 0x0021e4000c101908 */
.L_x_27:
[----:B------:R-:W-:Y:S05]  /*20b0*/  BRA.U UP0, `(.L_x_28) ;  /* 0xffffffe100a47547 */ /* 0x000fea000b83ffff */
[----:B---3--:R-:W-:Y:S05]  /*20c0*/  EXIT ;  /* 0x000000000000794d */ /* 0x008fea0003800000 */
.L_x_29:
        /* <DEDUP_REMOVED lines=11> */
.L_x_103:


//--------------------- .text._Z20transposeFineGrainedPfS_iiii --------------------------
	.section	.text._Z20transposeFineGrainedPfS_iiii,"ax",@progbits
	.align	128
        .global         _Z20transposeFineGrainedPfS_iiii
        .type           _Z20transposeFineGrainedPfS_iiii,@function
        .size           _Z20transposeFineGrainedPfS_iiii,(.L_x_104 - _Z20transposeFineGrainedPfS_iiii)
        .other          _Z20transposeFineGrainedPfS_iiii,@"STO_CUDA_ENTRY STV_DEFAULT"
_Z20transposeFineGrainedPfS_iiii:
.text._Z20transposeFineGrainedPfS_iiii:
        /* <DEDUP_REMOVED lines=16> */
[----:B0-----:R-:W-:Y:S02]  /*0100*/  IADD3 R3, PT, PT, R5, 0xffffffe, RZ ;  /* 0x0ffffffe05037810 */ /* 0x001fe40007ffe0ff */
[----:B------:R-:W0:Y:S04]  /*0110*/  S2R R5, SR_CTAID.Y ;  /* 0x0000000000057919 */ /* 0x000e280000002600 */
[----:B------:R-:W3:Y:S02]  /*0120*/  F2I.FTZ.U32.TRUNC.NTZ R3, R3 ;  /* 0x0000000300037305 */ /* 0x000ee4000021f000 */
[----:B---3--:R-:W-:-:S05]  /*0130*/  IADD3 R0, PT, PT, RZ, -R3, RZ ;  /* 0x80000003ff007210 */ /* 0x008fca0007ffe0ff */
[----:B------:R-:W-:Y:S01]  /*0140*/  IMAD R7, R0, R9, RZ ;  /* 0x0000000900077224 */ /* 0x000fe200078e02ff */
[----:B------:R-:W-:-:S03]  /*0150*/  VIMNMX R0, PT, PT, R9, 0x18, !PT ;  /* 0x0000001809007848 */ /* 0x000fc60007fe0100 */
[----:B------:R-:W-:Y:S01]  /*0160*/  IMAD.HI.U32 R7, R3, R7, R2 ;  /* 0x0000000703077227 */ /* 0x000fe200078e0002 */
[----:B------:R-:W-:Y:S02]  /*0170*/  IADD3 R4, PT, PT, R0, -0x1, RZ ;  /* 0xffffffff00047810 */ /* 0x000fe40007ffe0ff */
[----:B------:R-:W3:Y:S03]  /*0180*/  S2R R0, SR_TID.Y ;  /* 0x0000000000007919 */ /* 0x000ee60000002200 */
[----:B------:R-:W-:-:S05]  /*0190*/  IMAD.HI.U32 R2, R7, R4, RZ ;  /* 0x0000000407027227 */ /* 0x000fca00078e00ff */
[----:B------:R-:W-:-:S05]  /*01a0*/  IADD3 R3, PT, PT, -R2, RZ, RZ ;  /* 0x000000ff02037210 */ /* 0x000fca0007ffe1ff */
[----:B------:R-:W-:-:S05]  /*01b0*/  IMAD R4, R9, R3, R4 ;  /* 0x0000000309047224 */ /* 0x000fca00078e0204 */
[----:B------:R-:W-:-:S13]  /*01c0*/  ISETP.GE.U32.AND P0, PT, R4, R9, PT ;  /* 0x000000090400720c */ /* 0x000fda0003f06070 */
[-C--:B------:R-:W-:Y:S02]  /*01d0*/  @P0 IADD3 R4, PT, PT, R4, -R9.reuse, RZ ;  /* 0x8000000904040210 */ /* 0x080fe40007ffe0ff */
[-C--:B---3--:R-:W-:Y:S02]  /*01e0*/  IADD3 R3, PT, PT, R0, R9.reuse, RZ ;  /* 0x0000000900037210 */ /* 0x088fe40007ffe0ff */
[----:B------:R-:W-:Y:S01]  /*01f0*/  ISETP.GE.U32.AND P1, PT, R4, R9, PT ;  /* 0x000000090400720c */ /* 0x000fe20003f26070 */
[C---:B0-----:R-:W-:Y:S01]  /*0200*/  IMAD R4, R5.reuse, 0x18, R0 ;  /* 0x0000001805047824 */ /* 0x041fe200078e0200 */
[----:B------:R-:W-:Y:S01]  /*0210*/  @P0 IADD3 R2, PT, PT, R2, 0x1, RZ ;  /* 0x0000000102020810 */ /* 0x000fe20007ffe0ff */
[----:B------:R-:W-:Y:S02]  /*0220*/  IMAD R7, R5, 0x18, R3 ;  /* 0x0000001805077824 */ /* 0x000fe400078e0203 */
[----:B-1----:R-:W-:Y:S02]  /*0230*/  IMAD R3, R8, 0x18, R13 ;  /* 0x0000001808037824 */ /* 0x002fe400078e020d */
[----:B------:R-:W-:-:S02]  /*0240*/  IMAD R5, R9, 0x2, R4 ;  /* 0x0000000209057824 */ /* 0x000fc400078e0204 */
[----:B------:R-:W-:Y:S02]  /*0250*/  IMAD R6, R9, 0x3, R4 ;  /* 0x0000000309067824 */ /* 0x000fe400078e0204 */
[----:B--2---:R-:W-:Y:S01]  /*0260*/  IMAD R3, R4, UR6, R3 ;  /* 0x0000000604037c24 */ /* 0x004fe2000f8e0203 */
[----:B------:R-:W-:Y:S01]  /*0270*/  LEA R4, R13, UR4, 0x2 ;  /* 0x000000040d047c11 */ /* 0x000fe2000f8e10ff */
[--C-:B------:R-:W-:Y:S01]  /*0280*/  IMAD R5, R5, UR6, R13.reuse ;  /* 0x0000000605057c24 */ /* 0x100fe2000f8e020d */
[----:B------:R-:W-:Y:S01]  /*0290*/  @P1 IADD3 R2, PT, PT, R2, 0x1, RZ ;  /* 0x0000000102021810 */ /* 0x000fe20007ffe0ff */
[--C-:B------:R-:W-:Y:S01]  /*02a0*/  IMAD R6, R6, UR6, R13.reuse ;  /* 0x0000000606067c24 */ /* 0x100fe2000f8e020d */
[----:B------:R-:W-:Y:S01]  /*02b0*/  @!P2 LOP3.LUT R2, RZ, R9, RZ, 0x33, !PT ;  /* 0x00000009ff02a212 */ /* 0x000fe200078e33ff */
[----:B------:R-:W-:Y:S01]  /*02c0*/  IMAD R7, R7, UR6, R13 ;  /* 0x0000000607077c24 */ /* 0x000fe2000f8e020d */
[----:B------:R-:W-:Y:S01]  /*02d0*/  UMOV UR4, URZ ;  /* 0x000000ff00047c82 */ /* 0x000fe20008000000 */
[----:B------:R-:W-:Y:S01]  /*02e0*/  IMAD R5, R8, 0x18, R5 ;  /* 0x0000001808057824 */ /* 0x000fe200078e0205 */
[----:B------:R-:W-:Y:S01]  /*02f0*/  IADD3 R11, PT, PT, R2, 0x1, RZ ;  /* 0x00000001020b7810 */ /* 0x000fe20007ffe0ff */
[----:B------:R-:W-:-:S02]  /*0300*/  IMAD R6, R8, 0x18, R6 ;  /* 0x0000001808067824 */ /* 0x000fc400078e0206 */
[----:B------:R-:W-:Y:S01]  /*0310*/  IMAD R7, R8, 0x18, R7 ;  /* 0x0000001808077824 */ /* 0x000fe200078e0207 */
[----:B------:R-:W-:Y:S01]  /*0320*/  LOP3.LUT R10, R11, 0x3, RZ, 0xc0, !PT ;  /* 0x000000030b0a7812 */ /* 0x000fe200078ec0ff */
[----:B------:R-:W-:Y:S01]  /*0330*/  IMAD R8, R9, UR6, RZ ;  /* 0x0000000609087c24 */ /* 0x000fe2000f8e02ff */
[----:B------:R-:W-:Y:S01]  /*0340*/  LOP3.LUT R11, R11, 0xfffffffc, RZ, 0xc0, !PT ;  /* 0xfffffffc0b0b7812 */ /* 0x000fe200078ec0ff */
[----:B----4-:R-:W-:-:S07]  /*0350*/  IMAD R9, R13, 0x60, R4 ;  /* 0x000000600d097824 */ /* 0x010fce00078e0204 */
.L_x_42:
[----:B0-----:R-:W0:Y:S01]  /*0360*/  LDCU UR5, c[0x0][0x398] ;  /* 0x00007300ff0577ac */ /* 0x001e220008000800 */
[----:B------:R-:W-:Y:S02]  /*0370*/  ISETP.GE.U32.AND P2, PT, R2, 0x3, PT ;  /* 0x000000030200780c */ /* 0x000fe40003f46070 */
[----:B------:R-:W-:Y:S01]  /*0380*/  MOV R19, RZ ;  /* 0x000000ff00137202 */ /* 0x000fe20000000f00 */
[----:B------:R-:W-:-:S04]  /*0390*/  UIADD3 UR4, UPT, UPT, UR4, 0x1, URZ ;  /* 0x0000000104047890 */ /* 0x000fc8000fffe0ff */
[----:B0-----:R-:W-:-:S06]  /*03a0*/  UISETP.NE.AND UP0, UPT, UR4, UR5, UPT ;  /* 0x000000050400728c */ /* 0x001fcc000bf05270 */
[----:B-1234-:R-:W-:Y:S05]  /*03b0*/  @!P2 BRA `(.L_x_30) ;  /* 0x0000000c0000a947 */ /* 0x01efea0003800000 */
[----:B------:R-:W0:Y:S01]  /*03c0*/  S2R R13, SR_TID.X ;  /* 0x00000000000d7919 */ /* 0x000e220000002100 */
[----:B------:R-:W1:Y:S01]  /*03d0*/  S2UR UR6, SR_CgaCtaId ;  /* 0x00000000000679c3 */ /* 0x000e620000008800 */
[----:B------:R-:W-:Y:S01]  /*03e0*/  IADD3 R18, PT, PT, -R11, RZ, RZ ;  /* 0x000000ff0b127210 */ /* 0x000fe20007ffe1ff */
[----:B------:R-:W-:Y:S01]  /*03f0*/  UMOV UR5, 0x400 ;  /* 0x0000040000057882 */ /* 0x000fe20000000000 */
[----:B------:R-:W-:Y:S01]  /*0400*/  HFMA2 R19, -RZ, RZ, 0, 0 ;  /* 0x00000000ff137431 */ /* 0x000fe200000001ff */
[----:B------:R-:W-:Y:S01]  /*0410*/  MOV R21, R3 ;  /* 0x0000000300157202 */ /* 0x000fe20000000f00 */
[----:B------:R-:W-:Y:S01]  /*0420*/  IMAD.MOV.U32 R15, RZ, RZ, R6 ;  /* 0x000000ffff0f7224 */ /* 0x000fe200078e0006 */
[----:B------:R-:W-:Y:S02]  /*0430*/  ISETP.GE.AND P0, PT, R18, RZ, PT ;  /* 0x000000ff1200720c */ /* 0x000fe40003f06270 */
[----:B------:R-:W-:Y:S02]  /*0440*/  MOV R25, R7 ;  /* 0x0000000700197202 */ /* 0x000fe40000000f00 */
[----:B------:R-:W-:Y:S01]  /*0450*/  MOV R27, R5 ;  /* 0x00000005001b7202 */ /* 0x000fe20000000f00 */
[----:B-1----:R-:W-:Y:S01]  /*0460*/  ULEA UR5, UR6, UR5, 0x18 ;  /* 0x0000000506057291 */ /* 0x002fe2000f8ec0ff */
[----:B0-----:R-:W-:-:S05]  /*0470*/  IMAD R26, R0, 0x19, R13 ;  /* 0x00000019001a7824 */ /* 0x001fca00078e020d */
[----:B------:R-:W-:Y:S02]  /*0480*/  LEA R26, R26, UR5, 0x2 ;  /* 0x000000051a1a7c11 */ /* 0x000fe4000f8e10ff */
[----:B------:R-:W-:Y:S05]  /*0490*/  @P0 BRA `(.L_x_31) ;  /* 0x00000008005c0947 */ /* 0x000fea0003800000 */
[----:B------:R-:W-:Y:S02]  /*04a0*/  IADD3 R12, PT, PT, -R18, RZ, RZ ;  /* 0x000000ff120c7210 */ /* 0x000fe40007ffe1ff */
[----:B------:R-:W-:Y:S02]  /*04b0*/  PLOP3.LUT P0, PT, PT, PT, PT, 0x80, 0x8 ;  /* 0x000000000008781c */ /* 0x000fe40003f0f070 */
[----:B------:R-:W-:-:S13]  /*04c0*/  ISETP.GT.AND P1, PT, R12, 0xc, PT ;  /* 0x0000000c0c00780c */ /* 0x000fda0003f24270 */
[----:B------:R-:W-:Y:S05]  /*04d0*/  @!P1 BRA `(.L_x_32) ;  /* 0x0000000400789947 */ /* 0x000fea0003800000 */
[----:B------:R-:W0:Y:S01]  /*04e0*/  LDC R24, c[0x0][0x39c] ;  /* 0x0000e700ff187b82 */ /* 0x000e220000000800 */
[----:B------:R-:W-:-:S07]  /*04f0*/  PLOP3.LUT P0, PT, PT, PT, PT, 0x8, 0x80 ;  /* 0x000000000080781c */ /* 0x000fce0003f0e170 */
[----:B------:R-:W1:Y:S06]  /*0500*/  LDC.64 R12, c[0x0][0x388] ;  /* 0x0000e200ff0c7b82 */ /* 0x000e6c0000000a00 */
.L_x_33:
[----:B-1----:R-:W-:-:S04]  /*0510*/  IMAD.WIDE R28, R21, 0x4, R12 ;  /* 0x00000004151c7825 */ /* 0x002fc800078e020c */
[--C-:B--2---:R-:W-:Y:S02]  /*0520*/  IMAD.WIDE R22, R25, 0x4, R12.reuse ;  /* 0x0000000419167825 */ /* 0x104fe400078e020c */
[----:B------:R-:W2:Y:S02]  /*0530*/  LDG.E R29, desc[UR8][R28.64] ;  /* 0x000000081c1d7981 */ /* 0x000ea4000c1e1900 */
[--C-:B------:R-:W-:Y:S02]  /*0540*/  IMAD.WIDE R16, R27, 0x4, R12.reuse ;  /* 0x000000041b107825 */ /* 0x100fe400078e020c */
[----:B------:R-:W3:Y:S04]  /*0550*/  LDG.E R14, desc[UR8][R22.64] ;  /* 0x00000008160e7981 */ /* 0x000ee8000c1e1900 */
[----:B------:R1:W4:Y:S02]  /*0560*/  LDG.E R23, desc[UR8][R16.64] ;  /* 0x0000000810177981 */ /* 0x000324000c1e1900 */
[----:B-1----:R-:W-:-:S06]  /*0570*/  IMAD.WIDE R16, R15, 0x4, R12 ;  /* 0x000000040f107825 */ /* 0x002fcc00078e020c */
[----:B------:R-:W5:Y:S01]  /*0580*/  LDG.E R16, desc[UR8][R16.64] ;  /* 0x0000000810107981 */ /* 0x000f62000c1e1900 */
[--C-:B0-----:R-:W-:Y:S01]  /*0590*/  IMAD R20, R24, 0x64, R26.reuse ;  /* 0x0000006418147824 */ /* 0x101fe200078e021a */
[----:B------:R-:W-:Y:S01]  /*05a0*/  LEA R28, R8, R21, 0x2 ;  /* 0x00000015081c7211 */ /* 0x000fe200078e10ff */
[--C-:B------:R-:W-:Y:S01]  /*05b0*/  IMAD R21, R24, 0x12c, R26.reuse ;  /* 0x0000012c18157824 */ /* 0x100fe200078e021a */
[C---:B------:R-:W-:Y:S02]  /*05c0*/  LEA R25, R8.reuse, R25, 0x2 ;  /* 0x0000001908197211 */ /* 0x040fe400078e10ff */
[C---:B------:R-:W-:Y:S01]  /*05d0*/  LEA R27, R8.reuse, R27, 0x2 ;  /* 0x0000001b081b7211 */ /* 0x040fe200078e10ff */
[----:B--2---:R0:W-:Y:S04]  /*05e0*/  STS [R26], R29 ;  /* 0x0000001d1a007388 */ /* 0x0041e80000000800 */
[----:B---3--:R1:W-:Y:S01]  /*05f0*/  STS [R20], R14 ;  /* 0x0000000e14007388 */ /* 0x0083e20000000800 */
[----:B0-----:R-:W-:Y:S01]  /*0600*/  LEA R29, R8, R15, 0x2 ;  /* 0x0000000f081d7211 */ /* 0x001fe200078e10ff */
[----:B-1----:R-:W-:-:S05]  /*0610*/  IMAD R14, R24, 0xc8, R26 ;  /* 0x000000c8180e7824 */ /* 0x002fca00078e021a */
[----:B----4-:R0:W-:Y:S02]  /*0620*/  STS [R14], R23 ;  /* 0x000000170e007388 */ /* 0x0101e40000000800 */
[--C-:B0-----:R-:W-:Y:S02]  /*0630*/  IMAD.WIDE R22, R28, 0x4, R12.reuse ;  /* 0x000000041c167825 */ /* 0x101fe400078e020c */
[----:B-----5:R0:W-:Y:S02]  /*0640*/  STS [R21], R16 ;  /* 0x0000001015007388 */ /* 0x0201e40000000800 */
[--C-:B------:R-:W-:Y:S02]  /*0650*/  IMAD.WIDE R14, R29, 0x4, R12.reuse ;  /* 0x000000041d0e7825 */ /* 0x100fe400078e020c */
[----:B------:R-:W2:Y:S04]  /*0660*/  LDG.E R22, desc[UR8][R22.64] ;  /* 0x0000000816167981 */ /* 0x000ea8000c1e1900 */
[----:B------:R1:W3:Y:S01]  /*0670*/  LDG.E R14, desc[UR8][R14.64] ;  /* 0x000000080e0e7981 */ /* 0x0002e2000c1e1900 */
[----:B0-----:R-:W-:-:S04]  /*0680*/  IMAD.WIDE R20, R25, 0x4, R12 ;  /* 0x0000000419147825 */ /* 0x001fc800078e020c */
[----:B------:R-:W-:Y:S02]  /*0690*/  IMAD.WIDE R16, R27, 0x4, R12 ;  /* 0x000000041b107825 */ /* 0x000fe400078e020c */
[----:B------:R0:W4:Y:S04]  /*06a0*/  LDG.E R20, desc[UR8][R20.64] ;  /* 0x0000000814147981 */ /* 0x000128000c1e1900 */
[----:B------:R5:W3:Y:S01]  /*06b0*/  LDG.E R17, desc[UR8][R16.64] ;  /* 0x0000000810117981 */ /* 0x000ae2000c1e1900 */
[----:B------:R-:W-:Y:S01]  /*06c0*/  IMAD R26, R24, 0x190, R26 ;  /* 0x00000190181a7824 */ /* 0x000fe200078e021a */
[----:B------:R-:W-:-:S03]  /*06d0*/  LEA R28, R8, R28, 0x2 ;  /* 0x0000001c081c7211 */ /* 0x000fc600078e10ff */
[--C-:B-1----:R-:W-:Y:S01]  /*06e0*/  IMAD R15, R24, 0x64, R26.reuse ;  /* 0x00000064180f7824 */ /* 0x102fe200078e021a */
[----:B------:R-:W-:Y:S01]  /*06f0*/  LEA R25, R8, R25, 0x2 ;  /* 0x0000001908197211 */ /* 0x000fe200078e10ff */
[C-C-:B0-----:R-:W-:Y:S02]  /*0700*/  IMAD R21, R24.reuse, 0x12c, R26.reuse ;  /* 0x0000012c18157824 */ /* 0x141fe400078e021a */
[----:B-----5:R-:W-:Y:S02]  /*0710*/  IMAD R16, R24, 0xc8, R26 ;  /* 0x000000c818107824 */ /* 0x020fe400078e021a */
[C---:B------:R-:W-:Y:S01]  /*0720*/  IMAD R27, R8.reuse, 0x4, R27 ;  /* 0x00000004081b7824 */ /* 0x040fe200078e021b */
[----:B------:R-:W-:Y:S01]  /*0730*/  LEA R29, R8, R29, 0x2 ;  /* 0x0000001d081d7211 */ /* 0x000fe200078e10ff */
[----:B--2---:R0:W-:Y:S02]  /*0740*/  STS [R26], R22 ;  /* 0x000000161a007388 */ /* 0x0041e40000000800 */
[----:B0-----:R-:W-:-:S02]  /*0750*/  IMAD.WIDE R22, R28, 0x4, R12 ;  /* 0x000000041c167825 */ /* 0x001fc400078e020c */
[----:B----4-:R-:W-:Y:S04]  /*0760*/  STS [R15], R20 ;  /* 0x000000140f007388 */ /* 0x010fe80000000800 */
[----:B---3--:R-:W-:Y:S04]  /*0770*/  STS [R16], R17 ;  /* 0x0000001110007388 */ /* 0x008fe80000000800 */
[----:B------:R0:W-:Y:S04]  /*0780*/  STS [R21], R14 ;  /* 0x0000000e15007388 */ /* 0x0001e80000000800 */
[----:B------:R-:W2:Y:S01]  /*0790*/  LDG.E R23, desc[UR8][R22.64] ;  /* 0x0000000816177981 */ /* 0x000ea2000c1e1900 */
[----:B0-----:R-:W-:-:S04]  /*07a0*/  IMAD.WIDE R20, R25, 0x4, R12 ;  /* 0x0000000419147825 */ /* 0x001fc800078e020c */
[--C-:B------:R-:W-:Y:S01]  /*07b0*/  IMAD.WIDE R14, R27, 0x4, R12.reuse ;  /* 0x000000041b0e7825 */ /* 0x100fe200078e020c */
[----:B------:R-:W3:Y:S03]  /*07c0*/  LDG.E R22, desc[UR8][R20.64] ;  /* 0x0000000814167981 */ /* 0x000ee6000c1e1900 */
[----:B------:R-:W-:Y:S02]  /*07d0*/  IMAD.WIDE R16, R29, 0x4, R12 ;  /* 0x000000041d107825 */ /* 0x000fe400078e020c */
[----:B------:R-:W4:Y:S04]  /*07e0*/  LDG.E R15, desc[UR8][R14.64] ;  /* 0x000000080e0f7981 */ /* 0x000f28000c1e1900 */
[----:B------:R0:W5:Y:S01]  /*07f0*/  LDG.E R16, desc[UR8][R16.64] ;  /* 0x0000000810107981 */ /* 0x000162000c1e1900 */
[----:B------:R-:W-:-:S04]  /*0800*/  IMAD R26, R24, 0x190, R26 ;  /* 0x00000190181a7824 */ /* 0x000fc800078e021a */
[----:B0-----:R-:W-:Y:S01]  /*0810*/  IMAD R17, R24, 0x64, R26 ;  /* 0x0000006418117824 */ /* 0x001fe200078e021a */
[C---:B------:R-:W-:Y:S02]  /*0820*/  LEA R28, R8.reuse, R28, 0x2 ;  /* 0x0000001c081c7211 */ /* 0x040fe400078e10ff */
[C---:B------:R-:W-:Y:S02]  /*0830*/  LEA R25, R8.reuse, R25, 0x2 ;  /* 0x0000001908197211 */ /* 0x040fe400078e10ff */
[C---:B------:R-:W-:Y:S02]  /*0840*/  LEA R27, R8.reuse, R27, 0x2 ;  /* 0x0000001b081b7211 */ /* 0x040fe400078e10ff */
[----:B------:R-:W-:Y:S01]  /*0850*/  LEA R29, R8, R29, 0x2 ;  /* 0x0000001d081d7211 */ /* 0x000fe200078e10ff */
[----:B------:R-:W-:-:S06]  /*0860*/  IMAD.WIDE R20, R28, 0x4, R12 ;  /* 0x000000041c147825 */ /* 0x000fcc00078e020c */
[----:B------:R0:W5:Y:S04]  /*0870*/  LDG.E R20, desc[UR8][R20.64] ;  /* 0x0000000814147981 */ /* 0x000168000c1e1900 */
[----:B--2---:R-:W-:Y:S04]  /*0880*/  STS [R26], R23 ;  /* 0x000000171a007388 */ /* 0x004fe80000000800 */
[----:B---3--:R1:W-:Y:S02]  /*0890*/  STS [R17], R22 ;  /* 0x0000001611007388 */ /* 0x0083e40000000800 */
[----:B-1----:R-:W-:-:S05]  /*08a0*/  IMAD R22, R24, 0xc8, R26 ;  /* 0x000000c818167824 */ /* 0x002fca00078e021a */
[----:B----4-:R1:W-:Y:S02]  /*08b0*/  STS [R22], R15 ;  /* 0x0000000f16007388 */ /* 0x0103e40000000800 */
[----:B-1----:R-:W-:Y:S02]  /*08c0*/  IMAD R15, R24, 0x12c, R26 ;  /* 0x0000012c180f7824 */ /* 0x002fe400078e021a */
[----:B------:R-:W-:-:S03]  /*08d0*/  IMAD.WIDE R22, R29, 0x4, R12 ;  /* 0x000000041d167825 */ /* 0x000fc600078e020c */
[----:B-----5:R1:W-:Y:S04]  /*08e0*/  STS [R15], R16 ;  /* 0x000000100f007388 */ /* 0x0203e80000000800 */
[----:B------:R2:W3:Y:S01]  /*08f0*/  LDG.E R22, desc[UR8][R22.64] ;  /* 0x0000000816167981 */ /* 0x0004e2000c1e1900 */
[----:B-1----:R-:W-:-:S04]  /*0900*/  IMAD.WIDE R14, R25, 0x4, R12 ;  /* 0x00000004190e7825 */ /* 0x002fc800078e020c */
[----:B------:R-:W-:Y:S02]  /*0910*/  IMAD.WIDE R16, R27, 0x4, R12 ;  /* 0x000000041b107825 */ /* 0x000fe400078e020c */
[----:B------:R-:W4:Y:S04]  /*0920*/  LDG.E R14, desc[UR8][R14.64] ;  /* 0x000000080e0e7981 */ /* 0x000f28000c1e1900 */
[----:B------:R1:W5:Y:S01]  /*0930*/  LDG.E R17, desc[UR8][R16.64] ;  /* 0x0000000810117981 */ /* 0x000362000c1e1900 */
[C---:B------:R-:W-:Y:S01]  /*0940*/  IMAD R26, R24.reuse, 0x190, R26 ;  /* 0x00000190181a7824 */ /* 0x040fe200078e021a */
[----:B------:R-:W-:-:S03]  /*0950*/  LEA R19, R24, R19, 0x1 ;  /* 0x0000001318137211 */ /* 0x000fc600078e08ff */
[C-C-:B0-----:R-:W-:Y:S01]  /*0960*/  IMAD R21, R24.reuse, 0x64, R26.reuse ;  /* 0x0000006418157824 */ /* 0x141fe200078e021a */
[C---:B------:R-:W-:Y:S01]  /*0970*/  LEA R19, R24.reuse, R19, 0x1 ;  /* 0x0000001318137211 */ /* 0x040fe200078e08ff */
[C-C-:B--2---:R-:W-:Y:S02]  /*0980*/  IMAD R23, R24.reuse, 0x12c, R26.reuse ;  /* 0x0000012c18177824 */ /* 0x144fe400078e021a */
[C---:B-1----:R-:W-:Y:S01]  /*0990*/  IMAD R16, R24.reuse, 0xc8, R26 ;  /* 0x000000c818107824 */ /* 0x042fe200078e021a */
[----:B------:R0:W-:Y:S01]  /*09a0*/  STS [R26], R20 ;  /* 0x000000141a007388 */ /* 0x0001e20000000800 */
[----:B------:R-:W-:Y:S02]  /*09b0*/  LEA R19, R24, R19, 0x1 ;  /* 0x0000001318137211 */ /* 0x000fe400078e08ff */
[----:B------:R-:W-:-:S03]  /*09c0*/  IADD3 R18, PT, PT, R18, 0x10, RZ ;  /* 0x0000001012127810 */ /* 0x000fc60007ffe0ff */
[----:B------:R-:W-:Y:S01]  /*09d0*/  IMAD R19, R24, 0x2, R19 ;  /* 0x0000000218137824 */ /* 0x000fe200078e0213 */
[----:B------:R-:W-:-:S04]  /*09e0*/  ISETP.GE.AND P1, PT, R18, -0xc, PT ;  /* 0xfffffff41200780c */ /* 0x000fc80003f26270 */
[----:B------:R-:W-:-:S04]  /*09f0*/  LEA R19, R24, R19, 0x1 ;  /* 0x0000001318137211 */ /* 0x000fc800078e08ff */
[----:B------:R-:W-:-:S04]  /*0a00*/  LEA R19, R24, R19, 0x1 ;  /* 0x0000001318137211 */ /* 0x000fc800078e08ff */
[C---:B------:R-:W-:Y:S01]  /*0a10*/  LEA R19, R24.reuse, R19, 0x1 ;  /* 0x0000001318137211 */ /* 0x040fe200078e08ff */
[----:B0-----:R-:W-:Y:S01]  /*0a20*/  IMAD R26, R24, 0x190, R26 ;  /* 0x00000190181a7824 */ /* 0x001fe200078e021a */
[C---:B------:R-:W-:Y:S02]  /*0a30*/  LEA R25, R8.reuse, R25, 0x2 ;  /* 0x0000001908197211 */ /* 0x040fe400078e10ff */
[----:B------:R-:W-:Y:S01]  /*0a40*/  LEA R27, R8, R27, 0x2 ;  /* 0x0000001b081b7211 */ /* 0x000fe200078e10ff */
[----:B------:R-:W-:Y:S01]  /*0a50*/  IMAD R19, R24, 0x2, R19 ;  /* 0x0000000218137824 */ /* 0x000fe200078e0213 */
[C---:B------:R-:W-:Y:S01]  /*0a60*/  LEA R15, R8.reuse, R29, 0x2 ;  /* 0x0000001d080f7211 */ /* 0x040fe200078e10ff */
[----:B----4-:R0:W-:Y:S04]  /*0a70*/  STS [R21], R14 ;  /* 0x0000000e15007388 */ /* 0x0101e80000000800 */
[----:B-----5:R2:W-:Y:S04]  /*0a80*/  STS [R16], R17 ;  /* 0x0000001110007388 */ /* 0x0205e80000000800 */
[----:B---3--:R2:W-:Y:S01]  /*0a90*/  STS [R23], R22 ;  /* 0x0000001617007388 */ /* 0x0085e20000000800 */
[----:B0-----:R-:W-:Y:S01]  /*0aa0*/  LEA R21, R8, R28, 0x2 ;  /* 0x0000001c08157211 */ /* 0x001fe200078e10ff */
[----:B------:R-:W-:Y:S06]  /*0ab0*/  @!P1 BRA `(.L_x_33) ;  /* 0xfffffff800949947 */ /* 0x000fec000383ffff */
.L_x_32:
[----:B------:R-:W-:-:S04]  /*0ac0*/  IADD3 R12, PT, PT, -R18, RZ, RZ ;  /* 0x000000ff120c7210 */ /* 0x000fc80007ffe1ff */
[----:B------:R-:W-:-:S13]  /*0ad0*/  ISETP.GT.AND P1, PT, R12, 0x4, PT ;  /* 0x000000040c00780c */ /* 0x000fda0003f24270 */
[----:B------:R-:W-:Y:S05]  /*0ae0*/  @!P1 BRA `(.L_x_34) ;  /* 0x0000000000c09947 */ /* 0x000fea0003800000 */
[----:B------:R-:W2:Y:S02]  /*0af0*/  LDC.64 R12, c[0x0][0x388] ;  /* 0x0000e200ff0c7b82 */ /* 0x000ea40000000a00 */
[----:B--2---:R-:W-:-:S04]  /*0b00*/  IMAD.WIDE R16, R21, 0x4, R12 ;  /* 0x0000000415107825 */ /* 0x004fc800078e020c */
[--C-:B------:R-:W-:Y:S01]  /*0b10*/  IMAD.WIDE R28, R25, 0x4, R12.reuse ;  /* 0x00000004191c7825 */ /* 0x100fe200078e020c */
[----:B------:R0:W2:Y:S03]  /*0b20*/  LDG.E R14, desc[UR8][R16.64] ;  /* 0x00000008100e7981 */ /* 0x0000a6000c1e1900 */
[--C-:B------:R-:W-:Y:S02]  /*0b30*/  IMAD.WIDE R22, R27, 0x4, R12.reuse ;  /* 0x000000041b167825 */ /* 0x100fe400078e020c */
[----:B------:R-:W3:Y:S04]  /*0b40*/  LDG.E R28, desc[UR8][R28.64] ;  /* 0x000000081c1c7981 */ /* 0x000ee8000c1e1900 */
[----:B------:R1:W4:Y:S01]  /*0b50*/  LDG.E R24, desc[UR8][R22.64] ;  /* 0x0000000816187981 */ /* 0x000322000c1e1900 */
[----:B0-----:R-:W-:-:S05]  /*0b60*/  IMAD.WIDE R16, R15, 0x4, R12 ;  /* 0x000000040f107825 */ /* 0x001fca00078e020c */
[----:B------:R0:W5:Y:S01]  /*0b70*/  LDG.E R20, desc[UR8][R16.64] ;  /* 0x0000000810147981 */ /* 0x000162000c1e1900 */
[----:B-1----:R-:W0:Y:S01]  /*0b80*/  LDC R23, c[0x0][0x39c] ;  /* 0x0000e700ff177b82 */ /* 0x002e220000000800 */
[C---:B------:R-:W-:Y:S02]  /*0b90*/  LEA R29, R8.reuse, R21, 0x2 ;  /* 0x00000015081d7211 */ /* 0x040fe400078e10ff */
[C---:B------:R-:W-:Y:S02]  /*0ba0*/  LEA R25, R8.reuse, R25, 0x2 ;  /* 0x0000001908197211 */ /* 0x040fe400078e10ff */
[----:B------:R-:W-:Y:S01]  /*0bb0*/  LEA R27, R8, R27, 0x2 ;  /* 0x0000001b081b7211 */ /* 0x000fe200078e10ff */
[C-C-:B0-----:R-:W-:Y:S02]  /*0bc0*/  IMAD R17, R23.reuse, 0xc8, R26.reuse ;  /* 0x000000c817117824 */ /* 0x141fe400078e021a */
[C-C-:B------:R-:W-:Y:S01]  /*0bd0*/  IMAD R22, R23.reuse, 0x12c, R26.reuse ;  /* 0x0000012c17167824 */ /* 0x140fe200078e021a */
[----:B--2---:R0:W-:Y:S02]  /*0be0*/  STS [R26], R14 ;  /* 0x0000000e1a007388 */ /* 0x0041e40000000800 */
[----:B0-----:R-:W-:-:S05]  /*0bf0*/  IMAD R14, R23, 0x64, R26 ;  /* 0x00000064170e7824 */ /* 0x001fca00078e021a */
[----:B---3--:R-:W-:Y:S04]  /*0c00*/  STS [R14], R28 ;  /* 0x0000001c0e007388 */ /* 0x008fe80000000800 */
[----:B----4-:R0:W-:Y:S04]  /*0c10*/  STS [R17], R24 ;  /* 0x0000001811007388 */ /* 0x0101e80000000800 */
[----:B-----5:R1:W-:Y:S01]  /*0c20*/  STS [R22], R20 ;  /* 0x0000001416007388 */ /* 0x0203e20000000800 */
[----:B0-----:R-:W-:Y:S01]  /*0c30*/  IMAD.WIDE R16, R25, 0x4, R12 ;  /* 0x0000000419107825 */ /* 0x001fe200078e020c */
[----:B-1----:R-:W-:-:S03]  /*0c40*/  LEA R22, R8, R15, 0x2 ;  /* 0x0000000f08167211 */ /* 0x002fc600078e10ff */
[--C-:B------:R-:W-:Y:S02]  /*0c50*/  IMAD.WIDE R20, R29, 0x4, R12.reuse ;  /* 0x000000041d147825 */ /* 0x100fe400078e020c */
[----:B------:R-:W2:Y:S02]  /*0c60*/  LDG.E R16, desc[UR8][R16.64] ;  /* 0x0000000810107981 */ /* 0x000ea4000c1e1900 */
[--C-:B------:R-:W-:Y:S02]  /*0c70*/  IMAD.WIDE R14, R27, 0x4, R12.reuse ;  /* 0x000000041b0e7825 */ /* 0x100fe400078e020c */
[----:B------:R-:W3:Y:S02]  /*0c80*/  LDG.E R21, desc[UR8][R20.64] ;  /* 0x0000000814157981 */ /* 0x000ee4000c1e1900 */
[----:B------:R-:W-:Y:S02]  /*0c90*/  IMAD.WIDE R12, R22, 0x4, R12 ;  /* 0x00000004160c7825 */ /* 0x000fe400078e020c */
[----:B------:R-:W4:Y:S04]  /*0ca0*/  LDG.E R14, desc[UR8][R14.64] ;  /* 0x000000080e0e7981 */ /* 0x000f28000c1e1900 */
[----:B------:R0:W5:Y:S01]  /*0cb0*/  LDG.E R12, desc[UR8][R12.64] ;  /* 0x000000080c0c7981 */ /* 0x000162000c1e1900 */
[----:B------:R-:W-:-:S04]  /*0cc0*/  IMAD R26, R23, 0x190, R26 ;  /* 0x00000190171a7824 */ /* 0x000fc800078e021a */
[C-C-:B------:R-:W-:Y:S02]  /*0cd0*/  IMAD R24, R23.reuse, 0x64, R26.reuse ;  /* 0x0000006417187824 */ /* 0x140fe400078e021a */
[C-C-:B------:R-:W-:Y:S02]  /*0ce0*/  IMAD R28, R23.reuse, 0xc8, R26.reuse ;  /* 0x000000c8171c7824 */ /* 0x140fe400078e021a */
[C---:B0-----:R-:W-:Y:S01]  /*0cf0*/  IMAD R13, R23.reuse, 0x12c, R26 ;  /* 0x0000012c170d7824 */ /* 0x041fe200078e021a */
[----:B------:R-:W-:-:S04]  /*0d00*/  LEA R20, R23, R19, 0x1 ;  /* 0x0000001317147211 */ /* 0x000fc800078e08ff */
[----:B------:R-:W-:-:S04]  /*0d10*/  LEA R20, R23, R20, 0x1 ;  /* 0x0000001417147211 */ /* 0x000fc800078e08ff */
[C---:B------:R-:W-:Y:S02]  /*0d20*/  LEA R20, R23.reuse, R20, 0x1 ;  /* 0x0000001417147211 */ /* 0x040fe400078e08ff */
[----:B------:R-:W-:Y:S02]  /*0d30*/  PLOP3.LUT P0, PT, PT, PT, PT, 0x8, 0x80 ;  /* 0x000000000080781c */ /* 0x000fe40003f0e170 */
[----:B------:R-:W-:Y:S01]  /*0d40*/  IADD3 R18, PT, PT, R18, 0x8, RZ ;  /* 0x0000000812127810 */ /* 0x000fe20007ffe0ff */
[C---:B------:R-:W-:Y:S01]  /*0d50*/  IMAD R19, R23.reuse, 0x2, R20 ;  /* 0x0000000217137824 */ /* 0x040fe200078e0214 */
[C---:B------:R-:W-:Y:S02]  /*0d60*/  LEA R27, R8.reuse, R27, 0x2 ;  /* 0x0000001b081b7211 */ /* 0x040fe400078e10ff */
[C---:B------:R-:W-:Y:S02]  /*0d70*/  LEA R15, R8.reuse, R22, 0x2 ;  /* 0x00000016080f7211 */ /* 0x040fe400078e10ff */
[C---:B------:R-:W-:Y:S01]  /*0d80*/  LEA R25, R8.reuse, R25, 0x2 ;  /* 0x0000001908197211 */ /* 0x040fe200078e10ff */
[----:B---3--:R0:W-:Y:S04]  /*0d90*/  STS [R26], R21 ;  /* 0x000000151a007388 */ /* 0x0081e80000000800 */
[----:B--2---:R1:W-:Y:S04]  /*0da0*/  STS [R24], R16 ;  /* 0x0000001018007388 */ /* 0x0043e80000000800 */
[----:B----4-:R1:W-:Y:S04]  /*0db0*/  STS [R28], R14 ;  /* 0x0000000e1c007388 */ /* 0x0103e80000000800 */
[----:B-----5:R1:W-:Y:S01]  /*0dc0*/  STS [R13], R12 ;  /* 0x0000000c0d007388 */ /* 0x0203e20000000800 */
[----:B0-----:R-:W-:Y:S01]  /*0dd0*/  IMAD R26, R23, 0x190, R26 ;  /* 0x00000190171a7824 */ /* 0x001fe200078e021a */
[----:B------:R-:W-:-:S07]  /*0de0*/  LEA R21, R8, R29, 0x2 ;  /* 0x0000001d08157211 */ /* 0x000fce00078e10ff */
.L_x_34:
[----:B------:R-:W-:-:S13]  /*0df0*/  ISETP.NE.OR P0, PT, R18, RZ, P0 ;  /* 0x000000ff1200720c */ /* 0x000fda0000705670 */
[----:B------:R-:W-:Y:S05]  /*0e00*/  @!P0 BRA `(.L_x_30) ;  /* 0x00000000006c8947 */ /* 0x000fea0003800000 */
.L_x_31:
[----:B-1-3--:R-:W0:Y:S08]  /*0e10*/  LDC.64 R12, c[0x0][0x388] ;  /* 0x0000e200ff0c7b82 */ /* 0x00ae300000000a00 */
[----:B------:R-:W1:Y:S01]  /*0e20*/  LDC R14, c[0x0][0x39c] ;  /* 0x0000e700ff0e7b82 */ /* 0x000e620000000800 */
[----:B0-----:R-:W-:-:S04]  /*0e30*/  IMAD.WIDE R28, R21, 0x4, R12 ;  /* 0x00000004151c7825 */ /* 0x001fc800078e020c */
[--C-:B--2---:R-:W-:Y:S02]  /*0e40*/  IMAD.WIDE R22, R25, 0x4, R12.reuse ;  /* 0x0000000419167825 */ /* 0x104fe400078e020c */
        /* <DEDUP_REMOVED lines=11> */
[----:B------:R-:W-:Y:S01]  /*0f00*/  LEA R19, R14, R19, 0x1 ;  /* 0x000000130e137211 */ /* 0x000fe200078e08ff */
[C---:B------:R-:W-:Y:S01]  /*0f10*/  IMAD R27, R8.reuse, 0x4, R27 ;  /* 0x00000004081b7824 */ /* 0x040fe200078e021b */
[----:B------:R-:W-:Y:S02]  /*0f20*/  LEA R15, R8, R15, 0x2 ;  /* 0x0000000f080f7211 */ /* 0x000fe400078e10ff */
[----:B------:R-:W-:Y:S02]  /*0f30*/  LEA R19, R14, R19, 0x1 ;  /* 0x000000130e137211 */ /* 0x000fe400078e08ff */
        /* <DEDUP_REMOVED lines=8> */
.L_x_30:
[----:B------:R-:W-:-:S13]  /*0fc0*/  ISETP.NE.AND P1, PT, R10, RZ, PT ;  /* 0x000000ff0a00720c */ /* 0x000fda0003f25270 */
[----:B------:R-:W-:Y:S05]  /*0fd0*/  @!P1 BRA `(.L_x_35) ;  /* 0x0000000000609947 */ /* 0x000fea0003800000 */
[----:B-1-3--:R-:W0:Y:S01]  /*0fe0*/  LDC.64 R12, c[0x0][0x388] ;  /* 0x0000e200ff0c7b82 */ /* 0x00ae220000000a00 */
[----:B------:R-:W1:Y:S02]  /*0ff0*/  LDCU UR5, c[0x0][0x390] ;  /* 0x00007200ff0577ac */ /* 0x000e640008000800 */
[----:B-1----:R-:W-:-:S04]  /*1000*/  IMAD R15, R19, UR5, R3 ;  /* 0x00000005130f7c24 */ /* 0x002fc8000f8e0203 */
[----:B0-----:R-:W-:-:S06]  /*1010*/  IMAD.WIDE R14, R15, 0x4, R12 ;  /* 0x000000040f0e7825 */ /* 0x001fcc00078e020c */
[----:B------:R-:W3:Y:S01]  /*1020*/  LDG.E R14, desc[UR8][R14.64] ;  /* 0x000000080e0e7981 */ /* 0x000ee2000c1e1900 */
[----:B--2---:R-:W-:Y:S02]  /*1030*/  IADD3 R17, PT, PT, R0, R19, RZ ;  /* 0x0000001300117210 */ /* 0x004fe40007ffe0ff */
[----:B------:R-:W-:-:S03]  /*1040*/  ISETP.NE.AND P0, PT, R10, 0x1, PT ;  /* 0x000000010a00780c */ /* 0x000fc60003f05270 */
[----:B------:R-:W-:-:S05]  /*1050*/  IMAD R21, R17, 0x64, R4 ;  /* 0x0000006411157824 */ /* 0x000fca00078e0204 */
[----:B---3--:R0:W-:Y:S05]  /*1060*/  STS [R21], R14 ;  /* 0x0000000e15007388 */ /* 0x0081ea0000000800 */
[----:B------:R-:W-:Y:S05]  /*1070*/  @!P0 BRA `(.L_x_35) ;  /* 0x0000000000388947 */ /* 0x000fea0003800000 */
[----:B------:R-:W1:Y:S01]  /*1080*/  LDC R18, c[0x0][0x39c] ;  /* 0x0000e700ff127b82 */ /* 0x000e620000000800 */
[----:B------:R-:W-:Y:S02]  /*1090*/  ISETP.NE.AND P0, PT, R10, 0x2, PT ;  /* 0x000000020a00780c */ /* 0x000fe40003f05270 */
[----:B-1----:R-:W-:-:S11]  /*10a0*/  IADD3 R16, PT, PT, R19, R18, RZ ;  /* 0x0000001213107210 */ /* 0x002fd60007ffe0ff */
[C---:B0-----:R-:W-:Y:S01]  /*10b0*/  @P0 IADD3 R14, PT, PT, R16.reuse, R18, RZ ;  /* 0x00000012100e0210 */ /* 0x041fe20007ffe0ff */
[----:B------:R-:W-:-:S04]  /*10c0*/  IMAD R15, R16, UR5, R3 ;  /* 0x00000005100f7c24 */ /* 0x000fc8000f8e0203 */
        /* <DEDUP_REMOVED lines=9> */
.L_x_35:
[----:B------:R-:W-:Y:S01]  /*1160*/  BAR.SYNC.DEFER_BLOCKING 0x0 ;  /* 0x0000000000007b1d */ /* 0x000fe20000010000 */
[----:B-1-3--:R-:W-:-:S05]  /*1170*/  HFMA2 R24, -RZ, RZ, 0, 0 ;  /* 0x00000000ff187431 */ /* 0x00afca00000001ff */
[----:B------:R-:W-:Y:S05]  /*1180*/  @!P2 BRA `(.L_x_36) ;  /* 0x0000000c003ca947 */ /* 0x000fea0003800000 */
[----:B--2---:R-:W1:Y:S01]  /*1190*/  LDC R22, c[0x0][0x39c] ;  /* 0x0000e700ff167b82 */ /* 0x004e620000000800 */
[----:B------:R-:W-:Y:S01]  /*11a0*/  ISETP.GT.AND P0, PT, R11, RZ, PT ;  /* 0x000000ff0b00720c */ /* 0x000fe20003f04270 */
[----:B------:R-:W2:Y:S01]  /*11b0*/  LDCU UR7, c[0x0][0x394] ;  /* 0x00007280ff0777ac */ /* 0x000ea20008000800 */
[----:B------:R-:W-:Y:S01]  /*11c0*/  MOV R24, RZ ;  /* 0x000000ff00187202 */ /* 0x000fe20000000f00 */
[----:B------:R-:W-:-:S04]  /*11d0*/  UMOV UR5, URZ ;  /* 0x000000ff00057c82 */ /* 0x000fc80008000000 */
[----:B----4-:R-:W3:Y:S06]  /*11e0*/  LDC.64 R12, c[0x0][0x380] ;  /* 0x0000e000ff0c7b82 */ /* 0x010eec0000000a00 */
[----:B------:R-:W-:Y:S05]  /*11f0*/  @!P0 BRA `(.L_x_37) ;  /* 0x0000000800b08947 */ /* 0x000fea0003800000 */
[----:B0-----:R-:W-:Y:S01]  /*1200*/  VIADD R14, R11, -UR5 ;  /* 0x800000050b0e7c36 */ /* 0x001fe20008000000 */
[----:B------:R-:W-:-:S04]  /*1210*/  PLOP3.LUT P0, PT, PT, PT, PT, 0x80, 0x8 ;  /* 0x000000000008781c */ /* 0x000fc80003f0f070 */
[----:B------:R-:W-:-:S13]  /*1220*/  ISETP.GT.AND P2, PT, R14, 0xc, PT ;  /* 0x0000000c0e00780c */ /* 0x000fda0003f44270 */
[----:B------:R-:W-:Y:S05]  /*1230*/  @!P2 BRA `(.L_x_38) ;  /* 0x0000000400b0a947 */ /* 0x000fea0003800000 */
[----:B------:R-:W0:Y:S01]  /*1240*/  LDC R26, c[0x0][0x39c] ;  /* 0x0000e700ff1a7b82 */ /* 0x000e220000000800 */
[----:B------:R-:W-:Y:S01]  /*1250*/  PLOP3.LUT P0, PT, PT, PT, PT, 0x8, 0x80 ;  /* 0x000000000080781c */ /* 0x000fe20003f0e170 */
[----:B------:R-:W4:Y:S01]  /*1260*/  LDCU UR6, c[0x0][0x394] ;  /* 0x00007280ff0677ac */ /* 0x000f220008000800 */
[----:B------:R-:W-:-:S05]  /*1270*/  IADD3 R23, PT, PT, R11, -0xc, RZ ;  /* 0xfffffff40b177810 */ /* 0x000fca0007ffe0ff */
[----:B------:R-:W0:Y:S06]  /*1280*/  LDC.64 R14, c[0x0][0x380] ;  /* 0x0000e000ff0e7b82 */ /* 0x000e2c0000000a00 */
.L_x_39:
[----:B0-----:R-:W-:Y:S01]  /*1290*/  IADD3 R16, PT, PT, R0, R24, RZ ;  /* 0x0000001800107210 */ /* 0x001fe20007ffe0ff */
[C---:B----4-:R-:W-:Y:S01]  /*12a0*/  IMAD R19, R24.reuse, UR6, R3 ;  /* 0x0000000618137c24 */ /* 0x050fe2000f8e0203 */
[----:B0-----:R-:W-:Y:S01]  /*12b0*/  IADD3 R24, PT, PT, R24, R26, RZ ;  /* 0x0000001a18187210 */ /* 0x001fe20007ffe0ff */
[----:B------:R-:W-:Y:S01]  /*12c0*/  UIADD3 UR5, UPT, UPT, UR5, 0x10, URZ ;  /* 0x0000001005057890 */ /* 0x000fe2000fffe0ff */
[----:B------:R-:W-:Y:S01]  /*12d0*/  LEA R25, R16, R9, 0x2 ;  /* 0x0000000910197211 */ /* 0x000fe200078e10ff */
[----:B------:R-:W-:-:S03]  /*12e0*/  IMAD.WIDE R18, R19, 0x4, R14 ;  /* 0x0000000413127825 */ /* 0x000fc600078e020e */
[----:B------:R-:W-:Y:S01]  /*12f0*/  LEA R27, R26, R25, 0x2 ;  /* 0x000000191a1b7211 */ /* 0x000fe200078e10ff */
[----:B------:R-:W0:Y:S01]  /*1300*/  LDS R17, [R25] ;  /* 0x0000000019117984 */ /* 0x000e220000000800 */
[C---:B------:R-:W-:Y:S01]  /*1310*/  IMAD R16, R24.reuse, UR6, R3 ;  /* 0x0000000618107c24 */ /* 0x040fe2000f8e0203 */
[----:B------:R-:W-:Y:S02]  /*1320*/  IADD3 R24, PT, PT, R24, R26, RZ ;  /* 0x0000001a18187210 */ /* 0x000fe40007ffe0ff */
[----:B------:R-:W4:Y:S01]  /*1330*/  LDS R20, [R27] ;  /* 0x000000001b147984 */ /* 0x000f220000000800 */
[----:B------:R-:W-:Y:S02]  /*1340*/  LEA R21, R26, R27, 0x2 ;  /* 0x0000001b1a157211 */ /* 0x000fe400078e10ff */
[----:B------:R-:W-:-:S03]  /*1350*/  ISETP.LE.AND P2, PT, R23, UR5, PT ;  /* 0x0000000517007c0c */ /* 0x000fc6000bf43270 */
[----:B------:R-:W-:Y:S01]  /*1360*/  IMAD R28, R26, 0x4, R21 ;  /* 0x000000041a1c7824 */ /* 0x000fe200078e0215 */
[----:B------:R-:W5:Y:S05]  /*1370*/  LDS R29, [R21] ;  /* 0x00000000151d7984 */ /* 0x000f6a0000000800 */
[----:B------:R-:W1:Y:S04]  /*1380*/  LDS R28, [R28] ;  /* 0x000000001c1c7984 */ /* 0x000e680000000800 */
[----:B0-----:R0:W-:Y:S02]  /*1390*/  STG.E desc[UR8][R18.64], R17 ;  /* 0x0000001112007986 */ /* 0x0011e4000c101908 */
[----:B0-----:R-:W-:-:S04]  /*13a0*/  IMAD.WIDE R16, R16, 0x4, R14 ;  /* 0x0000000410107825 */ /* 0x001fc800078e020e */
[C---:B------:R-:W-:Y:S01]  /*13b0*/  IMAD R19, R24.reuse, UR6, R3 ;  /* 0x0000000618137c24 */ /* 0x040fe2000f8e0203 */
[----:B----4-:R0:W-:Y:S02]  /*13c0*/  STG.E desc[UR8][R16.64], R20 ;  /* 0x0000001410007986 */ /* 0x0101e4000c101908 */
[----:B0-----:R-:W-:-:S04]  /*13d0*/  IADD3 R16, PT, PT, R24, R26, RZ ;  /* 0x0000001a18107210 */ /* 0x001fc80007ffe0ff */
[C---:B------:R-:W-:Y:S01]  /*13e0*/  IADD3 R27, PT, PT, R16.reuse, R26, RZ ;  /* 0x0000001a101b7210 */ /* 0x040fe20007ffe0ff */
[----:B------:R-:W-:-:S03]  /*13f0*/  IMAD R21, R16, UR6, R3 ;  /* 0x0000000610157c24 */ /* 0x000fc6000f8e0203 */
[----:B------:R-:W-:Y:S01]  /*1400*/  IADD3 R25, PT, PT, R0, R27, RZ ;  /* 0x0000001b00197210 */ /* 0x000fe20007ffe0ff */
[----:B------:R-:W-:-:S03]  /*1410*/  IMAD.WIDE R20, R21, 0x4, R14 ;  /* 0x0000000415147825 */ /* 0x000fc600078e020e */
[----:B------:R-:W-:Y:S01]  /*1420*/  LEA R18, R25, R9, 0x2 ;  /* 0x0000000919127211 */ /* 0x000fe200078e10ff */
[----:B------:R-:W-:-:S03]  /*1430*/  IMAD R16, R27, UR6, R3 ;  /* 0x000000061b107c24 */ /* 0x000fc6000f8e0203 */
[----:B------:R-:W-:Y:S01]  /*1440*/  LEA R17, R26, R18, 0x2 ;  /* 0x000000121a117211 */ /* 0x000fe200078e10ff */
[----:B------:R0:W4:Y:S04]  /*1450*/  LDS R25, [R18] ;  /* 0x0000000012197984 */ /* 0x0001280000000800 */
[----:B------:R-:W2:Y:S01]  /*1460*/  LDS R24, [R17] ;  /* 0x0000000011187984 */ /* 0x000ea20000000800 */
[----:B0-----:R-:W-:-:S05]  /*1470*/  IMAD.WIDE R18, R19, 0x4, R14 ;  /* 0x0000000413127825 */ /* 0x001fca00078e020e */
[----:B-----5:R-:W-:Y:S04]  /*1480*/  STG.E desc[UR8][R18.64], R29 ;  /* 0x0000001d12007986 */ /* 0x020fe8000c101908 */
[----:B-1----:R0:W-:Y:S02]  /*1490*/  STG.E desc[UR8][R20.64], R28 ;  /* 0x0000001c14007986 */ /* 0x0021e4000c101908 */
[----:B0-----:R-:W-:Y:S01]  /*14a0*/  LEA R21, R26, R17, 0x2 ;  /* 0x000000111a157211 */ /* 0x001fe200078e10ff */
[----:B------:R-:W-:Y:S01]  /*14b0*/  IMAD.WIDE R16, R16, 0x4, R14 ;  /* 0x0000000410107825 */ /* 0x000fe200078e020e */
[----:B------:R-:W-:-:S03]  /*14c0*/  IADD3 R20, PT, PT, R27, R26, RZ ;  /* 0x0000001a1b147210 */ /* 0x000fc60007ffe0ff */
[----:B------:R-:W-:Y:S01]  /*14d0*/  IMAD R28, R26, 0x4, R21 ;  /* 0x000000041a1c7824 */ /* 0x000fe200078e0215 */
[----:B------:R-:W0:Y:S01]  /*14e0*/  LDS R27, [R21] ;  /* 0x00000000151b7984 */ /* 0x000e220000000800 */
[----:B------:R-:W-:-:S03]  /*14f0*/  IMAD R19, R20, UR6, R3 ;  /* 0x0000000614137c24 */ /* 0x000fc6000f8e0203 */
[----:B----4-:R1:W-:Y:S01]  /*1500*/  STG.E desc[UR8][R16.64], R25 ;  /* 0x0000001910007986 */ /* 0x0103e2000c101908 */
[----:B------:R-:W-:-:S03]  /*1510*/  IMAD.WIDE R18, R19, 0x4, R14 ;  /* 0x0000000413127825 */ /* 0x000fc600078e020e */
[----:B------:R-:W4:Y:S04]  /*1520*/  LDS R28, [R28] ;  /* 0x000000001c1c7984 */ /* 0x000f280000000800 */
[----:B--2---:R2:W-:Y:S01]  /*1530*/  STG.E desc[UR8][R18.64], R24 ;  /* 0x0000001812007986 */ /* 0x0045e2000c101908 */
[----:B-1----:R-:W-:-:S04]  /*1540*/  IADD3 R16, PT, PT, R20, R26, RZ ;  /* 0x0000001a14107210 */ /* 0x002fc80007ffe0ff */
[C---:B------:R-:W-:Y:S01]  /*1550*/  IADD3 R20, PT, PT, R16.reuse, R26, RZ ;  /* 0x0000001a10147210 */ /* 0x040fe20007ffe0ff */
[----:B------:R-:W-:-:S03]  /*1560*/  IMAD R17, R16, UR6, R3 ;  /* 0x0000000610117c24 */ /* 0x000fc6000f8e0203 */
[----:B------:R-:W-:Y:S01]  /*1570*/  IADD3 R29, PT, PT, R20, R26, RZ ;  /* 0x0000001a141d7210 */ /* 0x000fe20007ffe0ff */
[----:B------:R-:W-:-:S03]  /*1580*/  IMAD.WIDE R16, R17, 0x4, R14 ;  /* 0x0000000411107825 */ /* 0x000fc600078e020e */
[----:B--2---:R-:W-:-:S04]  /*1590*/  IADD3 R18, PT, PT, R0, R29, RZ ;  /* 0x0000001d00127210 */ /* 0x004fc80007ffe0ff */
[----:B------:R-:W-:Y:S01]  /*15a0*/  LEA R21, R18, R9, 0x2 ;  /* 0x0000000912157211 */ /* 0x000fe200078e10ff */
[----:B------:R-:W-:-:S03]  /*15b0*/  IMAD R18, R29, UR6, R3 ;  /* 0x000000061d127c24 */ /* 0x000fc6000f8e0203 */
[----:B------:R-:W-:Y:S01]  /*15c0*/  LEA R19, R26, R21, 0x2 ;  /* 0x000000151a137211 */ /* 0x000fe200078e10ff */
[----:B------:R1:W2:Y:S04]  /*15d0*/  LDS R25, [R21] ;  /* 0x0000000015197984 */ /* 0x0002a80000000800 */
[----:B------:R-:W5:Y:S01]  /*15e0*/  LDS R24, [R19] ;  /* 0x0000000013187984 */ /* 0x000f620000000800 */
[----:B-1----:R-:W-:-:S03]  /*15f0*/  IMAD R21, R20, UR6, R3 ;  /* 0x0000000614157c24 */ /* 0x002fc6000f8e0203 */
[----:B0-----:R0:W-:Y:S01]  /*1600*/  STG.E desc[UR8][R16.64], R27 ;  /* 0x0000001b10007986 */ /* 0x0011e2000c101908 */
[----:B------:R-:W-:-:S05]  /*1610*/  IMAD.WIDE R20, R21, 0x4, R14 ;  /* 0x0000000415147825 */ /* 0x000fca00078e020e */
[----:B----4-:R1:W-:Y:S01]  /*1620*/  STG.E desc[UR8][R20.64], R28 ;  /* 0x0000001c14007986 */ /* 0x0103e2000c101908 */
[----:B0-----:R-:W-:Y:S01]  /*1630*/  LEA R27, R26, R19, 0x2 ;  /* 0x000000131a1b7211 */ /* 0x001fe200078e10ff */
[----:B------:R-:W-:Y:S01]  /*1640*/  IMAD.WIDE R18, R18, 0x4, R14 ;  /* 0x0000000412127825 */ /* 0x000fe200078e020e */
[----:B-1----:R-:W-:-:S03]  /*1650*/  IADD3 R20, PT, PT, R29, R26, RZ ;  /* 0x0000001a1d147210 */ /* 0x002fc60007ffe0ff */
[----:B------:R-:W0:Y:S02]  /*1660*/  LDS R29, [R27] ;  /* 0x000000001b1d7984 */ /* 0x000e240000000800 */
[----:B------:R-:W-:-:S04]  /*1670*/  IMAD R17, R20, UR6, R3 ;  /* 0x0000000614117c24 */ /* 0x000fc8000f8e0203 */
[----:B------:R-:W-:Y:S01]  /*1680*/  IMAD.WIDE R16, R17, 0x4, R14 ;  /* 0x0000000411107825 */ /* 0x000fe200078e020e */
[----:B--2---:R1:W-:Y:S04]  /*1690*/  STG.E desc[UR8][R18.64], R25 ;  /* 0x0000001912007986 */ /* 0x0043e8000c101908 */
[----:B-----5:R2:W-:Y:S01]  /*16a0*/  STG.E desc[UR8][R16.64], R24 ;  /* 0x0000001810007986 */ /* 0x0205e2000c101908 */
[----:B-1----:R-:W-:Y:S01]  /*16b0*/  IADD3 R18, PT, PT, R20, R26, RZ ;  /* 0x0000001a14127210 */ /* 0x002fe20007ffe0ff */
[----:B------:R-:W-:-:S03]  /*16c0*/  IMAD R20, R26, 0x4, R27 ;  /* 0x000000041a147824 */ /* 0x000fc600078e021b */
[CC--:B--2---:R-:W-:Y:S01]  /*16d0*/  IADD3 R16, PT, PT, R18.reuse, R26.reuse, RZ ;  /* 0x0000001a12107210 */ /* 0x0c4fe20007ffe0ff */
[----:B------:R-:W-:Y:S02]  /*16e0*/  IMAD R19, R18, UR6, R3 ;  /* 0x0000000612137c24 */ /* 0x000fe4000f8e0203 */
[----:B------:R-:W1:Y:S01]  /*16f0*/  LDS R20, [R20] ;  /* 0x0000000014147984 */ /* 0x000e620000000800 */
[----:B------:R-:W-:Y:S01]  /*1700*/  IADD3 R21, PT, PT, R16, R26, RZ ;  /* 0x0000001a10157210 */ /* 0x000fe20007ffe0ff */
[----:B------:R-:W-:-:S03]  /*1710*/  IMAD.WIDE R18, R19, 0x4, R14 ;  /* 0x0000000413127825 */ /* 0x000fc600078e020e */
[----:B------:R-:W-:Y:S01]  /*1720*/  IADD3 R28, PT, PT, R0, R21, RZ ;  /* 0x00000015001c7210 */ /* 0x000fe20007ffe0ff */
[--C-:B------:R-:W-:Y:S02]  /*1730*/  IMAD R17, R16, UR6, R3.reuse ;  /* 0x0000000610117c24 */ /* 0x100fe4000f8e0203 */
[----:B------:R-:W-:Y:S01]  /*1740*/  IMAD R25, R21, UR6, R3 ;  /* 0x0000000615197c24 */ /* 0x000fe2000f8e0203 */
[----:B------:R-:W-:Y:S01]  /*1750*/  LEA R27, R28, R9, 0x2 ;  /* 0x000000091c1b7211 */ /* 0x000fe200078e10ff */
[--C-:B------:R-:W-:Y:S01]  /*1760*/  IMAD.WIDE R16, R17, 0x4, R14.reuse ;  /* 0x0000000411107825 */ /* 0x100fe200078e020e */
[----:B------:R-:W-:Y:S01]  /*1770*/  IADD3 R21, PT, PT, R21, R26, RZ ;  /* 0x0000001a15157210 */ /* 0x000fe20007ffe0ff */
[----:B0-----:R-:W-:Y:S02]  /*1780*/  STG.E desc[UR8][R18.64], R29 ;  /* 0x0000001d12007986 */ /* 0x001fe4000c101908 */
[----:B------:R-:W-:Y:S02]  /*1790*/  IMAD.WIDE R24, R25, 0x4, R14 ;  /* 0x0000000419187825 */ /* 0x000fe400078e020e */
[----:B------:R0:W2:Y:S02]  /*17a0*/  LDS R28, [R27] ;  /* 0x000000001b1c7984 */ /* 0x0000a40000000800 */
[----:B0-----:R-:W-:Y:S01]  /*17b0*/  LEA R27, R26, R27, 0x2 ;  /* 0x0000001b1a1b7211 */ /* 0x001fe200078e10ff */
[----:B------:R-:W-:-:S03]  /*17c0*/  IMAD R18, R21, UR6, R3 ;  /* 0x0000000615127c24 */ /* 0x000fc6000f8e0203 */
[C---:B------:R-:W-:Y:S01]  /*17d0*/  LEA R29, R26.reuse, R27, 0x2 ;  /* 0x0000001b1a1d7211 */ /* 0x040fe200078e10ff */
[----:B------:R0:W4:Y:S03]  /*17e0*/  LDS R19, [R27] ;  /* 0x000000001b137984 */ /* 0x0001260000000800 */
[----:B0-----:R-:W-:Y:S02]  /*17f0*/  LEA R27, R26, R29, 0x2 ;  /* 0x0000001d1a1b7211 */ /* 0x001fe400078e10ff */
[----:B------:R-:W0:Y:S04]  /*1800*/  LDS R29, [R29] ;  /* 0x000000001d1d7984 */ /* 0x000e280000000800 */
[----:B------:R-:W5:Y:S04]  /*1810*/  LDS R27, [R27] ;  /* 0x000000001b1b7984 */ /* 0x000f680000000800 */
[----:B-1----:R1:W-:Y:S04]  /*1820*/  STG.E desc[UR8][R16.64], R20 ;  /* 0x0000001410007986 */ /* 0x0023e8000c101908 */
[----:B--2---:R2:W-:Y:S01]  /*1830*/  STG.E desc[UR8][R24.64], R28 ;  /* 0x0000001c18007986 */ /* 0x0045e2000c101908 */
[----:B-1----:R-:W-:Y:S01]  /*1840*/  IADD3 R16, PT, PT, R21, R26, RZ ;  /* 0x0000001a15107210 */ /* 0x002fe20007ffe0ff */
[----:B------:R-:W-:-:S04]  /*1850*/  IMAD.WIDE R20, R18, 0x4, R14 ;  /* 0x0000000412147825 */ /* 0x000fc800078e020e */
[C-C-:B------:R-:W-:Y:S02]  /*1860*/  IMAD R18, R16.reuse, UR6, R3.reuse ;  /* 0x0000000610127c24 */ /* 0x140fe4000f8e0203 */
[----:B--2---:R-:W-:Y:S01]  /*1870*/  IMAD.IADD R24, R16, 0x1, R26 ;  /* 0x0000000110187824 */ /* 0x004fe200078e021a */
[----:B----4-:R1:W-:Y:S03]  /*1880*/  STG.E desc[UR8][R20.64], R19 ;  /* 0x0000001314007986 */ /* 0x0103e6000c101908 */
[C---:B------:R-:W-:Y:S01]  /*1890*/  IMAD R17, R24.reuse, UR6, R3 ;  /* 0x0000000618117c24 */ /* 0x040fe2000f8e0203 */
[----:B------:R-:W-:-:S03]  /*18a0*/  IADD3 R24, PT, PT, R24, R26, RZ ;  /* 0x0000001a18187210 */ /* 0x000fc60007ffe0ff */
[----:B------:R-:W-:-:S04]  /*18b0*/  IMAD.WIDE R16, R17, 0x4, R14 ;  /* 0x0000000411107825 */ /* 0x000fc800078e020e */
[----:B-1----:R-:W-:-:S05]  /*18c0*/  IMAD.WIDE R18, R18, 0x4, R14 ;  /* 0x0000000412127825 */ /* 0x002fca00078e020e */
[----:B0-----:R0:W-:Y:S04]  /*18d0*/  STG.E desc[UR8][R18.64], R29 ;  /* 0x0000001d12007986 */ /* 0x0011e8000c101908 */
[----:B-----5:R0:W-:Y:S01]  /*18e0*/  STG.E desc[UR8][R16.64], R27 ;  /* 0x0000001b10007986 */ /* 0x0201e2000c101908 */
[----:B------:R-:W-:Y:S05]  /*18f0*/  @!P2 BRA `(.L_x_39) ;  /* 0xfffffff80064a947 */ /* 0x000fea000383ffff */
.L_x_38:
[----:B------:R-:W-:-:S04]  /*1900*/  IADD3 R14, PT, PT, R11, -UR5, RZ ;  /* 0x800000050b0e7c10 */ /* 0x000fc8000fffe0ff */
[----:B------:R-:W-:-:S13]  /*1910*/  ISETP.GT.AND P2, PT, R14, 0x4, PT ;  /* 0x000000040e00780c */ /* 0x000fda0003f44270 */
[----:B------:R-:W-:Y:S05]  /*1920*/  @!P2 BRA `(.L_x_40) ;  /* 0x0000000000dca947 */ /* 0x000fea0003800000 */
[----:B------:R-:W4:Y:S01]  /*1930*/  LDC R23, c[0x0][0x39c] ;  /* 0x0000e700ff177b82 */ /* 0x000f220000000800 */
[----:B------:R-:W-:Y:S01]  /*1940*/  IADD3 R14, PT, PT, R24, R0, RZ ;  /* 0x00000000180e7210 */ /* 0x000fe20007ffe0ff */
[----:B------:R-:W5:Y:S01]  /*1950*/  LDCU UR6, c[0x0][0x394] ;  /* 0x00007280ff0677ac */ /* 0x000f620008000800 */
[----:B------:R-:W-:Y:S02]  /*1960*/  PLOP3.LUT P0, PT, PT, PT, PT, 0x8, 0x80 ;  /* 0x000000000080781c */ /* 0x000fe40003f0e170 */
[----:B0-----:R-:W-:Y:S01]  /*1970*/  LEA R16, R14, R9, 0x2 ;  /* 0x000000090e107211 */ /* 0x001fe200078e10ff */
[----:B------:R-:W-:Y:S02]  /*1980*/  UIADD3 UR5, UPT, UPT, UR5, 0x8, URZ ;  /* 0x0000000805057890 */ /* 0x000fe4000fffe0ff */
[----:B------:R-:W0:Y:S02]  /*1990*/  LDC.64 R14, c[0x0][0x380] ;  /* 0x0000e000ff0e7b82 */ /* 0x000e240000000a00 */
[----:B------:R-:W1:Y:S01]  /*19a0*/  LDS R27, [R16] ;  /* 0x00000000101b7984 */ /* 0x000e620000000800 */
[----:B-----5:R-:W-:Y:S01]  /*19b0*/  IMAD R21, R24, UR6, R3 ;  /* 0x0000000618157c24 */ /* 0x020fe2000f8e0203 */
[----:B----4-:R-:W-:-:S02]  /*19c0*/  LEA R17, R23, R16, 0x2 ;  /* 0x0000001017117211 */ /* 0x010fc400078e10ff */
[----:B------:R-:W-:Y:S02]  /*19d0*/  IADD3 R24, PT, PT, R24, R23, RZ ;  /* 0x0000001718187210 */ /* 0x000fe40007ffe0ff */
[C---:B------:R-:W-:Y:S01]  /*19e0*/  LEA R18, R23.reuse, R17, 0x2 ;  /* 0x0000001117127211 */ /* 0x040fe200078e10ff */
[----:B------:R4:W5:Y:S01]  /*19f0*/  LDS R25, [R17] ;  /* 0x0000000011197984 */ /* 0x0009620000000800 */
[C---:B------:R-:W-:Y:S01]  /*1a00*/  IADD3 R26, PT, PT, R24.reuse, R23, RZ ;  /* 0x00000017181a7210 */ /* 0x040fe20007ffe0ff */
[----:B------:R-:W-:Y:S01]  /*1a10*/  IMAD R19, R24, UR6, R3 ;  /* 0x0000000618137c24 */ /* 0x000fe2000f8e0203 */
[----:B------:R-:W-:Y:S01]  /*1a20*/  LEA R29, R23, R18, 0x2 ;  /* 0x00000012171d7211 */ /* 0x000fe200078e10ff */
[--C-:B0-----:R-:W-:Y:S01]  /*1a30*/  IMAD.WIDE R20, R21, 0x4, R14.reuse ;  /* 0x0000000415147825 */ /* 0x101fe200078e020e */
[----:B------:R-:W0:Y:S03]  /*1a40*/  LDS R28, [R18] ;  /* 0x00000000121c7984 */ /* 0x000e260000000800 */
[----:B----4-:R-:W-:-:S04]  /*1a50*/  IMAD.WIDE R16, R19, 0x4, R14 ;  /* 0x0000000413107825 */ /* 0x010fc800078e020e */
[C---:B------:R-:W-:Y:S01]  /*1a60*/  IMAD R19, R26.reuse, UR6, R3 ;  /* 0x000000061a137c24 */ /* 0x040fe2000f8e0203 */
[----:B-1----:R1:W-:Y:S04]  /*1a70*/  STG.E desc[UR8][R20.64], R27 ;  /* 0x0000001b14007986 */ /* 0x0023e8000c101908 */
[----:B------:R-:W4:Y:S01]  /*1a80*/  LDS R21, [R29] ;  /* 0x000000001d157984 */ /* 0x000f220000000800 */
[----:B-1----:R-:W-:-:S05]  /*1a90*/  IMAD.IADD R20, R26, 0x1, R23 ;  /* 0x000000011a147824 */ /* 0x002fca00078e0217 */
[----:B------:R-:W-:Y:S01]  /*1aa0*/  IADD3 R24, PT, PT, R20, R23, RZ ;  /* 0x0000001714187210 */ /* 0x000fe20007ffe0ff */
[----:B-----5:R1:W-:Y:S03]  /*1ab0*/  STG.E desc[UR8][R16.64], R25 ;  /* 0x0000001910007986 */ /* 0x0203e6000c101908 */
[----:B------:R-:W-:-:S04]  /*1ac0*/  IADD3 R18, PT, PT, R0, R24, RZ ;  /* 0x0000001800127210 */ /* 0x000fc80007ffe0ff */
[----:B-1----:R-:W-:Y:S01]  /*1ad0*/  LEA R16, R18, R9, 0x2 ;  /* 0x0000000912107211 */ /* 0x002fe200078e10ff */
[----:B------:R-:W-:Y:S02]  /*1ae0*/  IMAD R17, R20, UR6, R3 ;  /* 0x0000000614117c24 */ /* 0x000fe4000f8e0203 */
[----:B------:R-:W-:Y:S01]  /*1af0*/  IMAD.WIDE R18, R19, 0x4, R14 ;  /* 0x0000000413127825 */ /* 0x000fe200078e020e */
[C---:B------:R-:W-:Y:S01]  /*1b00*/  LEA R29, R23.reuse, R16, 0x2 ;  /* 0x00000010171d7211 */ /* 0x040fe200078e10ff */
[----:B------:R1:W5:Y:S02]  /*1b10*/  LDS R26, [R16] ;  /* 0x00000000101a7984 */ /* 0x0003640000000800 */
[----:B------:R-:W-:Y:S01]  /*1b20*/  IMAD R20, R24, UR6, R3 ;  /* 0x0000000618147c24 */ /* 0x000fe2000f8e0203 */
[C---:B------:R-:W-:Y:S01]  /*1b30*/  LEA R27, R23.reuse, R29, 0x2 ;  /* 0x0000001d171b7211 */ /* 0x040fe200078e10ff */
[----:B0-----:R-:W-:Y:S03]  /*1b40*/  STG.E desc[UR8][R18.64], R28 ;  /* 0x0000001c12007986 */ /* 0x001fe6000c101908 */
[----:B------:R-:W-:Y:S01]  /*1b50*/  LEA R25, R23, R27, 0x2 ;  /* 0x0000001b17197211 */ /* 0x000fe200078e10ff */
[----:B------:R-:W0:Y:S01]  /*1b60*/  LDS R29, [R29] ;  /* 0x000000001d1d7984 */ /* 0x000e220000000800 */
[----:B-1----:R-:W-:-:S03]  /*1b70*/  IMAD.WIDE R16, R17, 0x4, R14 ;  /* 0x0000000411107825 */ /* 0x002fc600078e020e */
[----:B------:R-:W1:Y:S04]  /*1b80*/  LDS R27, [R27] ;  /* 0x000000001b1b7984 */ /* 0x000e680000000800 */
[----:B------:R-:W2:Y:S04]  /*1b90*/  LDS R25, [R25] ;  /* 0x0000000019197984 */ /* 0x000ea80000000800 */
[----:B----4-:R4:W-:Y:S02]  /*1ba0*/  STG.E desc[UR8][R16.64], R21 ;  /* 0x0000001510007986 */ /* 0x0109e4000c101908 */
[----:B----4-:R-:W-:Y:S01]  /*1bb0*/  IADD3 R16, PT, PT, R24, R23, RZ ;  /* 0x0000001718107210 */ /* 0x010fe20007ffe0ff */
[----:B------:R-:W-:-:S04]  /*1bc0*/  IMAD.WIDE R20, R20, 0x4, R14 ;  /* 0x0000000414147825 */ /* 0x000fc800078e020e */
[C---:B------:R-:W-:Y:S02]  /*1bd0*/  IMAD.IADD R18, R16.reuse, 0x1, R23 ;  /* 0x0000000110127824 */ /* 0x040fe400078e0217 */
[--C-:B------:R-:W-:Y:S01]  /*1be0*/  IMAD R19, R16, UR6, R3.reuse ;  /* 0x0000000610137c24 */ /* 0x100fe2000f8e0203 */
[----:B-----5:R4:W-:Y:S01]  /*1bf0*/  STG.E desc[UR8][R20.64], R26 ;  /* 0x0000001a14007986 */ /* 0x0209e2000c101908 */
[C---:B------:R-:W-:Y:S01]  /*1c00*/  IMAD R28, R18.reuse, UR6, R3 ;  /* 0x00000006121c7c24 */ /* 0x040fe2000f8e0203 */
[----:B------:R-:W-:Y:S01]  /*1c10*/  IADD3 R24, PT, PT, R18, R23, RZ ;  /* 0x0000001712187210 */ /* 0x000fe20007ffe0ff */
[----:B------:R-:W-:-:S04]  /*1c20*/  IMAD.WIDE R18, R19, 0x4, R14 ;  /* 0x0000000413127825 */ /* 0x000fc800078e020e */
[----:B------:R-:W-:Y:S01]  /*1c30*/  IMAD.WIDE R16, R28, 0x4, R14 ;  /* 0x000000041c107825 */ /* 0x000fe200078e020e */
[----:B0-----:R0:W-:Y:S03]  /*1c40*/  STG.E desc[UR8][R18.64], R29 ;  /* 0x0000001d12007986 */ /* 0x0011e6000c101908 */
[C---:B----4-:R-:W-:Y:S01]  /*1c50*/  IMAD R20, R24.reuse, UR6, R3 ;  /* 0x0000000618147c24 */ /* 0x050fe2000f8e0203 */
[----:B-1----:R0:W-:Y:S01]  /*1c60*/  STG.E desc[UR8][R16.64], R27 ;  /* 0x0000001b10007986 */ /* 0x0021e2000c101908 */
[----:B------:R-:W-:Y:S02]  /*1c70*/  IADD3 R24, PT, PT, R24, R23, RZ ;  /* 0x0000001718187210 */ /* 0x000fe40007ffe0ff */
[----:B------:R-:W-:-:S05]  /*1c80*/  IMAD.WIDE R14, R20, 0x4, R14 ;  /* 0x00000004140e7825 */ /* 0x000fca00078e020e */
[----:B--2---:R0:W-:Y:S02]  /*1c90*/  STG.E desc[UR8][R14.64], R25 ;  /* 0x000000190e007986 */ /* 0x0041e4000c101908 */
.L_x_40:
[----:B------:R-:W-:-:S13]  /*1ca0*/  ISETP.NE.OR P0, PT, R11, UR5, P0 ;  /* 0x000000050b007c0c */ /* 0x000fda0008705670 */
[----:B------:R-:W-:Y:S05]  /*1cb0*/  @!P0 BRA `(.L_x_36) ;  /* 0x0000000000708947 */ /* 0x000fea0003800000 */
.L_x_37:
[----:B0-----:R-:W-:Y:S01]  /*1cc0*/  IADD3 R14, PT, PT, R0, R24, RZ ;  /* 0x00000018000e7210 */ /* 0x001fe20007ffe0ff */
[----:B------:R-:W-:Y:S01]  /*1cd0*/  UIADD3 UR5, UPT, UPT, UR5, 0x4, URZ ;  /* 0x0000000405057890 */ /* 0x000fe2000fffe0ff */
[----:B--2---:R-:W-:Y:S02]  /*1ce0*/  IMAD R21, R24, UR7, R3 ;  /* 0x0000000718157c24 */ /* 0x004fe4000f8e0203 */
[----:B------:R-:W-:Y:S02]  /*1cf0*/  LEA R29, R14, R9, 0x2 ;  /* 0x000000090e1d7211 */ /* 0x000fe400078e10ff */
[-C--:B-1----:R-:W-:Y:S01]  /*1d00*/  IADD3 R14, PT, PT, R24, R22.reuse, RZ ;  /* 0x00000016180e7210 */ /* 0x082fe20007ffe0ff */
[----:B---3--:R-:W-:Y:S01]  /*1d10*/  IMAD.WIDE R20, R21, 0x4, R12 ;  /* 0x0000000415147825 */ /* 0x008fe200078e020c */
[----:B------:R-:W-:Y:S02]  /*1d20*/  LEA R27, R22, R29, 0x2 ;  /* 0x0000001d161b7211 */ /* 0x000fe400078e10ff */
[----:B------:R-:W0:Y:S01]  /*1d30*/  LDS R29, [R29] ;  /* 0x000000001d1d7984 */ /* 0x000e220000000800 */
[----:B------:R-:W-:Y:S01]  /*1d40*/  IMAD.IADD R15, R14, 0x1, R22 ;  /* 0x000000010e0f7824 */ /* 0x000fe200078e0216 */
[----:B------:R-:W-:Y:S01]  /*1d50*/  LEA R25, R22, R27, 0x2 ;  /* 0x0000001b16197211 */ /* 0x000fe200078e10ff */
[--C-:B------:R-:W-:Y:S01]  /*1d60*/  IMAD R19, R14, UR7, R3.reuse ;  /* 0x000000070e137c24 */ /* 0x100fe2000f8e0203 */
[----:B------:R-:W1:Y:S01]  /*1d70*/  LDS R27, [R27] ;  /* 0x000000001b1b7984 */ /* 0x000e620000000800 */
[----:B------:R-:W-:Y:S01]  /*1d80*/  ISETP.NE.AND P0, PT, R11, UR5, PT ;  /* 0x000000050b007c0c */ /* 0x000fe2000bf05270 */
[----:B------:R-:W-:Y:S01]  /*1d90*/  IMAD R17, R15, UR7, R3 ;  /* 0x000000070f117c24 */ /* 0x000fe2000f8e0203 */
[----:B------:R-:W-:Y:S01]  /*1da0*/  LEA R23, R22, R25, 0x2 ;  /* 0x0000001916177211 */ /* 0x000fe200078e10ff */
[----:B------:R-:W-:Y:S01]  /*1db0*/  IMAD.WIDE R18, R19, 0x4, R12 ;  /* 0x0000000413127825 */ /* 0x000fe200078e020c */
[----:B------:R-:W2:Y:S01]  /*1dc0*/  LDS R25, [R25] ;  /* 0x0000000019197984 */ /* 0x000ea20000000800 */
[----:B------:R-:W-:-:S02]  /*1dd0*/  IADD3 R24, PT, PT, R15, R22, RZ ;  /* 0x000000160f187210 */ /* 0x000fc40007ffe0ff */
[----:B------:R-:W-:Y:S01]  /*1de0*/  IMAD.WIDE R16, R17, 0x4, R12 ;  /* 0x0000000411107825 */ /* 0x000fe200078e020c */
[----:B------:R-:W3:Y:S03]  /*1df0*/  LDS R23, [R23] ;  /* 0x0000000017177984 */ /* 0x000ee60000000800 */
[C---:B------:R-:W-:Y:S01]  /*1e00*/  IMAD R15, R24.reuse, UR7, R3 ;  /* 0x00000007180f7c24 */ /* 0x040fe2000f8e0203 */
[----:B------:R-:W-:-:S03]  /*1e10*/  IADD3 R24, PT, PT, R24, R22, RZ ;  /* 0x0000001618187210 */ /* 0x000fc60007ffe0ff */
[----:B------:R-:W-:Y:S01]  /*1e20*/  IMAD.WIDE R14, R15, 0x4, R12 ;  /* 0x000000040f0e7825 */ /* 0x000fe200078e020c */
[----:B0-----:R0:W-:Y:S04]  /*1e30*/  STG.E desc[UR8][R20.64], R29 ;  /* 0x0000001d14007986 */ /* 0x0011e8000c101908 */
[----:B-1----:R0:W-:Y:S04]  /*1e40*/  STG.E desc[UR8][R18.64], R27 ;  /* 0x0000001b12007986 */ /* 0x0021e8000c101908 */
[----:B--2---:R0:W-:Y:S04]  /*1e50*/  STG.E desc[UR8][R16.64], R25 ;  /* 0x0000001910007986 */ /* 0x0041e8000c101908 */
[----:B---3--:R0:W-:Y:S01]  /*1e60*/  STG.E desc[UR8][R14.64], R23 ;  /* 0x000000170e007986 */ /* 0x0081e2000c101908 */
[----:B------:R-:W-:Y:S05]  /*1e70*/  @P0 BRA `(.L_x_37) ;  /* 0xfffffffc00900947 */ /* 0x000fea000383ffff */
.L_x_36:
[----:B------:R-:W-:Y:S05]  /*1e80*/  @!P1 BRA `(.L_x_41) ;  /* 0x0000000000609947 */ /* 0x000fea0003800000 */
[----:B---34-:R-:W-:Y:S01]  /*1e90*/  IADD3 R12, PT, PT, R0, R24, RZ ;  /* 0x00000018000c7210 */ /* 0x018fe20007ffe0ff */
[----:B------:R-:W3:Y:S01]  /*1ea0*/  LDCU UR5, c[0x0][0x394] ;  /* 0x00007280ff0577ac */ /* 0x000ee20008000800 */
[----:B------:R-:W-:Y:S02]  /*1eb0*/  ISETP.NE.AND P0, PT, R10, 0x1, PT ;  /* 0x000000010a00780c */ /* 0x000fe40003f05270 */
[----:B0-2---:R-:W-:Y:S02]  /*1ec0*/  LEA R16, R12, R9, 0x2 ;  /* 0x000000090c107211 */ /* 0x005fe400078e10ff */
[----:B------:R-:W0:Y:S03]  /*1ed0*/  LDC.64 R12, c[0x0][0x380] ;  /* 0x0000e000ff0c7b82 */ /* 0x000e260000000a00 */
[----:B------:R-:W2:Y:S01]  /*1ee0*/  LDS R17, [R16] ;  /* 0x0000000010117984 */ /* 0x000ea20000000800 */
[----:B---3--:R-:W-:-:S04]  /*1ef0*/  IMAD R15, R24, UR5, R3 ;  /* 0x00000005180f7c24 */ /* 0x008fc8000f8e0203 */
[----:B0-----:R-:W-:-:S05]  /*1f00*/  IMAD.WIDE R14, R15, 0x4, R12 ;  /* 0x000000040f0e7825 */ /* 0x001fca00078e020c */
[----:B--2---:R0:W-:Y:S01]  /*1f10*/  STG.E desc[UR8][R14.64], R17 ;  /* 0x000000110e007986 */ /* 0x0041e2000c101908 */
[----:B------:R-:W-:Y:S05]  /*1f20*/  @!P0 BRA `(.L_x_41) ;  /* 0x0000000000388947 */ /* 0x000fea0003800000 */
[----:B0-----:R-:W0:Y:S01]  /*1f30*/  LDC R15, c[0x0][0x39c] ;  /* 0x0000e700ff0f7b82 */ /* 0x001e220000000800 */
[----:B------:R-:W-:Y:S02]  /*1f40*/  ISETP.NE.AND P0, PT, R10, 0x2, PT ;  /* 0x000000020a00780c */ /* 0x000fe40003f05270 */
[----:B0-----:R-:W-:Y:S02]  /*1f50*/  LEA R17, R15, R16, 0x2 ;  /* 0x000000100f117211 */ /* 0x001fe400078e10ff */
[----:B------:R-:W-:-:S09]  /*1f60*/  IADD3 R24, PT, PT, R24, R15, RZ ;  /* 0x0000000f18187210 */ /* 0x000fd20007ffe0ff */
[----:B------:R-:W-:Y:S02]  /*1f70*/  @P0 LEA R16, R15, R17, 0x2 ;  /* 0x000000110f100211 */ /* 0x000fe400078e10ff */
[----:B------:R-:W0:Y:S01]  /*1f80*/  LDS R17, [R17] ;  /* 0x0000000011117984 */ /* 0x000e220000000800 */
[C---:B------:R-:W-:Y:S01]  /*1f90*/  @P0 IADD3 R14, PT, PT, R24.reuse, R15, RZ ;  /* 0x0000000f180e0210 */ /* 0x040fe20007ffe0ff */
[--C-:B------:R-:W-:Y:S02]  /*1fa0*/  IMAD R15, R24, UR5, R3.reuse ;  /* 0x00000005180f7c24 */ /* 0x100fe4000f8e0203 */
[----:B------:R-:W2:Y:S02]  /*1fb0*/  @P0 LDS R19, [R16] ;  /* 0x0000000010130984 */ /* 0x000ea40000000800 */
[----:B------:R-:W-:Y:S02]  /*1fc0*/  @P0 IMAD R21, R14, UR5, R3 ;  /* 0x000000050e150c24 */ /* 0x000fe4000f8e0203 */
[----:B------:R-:W-:-:S04]  /*1fd0*/  IMAD.WIDE R14, R15, 0x4, R12 ;  /* 0x000000040f0e7825 */ /* 0x000fc800078e020c */
[----:B------:R-:W-:Y:S01]  /*1fe0*/  @P0 IMAD.WIDE R12, R21, 0x4, R12 ;  /* 0x00000004150c0825 */ /* 0x000fe200078e020c */
[----:B0-----:R0:W-:Y:S04]  /*1ff0*/  STG.E desc[UR8][R14.64], R17 ;  /* 0x000000110e007986 */ /* 0x0011e8000c101908 */
[----:B--2---:R0:W-:Y:S02]  /*2000*/  @P0 STG.E desc[UR8][R12.64], R19 ;  /* 0x000000130c000986 */ /* 0x0041e4000c101908 */
.L_x_41:
[----:B------:R-:W-:Y:S05]  /*2010*/  BRA.U UP0, `(.L_x_42) ;  /* 0xffffffe100d07547 */ /* 0x000fea000b83ffff */
[----:B--2---:R-:W-:Y:S05]  /*2020*/  EXIT ;  /* 0x000000000000794d */ /* 0x004fea0003800000 */
.L_x_43:
        /* <DEDUP_REMOVED lines=13> */
.L_x_104:


//--------------------- .text._Z24transposeNoBankConflictsPfS_iiii --------------------------
	.section	.text._Z24transposeNoBankConflictsPfS_iiii,"ax",@progbits
	.align	128
        .global         _Z24transposeNoBankConflictsPfS_iiii
        .type           _Z24transposeNoBankConflictsPfS_iiii,@function
        .size           _Z24transposeNoBankConflictsPfS_iiii,(.L_x_105 - _Z24transposeNoBankConflictsPfS_iiii)
        .other          _Z24transposeNoBankConflictsPfS_iiii,@"STO_CUDA_ENTRY STV_DEFAULT"
_Z24transposeNoBankConflictsPfS_iiii:
.text._Z24transposeNoBankConflictsPfS_iiii:
[----:B------:R-:W-:Y:S08]  /*0000*/  LDC R1, c[0x0][0x37c] ;  /* 0x0000df00ff017b82 */ /* 0x000ff00000000800 */
[----:B------:R-:W0:Y:S02]  /*0010*/  LDC R0, c[0x0][0x398] ;  /* 0x0000e600ff007b82 */ /* 0x000e240000000800 */
[----:B0-----:R-:W-:-:S13]  /*0020*/  ISETP.GE.AND P0, PT, R0, 0x1, PT ;  /* 0x000000010000780c */ /* 0x001fda0003f06270 */
[----:B------:R-:W-:Y:S05]  /*0030*/  @!P0 EXIT ;  /* 0x000000000000894d */ /* 0x000fea0003800000 */
[----:B------:R-:W0:Y:S01]  /*0040*/  LDC R22, c[0x0][0x39c] ;  /* 0x0000e700ff167b82 */ /* 0x000e220000000800 */
[----:B------:R-:W1:Y:S01]  /*0050*/  S2R R15, SR_TID.X ;  /* 0x00000000000f7919 */ /* 0x000e620000002100 */
[----:B------:R-:W2:Y:S01]  /*0060*/  LDCU UR6, c[0x0][0x390] ;  /* 0x00007200ff0677ac */ /* 0x000ea20008000800 */
[----:B------:R-:W3:Y:S01]  /*0070*/  S2R R13, SR_CTAID.X ;  /* 0x00000000000d7919 */ /* 0x000ee20000002500 */
[----:B------:R-:W-:Y:S01]  /*0080*/  UMOV UR4, 0x400 ;  /* 0x0000040000047882 */ /* 0x000fe20000000000 */
[----:B------:R-:W4:Y:S03]  /*0090*/  LDCU.64 UR8, c[0x0][0x358] ;  /* 0x00006b00ff0877ac */ /* 0x000f260008000a00 */
[----:B------:R-:W5:Y:S01]  /*00a0*/  S2UR UR5, SR_CgaCtaId ;  /* 0x00000000000579c3 */ /* 0x000f620000008800 */
[----:B0-----:R-:W0:Y:S01]  /*00b0*/  I2F.U32.RP R4, R22 ;  /* 0x0000001600047306 */ /* 0x001e220000209000 */
[----:B------:R-:W-:-:S02]  /*00c0*/  VIMNMX R0, PT, PT, R22, 0x18, !PT ;  /* 0x0000001816007848 */ /* 0x000fc40007fe0100 */
[----:B------:R-:W-:Y:S02]  /*00d0*/  ISETP.NE.U32.AND P2, PT, R22, RZ, PT ;  /* 0x000000ff1600720c */ /* 0x000fe40003f45070 */
[----:B------:R-:W-:Y:S01]  /*00e0*/  IADD3 R7, PT, PT, R0, -0x1, RZ ;  /* 0xffffffff00077810 */ /* 0x000fe20007ffe0ff */
[----:B-----5:R-:W-:Y:S02]  /*00f0*/  ULEA UR4, UR5, UR4, 0x18 ;  /* 0x0000000405047291 */ /* 0x020fe4000f8ec0ff */
[----:B0-----:R-:W0:Y:S02]  /*0100*/  MUFU.RCP R4, R4 ;  /* 0x0000000400047308 */ /* 0x001e240000001000 */
[----:B0-----:R-:W-:Y:S02]  /*0110*/  IADD3 R2, PT, PT, R4, 0xffffffe, RZ ;  /* 0x0ffffffe04027810 */ /* 0x001fe40007ffe0ff */
[----:B------:R-:W0:Y:S04]  /*0120*/  S2R R4, SR_CTAID.Y ;  /* 0x0000000000047919 */ /* 0x000e280000002600 */
[----:B------:R5:W2:Y:S02]  /*0130*/  F2I.FTZ.U32.TRUNC.NTZ R3, R2 ;  /* 0x0000000200037305 */ /* 0x000aa4000021f000 */
[----:B-----5:R-:W-:Y:S01]  /*0140*/  HFMA2 R2, -RZ, RZ, 0, 0 ;  /* 0x00000000ff027431 */ /* 0x020fe200000001ff */
[----:B--2---:R-:W-:-:S05]  /*0150*/  IADD3 R5, PT, PT, RZ, -R3, RZ ;  /* 0x80000003ff057210 */ /* 0x004fca0007ffe0ff */
[----:B------:R-:W-:-:S04]  /*0160*/  IMAD R5, R5, R22, RZ ;  /* 0x0000001605057224 */ /* 0x000fc800078e02ff */
[----:B------:R-:W-:Y:S02]  /*0170*/  IMAD.HI.U32 R6, R3, R5, R2 ;  /* 0x0000000503067227 */ /* 0x000fe400078e0002 */
[----:B------:R-:W2:Y:S04]  /*0180*/  S2R R5, SR_TID.Y ;  /* 0x0000000000057919 */ /* 0x000ea80000002200 */
[----:B------:R-:W-:-:S05]  /*0190*/  IMAD.HI.U32 R3, R6, R7, RZ ;  /* 0x0000000706037227 */ /* 0x000fca00078e00ff */
[----:B------:R-:W-:-:S05]  /*01a0*/  IADD3 R0, PT, PT, -R3, RZ, RZ ;  /* 0x000000ff03007210 */ /* 0x000fca0007ffe1ff */
[----:B------:R-:W-:Y:S02]  /*01b0*/  IMAD R7, R22, R0, R7 ;  /* 0x0000000016077224 */ /* 0x000fe400078e0207 */
[----:B-1----:R-:W-:-:S03]  /*01c0*/  IMAD.SHL.U32 R0, R15, 0x4, RZ ;  /* 0x000000040f007824 */ /* 0x002fc600078e00ff */
[----:B------:R-:W-:Y:S02]  /*01d0*/  ISETP.GE.U32.AND P0, PT, R7, R22, PT ;  /* 0x000000160700720c */ /* 0x000fe40003f06070 */
[----:B------:R-:W-:Y:S01]  /*01e0*/  IADD3 R0, PT, PT, R0, UR4, RZ ;  /* 0x0000000400007c10 */ /* 0x000fe2000fffe0ff */
[----:B------:R-:W-:-:S04]  /*01f0*/  UMOV UR4, URZ ;  /* 0x000000ff00047c82 */ /* 0x000fc80008000000 */
[----:B------:R-:W-:-:S06]  /*0200*/  IMAD R6, R15, 0x60, R0 ;  /* 0x000000600f067824 */ /* 0x000fcc00078e0200 */
[-C--:B------:R-:W-:Y:S02]  /*0210*/  @P0 IADD3 R7, PT, PT, R7, -R22.reuse, RZ ;  /* 0x8000001607070210 */ /* 0x080fe40007ffe0ff */
[-C--:B--2---:R-:W-:Y:S02]  /*0220*/  IADD3 R2, PT, PT, R5, R22.reuse, RZ ;  /* 0x0000001605027210 */ /* 0x084fe40007ffe0ff */
[----:B------:R-:W-:Y:S01]  /*0230*/  ISETP.GE.U32.AND P1, PT, R7, R22, PT ;  /* 0x000000160700720c */ /* 0x000fe20003f26070 */
[C---:B0-----:R-:W-:Y:S01]  /*0240*/  IMAD R7, R4.reuse, 0x18, R5 ;  /* 0x0000001804077824 */ /* 0x041fe200078e0205 */
[----:B------:R-:W-:Y:S01]  /*0250*/  @P0 IADD3 R3, PT, PT, R3, 0x1, RZ ;  /* 0x0000000103030810 */ /* 0x000fe20007ffe0ff */
[----:B------:R-:W-:Y:S02]  /*0260*/  IMAD R2, R4, 0x18, R2 ;  /* 0x0000001804027824 */ /* 0x000fe400078e0202 */
[C---:B------:R-:W-:Y:S01]  /*0270*/  IMAD R9, R22.reuse, 0x3, R7 ;  /* 0x0000000316097824 */ /* 0x040fe200078e0207 */
[----:B------:R-:W-:Y:S01]  /*0280*/  LEA R8, R22, R7, 0x1 ;  /* 0x0000000716087211 */ /* 0x000fe200078e08ff */
[----:B------:R-:W-:-:S02]  /*0290*/  IMAD R10, R7, UR6, R15 ;  /* 0x00000006070a7c24 */ /* 0x000fc4000f8e020f */
[--C-:B------:R-:W-:Y:S02]  /*02a0*/  IMAD R2, R2, UR6, R15.reuse ;  /* 0x0000000602027c24 */ /* 0x100fe4000f8e020f */
[--C-:B------:R-:W-:Y:S02]  /*02b0*/  IMAD R11, R8, UR6, R15.reuse ;  /* 0x00000006080b7c24 */ /* 0x100fe4000f8e020f */
[----:B------:R-:W-:Y:S01]  /*02c0*/  @P1 IADD3 R3, PT, PT, R3, 0x1, RZ ;  /* 0x0000000103031810 */ /* 0x000fe20007ffe0ff */
[--C-:B------:R-:W-:Y:S01]  /*02d0*/  IMAD R12, R9, UR6, R15.reuse ;  /* 0x00000006090c7c24 */ /* 0x100fe2000f8e020f */
[----:B------:R-:W-:Y:S01]  /*02e0*/  @!P2 LOP3.LUT R3, RZ, R22, RZ, 0x33, !PT ;  /* 0x00000016ff03a212 */ /* 0x000fe200078e33ff */
[C---:B---3--:R-:W-:Y:S02]  /*02f0*/  IMAD R9, R13.reuse, 0x18, R10 ;  /* 0x000000180d097824 */ /* 0x048fe400078e020a */
[----:B------:R-:W-:Y:S01]  /*0300*/  IMAD R8, R13, 0x18, R15 ;  /* 0x000000180d087824 */ /* 0x000fe200078e020f */
[----:B------:R-:W-:Y:S01]  /*0310*/  IADD3 R24, PT, PT, R3, 0x1, RZ ;  /* 0x0000000103187810 */ /* 0x000fe20007ffe0ff */
[----:B------:R-:W-:-:S02]  /*0320*/  IMAD R10, R13, 0x18, R2 ;  /* 0x000000180d0a7824 */ /* 0x000fc400078e0202 */
[C---:B------:R-:W-:Y:S01]  /*0330*/  IMAD R11, R13.reuse, 0x18, R11 ;  /* 0x000000180d0b7824 */ /* 0x040fe200078e020b */
[C---:B------:R-:W-:Y:S01]  /*0340*/  LOP3.LUT R23, R24.reuse, 0x3, RZ, 0xc0, !PT ;  /* 0x0000000318177812 */ /* 0x040fe200078ec0ff */
[C---:B------:R-:W-:Y:S01]  /*0350*/  IMAD R12, R13.reuse, 0x18, R12 ;  /* 0x000000180d0c7824 */ /* 0x040fe200078e020c */
[----:B------:R-:W-:Y:S01]  /*0360*/  LOP3.LUT R24, R24, 0xfffffffc, RZ, 0xc0, !PT ;  /* 0xfffffffc18187812 */ /* 0x000fe200078ec0ff */
[----:B------:R-:W-:Y:S02]  /*0370*/  IMAD R4, R4, 0x18, R15 ;  /* 0x0000001804047824 */ /* 0x000fe400078e020f */
[----:B------:R-:W-:Y:S02]  /*0380*/  IMAD R13, R13, 0x18, R5 ;  /* 0x000000180d0d7824 */ /* 0x000fe400078e0205 */
[----:B----4-:R-:W-:-:S07]  /*0390*/  IMAD R22, R22, UR6, RZ ;  /* 0x0000000616167c24 */ /* 0x010fce000f8e02ff */
.L_x_56:
        /* <DEDUP_REMOVED lines=10> */
[----:B------:R-:W-:Y:S02]  /*0440*/  MOV R25, R9 ;  /* 0x0000000900197202 */ /* 0x000fe40000000f00 */
[----:B------:R-:W-:Y:S02]  /*0450*/  ISETP.GE.AND P0, PT, R0, RZ, PT ;  /* 0x000000ff0000720c */ /* 0x000fe40003f06270 */
[----:B------:R-:W-:Y:S02]  /*0460*/  MOV R16, R12 ;  /* 0x0000000c00107202 */ /* 0x000fe40000000f00 */
[----:B------:R-:W-:-:S02]  /*0470*/  MOV R17, R11 ;  /* 0x0000000b00117202 */ /* 0x000fc40000000f00 */
[----:B------:R-:W-:Y:S01]  /*0480*/  MOV R29, R10 ;  /* 0x0000000a001d7202 */ /* 0x000fe20000000f00 */
[----:B-1----:R-:W-:Y:S01]  /*0490*/  ULEA UR5, UR6, UR5, 0x18 ;  /* 0x0000000506057291 */ /* 0x002fe2000f8ec0ff */
[----:B0-----:R-:W-:Y:S02]  /*04a0*/  IMAD.SHL.U32 R14, R2, 0x4, RZ ;  /* 0x00000004020e7824 */ /* 0x001fe400078e00ff */
[----:B------:R-:W-:Y:S02]  /*04b0*/  HFMA2 R2, -RZ, RZ, 0, 0 ;  /* 0x00000000ff027431 */ /* 0x000fe400000001ff */
[----:B------:R-:W-:-:S05]  /*04c0*/  IMAD R14, R5, 0x64, R14 ;  /* 0x00000064050e7824 */ /* 0x000fca00078e020e */
[----:B------:R-:W-:Y:S01]  /*04d0*/  IADD3 R26, PT, PT, R14, UR5, RZ ;  /* 0x000000050e1a7c10 */ /* 0x000fe2000fffe0ff */
[----:B------:R-:W-:Y:S06]  /*04e0*/  @P0 BRA `(.L_x_45) ;  /* 0x0000000800440947 */ /* 0x000fec0003800000 */
[----:B------:R-:W-:Y:S02]  /*04f0*/  IADD3 R14, PT, PT, -R0, RZ, RZ ;  /* 0x000000ff000e7210 */ /* 0x000fe40007ffe1ff */
[----:B------:R-:W-:Y:S02]  /*0500*/  PLOP3.LUT P0, PT, PT, PT, PT, 0x80, 0x8 ;  /* 0x000000000008781c */ /* 0x000fe40003f0f070 */
[----:B------:R-:W-:-:S13]  /*0510*/  ISETP.GT.AND P1, PT, R14, 0xc, PT ;  /* 0x0000000c0e00780c */ /* 0x000fda0003f24270 */
[----:B------:R-:W-:Y:S05]  /*0520*/  @!P1 BRA `(.L_x_46) ;  /* 0x0000000400689947 */ /* 0x000fea0003800000 */
[----:B------:R-:W-:-:S13]  /*0530*/  PLOP3.LUT P0, PT, PT, PT, PT, 0x8, 0x80 ;  /* 0x000000000080781c */ /* 0x000fda0003f0e170 */
.L_x_47:
        /* <DEDUP_REMOVED lines=45> */
[----:B------:R-:W-:Y:S01]  /*0810*/  LEA R28, R22, R28, 0x2 ;  /* 0x0000001c161c7211 */ /* 0x000fe200078e10ff */
[----:B------:R-:W-:-:S04]  /*0820*/  IMAD R20, R21, 0x64, R16 ;  /* 0x0000006415147824 */ /* 0x000fc800078e0210 */
[----:B------:R-:W-:Y:S01]  /*0830*/  IMAD.WIDE R18, R28, 0x4, R14 ;  /* 0x000000041c127825 */ /* 0x000fe200078e020e */
        /* <DEDUP_REMOVED lines=8> */
[C---:B------:R-:W-:Y:S01]  /*08c0*/  LEA R29, R22.reuse, R29, 0x2 ;  /* 0x0000001d161d7211 */ /* 0x040fe200078e10ff */
[----:B------:R-:W-:-:S03]  /*08d0*/  IMAD R25, R22, 0x4, R25 ;  /* 0x0000000416197824 */ /* 0x000fc600078e0219 */
        /* <DEDUP_REMOVED lines=16> */
[----:B------:R-:W-:Y:S01]  /*09e0*/  IMAD R18, R21, 0x12c, R26 ;  /* 0x0000012c15127824 */ /* 0x000fe200078e021a */
[----:B------:R-:W-:-:S02]  /*09f0*/  IADD3 R0, PT, PT, R0, 0x10, RZ ;  /* 0x0000001000007810 */ /* 0x000fc40007ffe0ff */
[C---:B------:R-:W-:Y:S02]  /*0a00*/  LEA R2, R21.reuse, R2, 0x2 ;  /* 0x0000000215027211 */ /* 0x040fe400078e10ff */
[----:B------:R-:W-:Y:S02]  /*0a10*/  ISETP.GE.AND P1, PT, R0, -0xc, PT ;  /* 0xfffffff40000780c */ /* 0x000fe40003f26270 */
[----:B------:R-:W-:-:S04]  /*0a20*/  LEA R2, R21, R2, 0x2 ;  /* 0x0000000215027211 */ /* 0x000fc800078e10ff */
[C---:B------:R-:W-:Y:S01]  /*0a30*/  LEA R2, R21.reuse, R2, 0x2 ;  /* 0x0000000215027211 */ /* 0x040fe200078e10ff */
[C---:B------:R-:W-:Y:S01]  /*0a40*/  IMAD R26, R21.reuse, 0x190, R26 ;  /* 0x00000190151a7824 */ /* 0x040fe200078e021a */
[C---:B------:R-:W-:Y:S02]  /*0a50*/  LEA R25, R22.reuse, R25, 0x2 ;  /* 0x0000001916197211 */ /* 0x040fe400078e10ff */
[C---:B------:R-:W-:Y:S01]  /*0a60*/  LEA R29, R22.reuse, R29, 0x2 ;  /* 0x0000001d161d7211 */ /* 0x040fe200078e10ff */
[----:B------:R-:W-:Y:S01]  /*0a70*/  IMAD R2, R21, 0x4, R2 ;  /* 0x0000000415027824 */ /* 0x000fe200078e0202 */
[C---:B0-----:R-:W-:Y:S01]  /*0a80*/  LEA R16, R22.reuse, R20, 0x2 ;  /* 0x0000001416107211 */ /* 0x041fe200078e10ff */
[----:B--2---:R0:W-:Y:S04]  /*0a90*/  STS [R27], R17 ;  /* 0x000000111b007388 */ /* 0x0041e80000000800 */
[----:B---3--:R1:W-:Y:S01]  /*0aa0*/  STS [R18], R14 ;  /* 0x0000000e12007388 */ /* 0x0083e20000000800 */
[----:B0-----:R-:W-:Y:S01]  /*0ab0*/  LEA R17, R22, R28, 0x2 ;  /* 0x0000001c16117211 */ /* 0x001fe200078e10ff */
[----:B------:R-:W-:Y:S06]  /*0ac0*/  @!P1 BRA `(.L_x_47) ;  /* 0xfffffff8009c9947 */ /* 0x000fec000383ffff */
.L_x_46:
        /* <DEDUP_REMOVED lines=49> */
.L_x_48:
[----:B------:R-:W-:-:S13]  /*0de0*/  ISETP.NE.OR P0, PT, R0, RZ, P0 ;  /* 0x000000ff0000720c */ /* 0x000fda0000705670 */
[----:B------:R-:W-:Y:S05]  /*0df0*/  @!P0 BRA `(.L_x_44) ;  /* 0x0000000000688947 */ /* 0x000fea0003800000 */
.L_x_45:
        /* <DEDUP_REMOVED lines=26> */
.L_x_44:
        /* <DEDUP_REMOVED lines=10> */
[----:B------:R-:W-:Y:S01]  /*1040*/  ISETP.NE.AND P0, PT, R23, 0x1, PT ;  /* 0x000000011700780c */ /* 0x000fe20003f05270 */
[----:B------:R-:W1:Y:S01]  /*1050*/  S2R R0, SR_TID.X ;  /* 0x0000000000007919 */ /* 0x000e620000002100 */
[----:B0-----:R-:W-:Y:S01]  /*1060*/  ULEA UR5, UR6, UR5, 0x18 ;  /* 0x0000000506057291 */ /* 0x001fe2000f8ec0ff */
[----:B-1----:R-:W-:Y:S01]  /*1070*/  IMAD.SHL.U32 R19, R0, 0x4, RZ ;  /* 0x0000000400137824 */ /* 0x002fe200078e00ff */
[----:B------:R-:W-:-:S04]  /*1080*/  IADD3 R0, PT, PT, R5, R2, RZ ;  /* 0x0000000205007210 */ /* 0x000fc80007ffe0ff */
[----:B------:R-:W-:-:S05]  /*1090*/  IADD3 R19, PT, PT, R19, UR5, RZ ;  /* 0x0000000513137c10 */ /* 0x000fca000fffe0ff */
[----:B------:R-:W-:-:S05]  /*10a0*/  IMAD R0, R0, 0x64, R19 ;  /* 0x0000006400007824 */ /* 0x000fca00078e0213 */
[----:B--2---:R2:W-:Y:S01]  /*10b0*/  STS [R0], R17 ;  /* 0x0000001100007388 */ /* 0x0045e20000000800 */
[----:B------:R-:W-:Y:S05]  /*10c0*/  @!P0 BRA `(.L_x_49) ;  /* 0x0000000000388947 */ /* 0x000fea0003800000 */
[----:B------:R-:W2:Y:S01]  /*10d0*/  LDC R19, c[0x0][0x39c] ;  /* 0x0000e700ff137b82 */ /* 0x000ea20000000800 */
[----:B------:R-:W-:Y:S02]  /*10e0*/  ISETP.NE.AND P0, PT, R23, 0x2, PT ;  /* 0x000000021700780c */ /* 0x000fe40003f05270 */
[----:B--2---:R-:W-:-:S11]  /*10f0*/  IADD3 R17, PT, PT, R18, R19, RZ ;  /* 0x0000001312117210 */ /* 0x004fd60007ffe0ff */
[C---:B------:R-:W-:Y:S01]  /*1100*/  @P0 IADD3 R21, PT, PT, R17.reuse, R19, RZ ;  /* 0x0000001311150210 */ /* 0x040fe20007ffe0ff */
        /* <DEDUP_REMOVED lines=10> */
.L_x_49:
        /* <DEDUP_REMOVED lines=12> */
[----:B------:R-:W2:Y:S01]  /*1270*/  LDC R0, c[0x0][0x39c] ;  /* 0x0000e700ff007b82 */ /* 0x000ea20000000800 */
[----:B------:R-:W-:Y:S01]  /*1280*/  PLOP3.LUT P0, PT, PT, PT, PT, 0x8, 0x80 ;  /* 0x000000000080781c */ /* 0x000fe20003f0e170 */
[----:B------:R-:W4:Y:S06]  /*1290*/  LDCU UR6, c[0x0][0x394] ;  /* 0x00007280ff0677ac */ /* 0x000f2c0008000800 */
[----:B01----:R-:W0:Y:S06]  /*12a0*/  LDC.64 R14, c[0x0][0x380] ;  /* 0x0000e000ff0e7b82 */ /* 0x003e2c0000000a00 */
.L_x_53:
[----:B0-----:R-:W-:Y:S01]  /*12b0*/  IMAD.IADD R17, R5, 0x1, R2 ;  /* 0x0000000105117824 */ /* 0x001fe200078e0202 */
[-C--:B------:R-:W-:Y:S01]  /*12c0*/  IADD3 R25, PT, PT, R13, R2.reuse, RZ ;  /* 0x000000020d197210 */ /* 0x080fe20007ffe0ff */
[----:B------:R-:W-:Y:S01]  /*12d0*/  UIADD3 UR5, UPT, UPT, UR5, 0x10, URZ ;  /* 0x0000001005057890 */ /* 0x000fe2000fffe0ff */
[C---:B--2---:R-:W-:Y:S02]  /*12e0*/  LEA R2, R0.reuse, R2, 0x2 ;  /* 0x0000000200027211 */ /* 0x044fe400078e10ff */
[----:B------:R-:W-:Y:S01]  /*12f0*/  LEA R17, R17, R6, 0x2 ;  /* 0x0000000611117211 */ /* 0x000fe200078e10ff */
[C---:B----4-:R-:W-:Y:S01]  /*1300*/  IMAD R19, R25.reuse, UR6, R4 ;  /* 0x0000000619137c24 */ /* 0x050fe2000f8e0204 */
[----:B------:R-:W-:Y:S02]  /*1310*/  IADD3 R25, PT, PT, R25, R0, RZ ;  /* 0x0000000019197210 */ /* 0x000fe40007ffe0ff */
[----:B------:R-:W-:Y:S01]  /*1320*/  LEA R27, R0, R17, 0x2 ;  /* 0x00000011001b7211 */ /* 0x000fe200078e10ff */
[----:B------:R1:W2:Y:S01]  /*1330*/  LDS R21, [R17] ;  /* 0x0000000011157984 */ /* 0x0002a20000000800 */
[----:B0-----:R-:W-:-:S02]  /*1340*/  IMAD.WIDE R18, R19, 0x4, R14 ;  /* 0x0000000413127825 */ /* 0x001fc400078e020e */
[C---:B------:R-:W-:Y:S01]  /*1350*/  LEA R16, R0.reuse, R27, 0x2 ;  /* 0x0000001b00107211 */ /* 0x040fe200078e10ff */
[----:B------:R0:W4:Y:S03]  /*1360*/  LDS R28, [R27] ;  /* 0x000000001b1c7984 */ /* 0x0001260000000800 */
[----:B------:R-:W-:Y:S01]  /*1370*/  LEA R29, R0, R16, 0x2 ;  /* 0x00000010001d7211 */ /* 0x000fe200078e10ff */
[----:B------:R5:W3:Y:S01]  /*1380*/  LDS R26, [R16] ;  /* 0x00000000101a7984 */ /* 0x000ae20000000800 */
[----:B-1----:R-:W-:-:S04]  /*1390*/  IMAD.IADD R17, R5, 0x1, R2 ;  /* 0x0000000105117824 */ /* 0x002fc800078e0202 */
[----:B------:R-:W1:Y:S01]  /*13a0*/  LDS R29, [R29] ;  /* 0x000000001d1d7984 */ /* 0x000e620000000800 */
[----:B0-----:R-:W-:Y:S01]  /*13b0*/  LEA R27, R17, R6, 0x2 ;  /* 0x00000006111b7211 */ /* 0x001fe200078e10ff */
[----:B------:R-:W-:-:S04]  /*13c0*/  IMAD R17, R25, UR6, R4 ;  /* 0x0000000619117c24 */ /* 0x000fc8000f8e0204 */
[----:B-----5:R-:W-:Y:S01]  /*13d0*/  IMAD.WIDE R16, R17, 0x4, R14 ;  /* 0x0000000411107825 */ /* 0x020fe200078e020e */
[----:B--2---:R0:W-:Y:S04]  /*13e0*/  STG.E desc[UR8][R18.64], R21 ;  /* 0x0000001512007986 */ /* 0x0041e8000c101908 */
[----:B----4-:R2:W-:Y:S01]  /*13f0*/  STG.E desc[UR8][R16.64], R28 ;  /* 0x0000001c10007986 */ /* 0x0105e2000c101908 */
[----:B0-----:R-:W-:-:S03]  /*1400*/  IADD3 R19, PT, PT, R25, R0, RZ ;  /* 0x0000000019137210 */ /* 0x001fc60007ffe0ff */
[----:B------:R-:W0:Y:S01]  /*1410*/  LDS R25, [R27] ;  /* 0x000000001b197984 */ /* 0x000e220000000800 */
[----:B--2---:R-:W-:Y:S01]  /*1420*/  LEA R17, R0, R27, 0x2 ;  /* 0x0000001b00117211 */ /* 0x004fe200078e10ff */
[C---:B------:R-:W-:Y:S01]  /*1430*/  IMAD R20, R19.reuse, UR6, R4 ;  /* 0x0000000613147c24 */ /* 0x040fe2000f8e0204 */
[----:B------:R-:W-:-:S03]  /*1440*/  IADD3 R19, PT, PT, R19, R0, RZ ;  /* 0x0000000013137210 */ /* 0x000fc60007ffe0ff */
[----:B------:R-:W-:Y:S01]  /*1450*/  IMAD.WIDE R20, R20, 0x4, R14 ;  /* 0x0000000414147825 */ /* 0x000fe200078e020e */
[----:B------:R-:W2:Y:S03]  /*1460*/  LDS R27, [R17] ;  /* 0x00000000111b7984 */ /* 0x000ea60000000800 */
[----:B------:R-:W-:Y:S01]  /*1470*/  IMAD R19, R19, UR6, R4 ;  /* 0x0000000613137c24 */ /* 0x000fe2000f8e0204 */
[----:B---3--:R3:W-:Y:S03]  /*1480*/  STG.E desc[UR8][R20.64], R26 ;  /* 0x0000001a14007986 */ /* 0x0087e6000c101908 */
[----:B------:R-:W-:-:S05]  /*1490*/  IMAD.WIDE R18, R19, 0x4, R14 ;  /* 0x0000000413127825 */ /* 0x000fca00078e020e */
[----:B-1----:R1:W-:Y:S01]  /*14a0*/  STG.E desc[UR8][R18.64], R29 ;  /* 0x0000001d12007986 */ /* 0x0023e2000c101908 */
[C---:B---3--:R-:W-:Y:S02]  /*14b0*/  LEA R20, R0.reuse, R17, 0x2 ;  /* 0x0000001100147211 */ /* 0x048fe400078e10ff */
[-C--:B------:R-:W-:Y:S02]  /*14c0*/  IADD3 R21, PT, PT, R13, R2.reuse, RZ ;  /* 0x000000020d157210 */ /* 0x080fe40007ffe0ff */
[C---:B------:R-:W-:Y:S01]  /*14d0*/  LEA R2, R0.reuse, R2, 0x2 ;  /* 0x0000000200027211 */ /* 0x040fe200078e10ff */
[----:B------:R-:W3:Y:S01]  /*14e0*/  LDS R28, [R20] ;  /* 0x00000000141c7984 */ /* 0x000ee20000000800 */
[----:B------:R-:W-:Y:S02]  /*14f0*/  IMAD R26, R0, 0x4, R20 ;  /* 0x00000004001a7824 */ /* 0x000fe400078e0214 */
[C---:B------:R-:W-:Y:S01]  /*1500*/  IMAD R16, R21.reuse, UR6, R4 ;  /* 0x0000000615107c24 */ /* 0x040fe2000f8e0204 */
[----:B------:R-:W-:-:S03]  /*1510*/  IADD3 R21, PT, PT, R21, R0, RZ ;  /* 0x0000000015157210 */ /* 0x000fc60007ffe0ff */
[----:B------:R-:W-:Y:S01]  /*1520*/  IMAD.WIDE R16, R16, 0x4, R14 ;  /* 0x0000000410107825 */ /* 0x000fe200078e020e */
[----:B------:R-:W4:Y:S03]  /*1530*/  LDS R26, [R26] ;  /* 0x000000001a1a7984 */ /* 0x000f260000000800 */
[C---:B-1----:R-:W-:Y:S01]  /*1540*/  IMAD R19, R21.reuse, UR6, R4 ;  /* 0x0000000615137c24 */ /* 0x042fe2000f8e0204 */
[----:B0-----:R0:W-:Y:S01]  /*1550*/  STG.E desc[UR8][R16.64], R25 ;  /* 0x0000001910007986 */ /* 0x0011e2000c101908 */
[----:B------:R-:W-:Y:S02]  /*1560*/  IADD3 R21, PT, PT, R21, R0, RZ ;  /* 0x0000000015157210 */ /* 0x000fe40007ffe0ff */
[----:B------:R-:W-:-:S05]  /*1570*/  IMAD.WIDE R18, R19, 0x4, R14 ;  /* 0x0000000413127825 */ /* 0x000fca00078e020e */
[----:B--2---:R-:W-:Y:S01]  /*1580*/  STG.E desc[UR8][R18.64], R27 ;  /* 0x0000001b12007986 */ /* 0x004fe2000c101908 */
[----:B0-----:R-:W-:-:S04]  /*1590*/  IADD3 R17, PT, PT, R5, R2, RZ ;  /* 0x0000000205117210 */ /* 0x001fc80007ffe0ff */
[----:B------:R-:W-:Y:S01]  /*15a0*/  LEA R20, R17, R6, 0x2 ;  /* 0x0000000611147211 */ /* 0x000fe200078e10ff */
[C---:B------:R-:W-:Y:S01]  /*15b0*/  IMAD R17, R21.reuse, UR6, R4 ;  /* 0x0000000615117c24 */ /* 0x040fe2000f8e0204 */
[----:B------:R-:W-:-:S03]  /*15c0*/  IADD3 R21, PT, PT, R21, R0, RZ ;  /* 0x0000000015157210 */ /* 0x000fc60007ffe0ff */
[----:B------:R0:W1:Y:S01]  /*15d0*/  LDS R29, [R20] ;  /* 0x00000000141d7984 */ /* 0x0000620000000800 */
[----:B------:R-:W-:-:S04]  /*15e0*/  IMAD.WIDE R16, R17, 0x4, R14 ;  /* 0x0000000411107825 */ /* 0x000fc800078e020e */
[----:B------:R-:W-:Y:S01]  /*15f0*/  IMAD R21, R21, UR6, R4 ;  /* 0x0000000615157c24 */ /* 0x000fe2000f8e0204 */
[----:B---3--:R2:W-:Y:S01]  /*1600*/  STG.E desc[UR8][R16.64], R28 ;  /* 0x0000001c10007986 */ /* 0x0085e2000c101908 */
[----:B0-----:R-:W-:-:S05]  /*1610*/  LEA R20, R0, R20, 0x2 ;  /* 0x0000001400147211 */ /* 0x001fca00078e10ff */
[----:B------:R0:W3:Y:S01]  /*1620*/  LDS R25, [R20] ;  /* 0x0000000014197984 */ /* 0x0000e20000000800 */
[C---:B--2---:R-:W-:Y:S01]  /*1630*/  LEA R17, R0.reuse, R20, 0x2 ;  /* 0x0000001400117211 */ /* 0x044fe200078e10ff */
[----:B------:R-:W-:Y:S01]  /*1640*/  IMAD.IADD R16, R13, 0x1, R2 ;  /* 0x000000010d107824 */ /* 0x000fe200078e0202 */
[C---:B------:R-:W-:Y:S01]  /*1650*/  LEA R2, R0.reuse, R2, 0x2 ;  /* 0x0000000200027211 */ /* 0x040fe200078e10ff */
[----:B0-----:R-:W-:Y:S01]  /*1660*/  IMAD.WIDE R20, R21, 0x4, R14 ;  /* 0x0000000415147825 */ /* 0x001fe200078e020e */
[----:B------:R-:W-:Y:S01]  /*1670*/  LEA R28, R0, R17, 0x2 ;  /* 0x00000011001c7211 */ /* 0x000fe200078e10ff */
[----:B------:R-:W0:Y:S02]  /*1680*/  LDS R27, [R17] ;  /* 0x00000000111b7984 */ /* 0x000e240000000800 */
[----:B------:R-:W-:Y:S02]  /*1690*/  IMAD R19, R16, UR6, R4 ;  /* 0x0000000610137c24 */ /* 0x000fe4000f8e0204 */
[----:B----4-:R2:W-:Y:S02]  /*16a0*/  STG.E desc[UR8][R20.64], R26 ;  /* 0x0000001a14007986 */ /* 0x0105e4000c101908 */
[----:B------:R-:W-:-:S02]  /*16b0*/  IMAD.WIDE R18, R19, 0x4, R14 ;  /* 0x0000000413127825 */ /* 0x000fc400078e020e */
[----:B------:R-:W4:Y:S04]  /*16c0*/  LDS R28, [R28] ;  /* 0x000000001c1c7984 */ /* 0x000f280000000800 */
[----:B-1----:R1:W-:Y:S01]  /*16d0*/  STG.E desc[UR8][R18.64], R29 ;  /* 0x0000001d12007986 */ /* 0x0023e2000c101908 */
[----:B--2---:R-:W-:-:S04]  /*16e0*/  IADD3 R21, PT, PT, R5, R2, RZ ;  /* 0x0000000205157210 */ /* 0x004fc80007ffe0ff */
[----:B------:R-:W-:-:S05]  /*16f0*/  LEA R26, R21, R6, 0x2 ;  /* 0x00000006151a7211 */ /* 0x000fca00078e10ff */
[----:B------:R-:W2:Y:S01]  /*1700*/  LDS R21, [R26] ;  /* 0x000000001a157984 */ /* 0x000ea20000000800 */
[----:B-1----:R-:W-:Y:S02]  /*1710*/  IADD3 R19, PT, PT, R16, R0, RZ ;  /* 0x0000000010137210 */ /* 0x002fe40007ffe0ff */
[----:B------:R-:W-:Y:S02]  /*1720*/  LEA R29, R0, R26, 0x2 ;  /* 0x0000001a001d7211 */ /* 0x000fe400078e10ff */
[C---:B------:R-:W-:Y:S01]  /*1730*/  IADD3 R20, PT, PT, R19.reuse, R0, RZ ;  /* 0x0000000013147210 */ /* 0x040fe20007ffe0ff */
[----:B------:R-:W-:-:S04]  /*1740*/  IMAD R16, R19, UR6, R4 ;  /* 0x0000000613107c24 */ /* 0x000fc8000f8e0204 */
[C---:B------:R-:W-:Y:S01]  /*1750*/  IMAD R19, R20.reuse, UR6, R4 ;  /* 0x0000000614137c24 */ /* 0x040fe2000f8e0204 */
[----:B------:R-:W-:Y:S01]  /*1760*/  IADD3 R20, PT, PT, R20, R0, RZ ;  /* 0x0000000014147210 */ /* 0x000fe20007ffe0ff */
[----:B------:R-:W-:-:S04]  /*1770*/  IMAD.WIDE R16, R16, 0x4, R14 ;  /* 0x0000000410107825 */ /* 0x000fc800078e020e */
[----:B------:R-:W-:Y:S01]  /*1780*/  IMAD.WIDE R18, R19, 0x4, R14 ;  /* 0x0000000413127825 */ /* 0x000fe200078e020e */
[----:B---3--:R1:W-:Y:S04]  /*1790*/  STG.E desc[UR8][R16.64], R25 ;  /* 0x0000001910007986 */ /* 0x0083e8000c101908 */
[----:B0-----:R0:W-:Y:S04]  /*17a0*/  STG.E desc[UR8][R18.64], R27 ;  /* 0x0000001b12007986 */ /* 0x0011e8000c101908 */
[----:B------:R-:W3:Y:S01]  /*17b0*/  LDS R19, [R29] ;  /* 0x000000001d137984 */ /* 0x000ee20000000800 */
[----:B-1----:R-:W-:Y:S01]  /*17c0*/  IMAD R17, R20, UR6, R4 ;  /* 0x0000000614117c24 */ /* 0x002fe2000f8e0204 */
[----:B------:R-:W-:Y:S01]  /*17d0*/  IADD3 R20, PT, PT, R13, R2, RZ ;  /* 0x000000020d147210 */ /* 0x000fe20007ffe0ff */
[----:B------:R-:W-:-:S02]  /*17e0*/  IMAD R2, R0, 0x4, R2 ;  /* 0x0000000400027824 */ /* 0x000fc400078e0202 */
[----:B0-----:R-:W-:Y:S02]  /*17f0*/  IMAD R18, R0, 0x4, R29 ;  /* 0x0000000400127824 */ /* 0x001fe400078e021d */
[C---:B------:R-:W-:Y:S01]  /*1800*/  IMAD R27, R20.reuse, UR6, R4 ;  /* 0x00000006141b7c24 */ /* 0x040fe2000f8e0204 */
[----:B------:R-:W-:Y:S01]  /*1810*/  IADD3 R20, PT, PT, R20, R0, RZ ;  /* 0x0000000014147210 */ /* 0x000fe20007ffe0ff */
[--C-:B------:R-:W-:Y:S01]  /*1820*/  IMAD.WIDE R16, R17, 0x4, R14.reuse ;  /* 0x0000000411107825 */ /* 0x100fe200078e020e */
[----:B------:R-:W-:Y:S01]  /*1830*/  LEA R25, R0, R18, 0x2 ;  /* 0x0000001200197211 */ /* 0x000fe200078e10ff */
[----:B------:R-:W0:Y:S02]  /*1840*/  LDS R29, [R18] ;  /* 0x00000000121d7984 */ /* 0x000e240000000800 */
[----:B------:R-:W-:Y:S02]  /*1850*/  IMAD.WIDE R26, R27, 0x4, R14 ;  /* 0x000000041b1a7825 */ /* 0x000fe400078e020e */
[----:B----4-:R1:W-:Y:S04]  /*1860*/  STG.E desc[UR8][R16.64], R28 ;  /* 0x0000001c10007986 */ /* 0x0103e8000c101908 */
[----:B------:R-:W4:Y:S04]  /*1870*/  LDS R25, [R25] ;  /* 0x0000000019197984 */ /* 0x000f280000000800 */
[----:B--2---:R2:W-:Y:S01]  /*1880*/  STG.E desc[UR8][R26.64], R21 ;  /* 0x000000151a007986 */ /* 0x0045e2000c101908 */
[C---:B-1----:R-:W-:Y:S01]  /*1890*/  IADD3 R17, PT, PT, R20.reuse, R0, RZ ;  /* 0x0000000014117210 */ /* 0x042fe20007ffe0ff */
[----:B------:R-:W-:-:S04]  /*18a0*/  IMAD R20, R20, UR6, R4 ;  /* 0x0000000614147c24 */ /* 0x000fc8000f8e0204 */
[C---:B------:R-:W-:Y:S01]  /*18b0*/  IMAD R18, R17.reuse, UR6, R4 ;  /* 0x0000000611127c24 */ /* 0x040fe2000f8e0204 */
[----:B--2---:R-:W-:Y:S01]  /*18c0*/  IADD3 R26, PT, PT, R24, -0xc, RZ ;  /* 0xfffffff4181a7810 */ /* 0x004fe20007ffe0ff */
[----:B------:R-:W-:Y:S01]  /*18d0*/  IMAD.WIDE R20, R20, 0x4, R14 ;  /* 0x0000000414147825 */ /* 0x000fe200078e020e */
[----:B------:R-:W-:Y:S02]  /*18e0*/  IADD3 R27, PT, PT, R17, R0, RZ ;  /* 0x00000000111b7210 */ /* 0x000fe40007ffe0ff */
[----:B------:R-:W-:Y:S02]  /*18f0*/  ISETP.LE.AND P2, PT, R26, UR5, PT ;  /* 0x000000051a007c0c */ /* 0x000fe4000bf43270 */
[----:B---3--:R1:W-:Y:S01]  /*1900*/  STG.E desc[UR8][R20.64], R19 ;  /* 0x0000001314007986 */ /* 0x0083e2000c101908 */
[----:B------:R-:W-:-:S04]  /*1910*/  IMAD R17, R27, UR6, R4 ;  /* 0x000000061b117c24 */ /* 0x000fc8000f8e0204 */
[----:B------:R-:W-:-:S04]  /*1920*/  IMAD.WIDE R16, R17, 0x4, R14 ;  /* 0x0000000411107825 */ /* 0x000fc800078e020e */
[----:B-1----:R-:W-:-:S05]  /*1930*/  IMAD.WIDE R18, R18, 0x4, R14 ;  /* 0x0000000412127825 */ /* 0x002fca00078e020e */
[----:B0-----:R0:W-:Y:S04]  /*1940*/  STG.E desc[UR8][R18.64], R29 ;  /* 0x0000001d12007986 */ /* 0x0011e8000c101908 */
[----:B----4-:R0:W-:Y:S01]  /*1950*/  STG.E desc[UR8][R16.64], R25 ;  /* 0x0000001910007986 */ /* 0x0101e2000c101908 */
[----:B------:R-:W-:Y:S05]  /*1960*/  @!P2 BRA `(.L_x_53) ;  /* 0xfffffff80050a947 */ /* 0x000fea000383ffff */
.L_x_52:
[----:B------:R-:W-:-:S04]  /*1970*/  IADD3 R0, PT, PT, R24, -UR5, RZ ;  /* 0x8000000518007c10 */ /* 0x000fc8000fffe0ff */
[----:B------:R-:W-:-:S13]  /*1980*/  ISETP.GT.AND P2, PT, R0, 0x4, PT ;  /* 0x000000040000780c */ /* 0x000fda0003f44270 */
[----:B------:R-:W-:Y:S05]  /*1990*/  @!P2 BRA `(.L_x_54) ;  /* 0x0000000000f0a947 */ /* 0x000fea0003800000 */
[----:B------:R-:W2:Y:S01]  /*19a0*/  LDC R0, c[0x0][0x39c] ;  /* 0x0000e700ff007b82 */ /* 0x000ea20000000800 */
[----:B01----:R-:W-:Y:S01]  /*19b0*/  IADD3 R15, PT, PT, R2, R5, RZ ;  /* 0x00000005020f7210 */ /* 0x003fe20007ffe0ff */
[----:B------:R-:W0:Y:S01]  /*19c0*/  LDCU UR6, c[0x0][0x394] ;  /* 0x00007280ff0677ac */ /* 0x000e220008000800 */
[----:B------:R-:W-:Y:S02]  /*19d0*/  IADD3 R27, PT, PT, R13, R2, RZ ;  /* 0x000000020d1b7210 */ /* 0x000fe40007ffe0ff */
[----:B------:R-:W-:Y:S01]  /*19e0*/  LEA R17, R15, R6, 0x2 ;  /* 0x000000060f117211 */ /* 0x000fe200078e10ff */
[----:B------:R-:W-:Y:S01]  /*19f0*/  UIADD3 UR5, UPT, UPT, UR5, 0x8, URZ ;  /* 0x0000000805057890 */ /* 0x000fe2000fffe0ff */
[----:B------:R-:W-:Y:S01]  /*1a00*/  PLOP3.LUT P0, PT, PT, PT, PT, 0x8, 0x80 ;  /* 0x000000000080781c */ /* 0x000fe20003f0e170 */
[----:B------:R-:W1:Y:S02]  /*1a10*/  LDC.64 R14, c[0x0][0x380] ;  /* 0x0000e000ff0e7b82 */ /* 0x000e640000000a00 */
[----:B------:R4:W5:Y:S01]  /*1a20*/  LDS R29, [R17] ;  /* 0x00000000111d7984 */ /* 0x0009620000000800 */
[----:B0-----:R-:W-:Y:S01]  /*1a30*/  IMAD R19, R27, UR6, R4 ;  /* 0x000000061b137c24 */ /* 0x001fe2000f8e0204 */
[----:B--2---:R-:W-:-:S02]  /*1a40*/  LEA R16, R0, R17, 0x2 ;  /* 0x0000001100107211 */ /* 0x004fc400078e10ff */
[----:B------:R-:W-:Y:S02]  /*1a50*/  IADD3 R27, PT, PT, R27, R0, RZ ;  /* 0x000000001b1b7210 */ /* 0x000fe40007ffe0ff */
[C---:B------:R-:W-:Y:S01]  /*1a60*/  LEA R20, R0.reuse, R16, 0x2 ;  /* 0x0000001000147211 */ /* 0x040fe200078e10ff */
[----:B------:R-:W0:Y:S01]  /*1a70*/  LDS R25, [R16] ;  /* 0x0000000010197984 */ /* 0x000e220000000800 */
[C---:B------:R-:W-:Y:S01]  /*1a80*/  LEA R2, R0.reuse, R2, 0x2 ;  /* 0x0000000200027211 */ /* 0x040fe200078e10ff */
[C---:B----4-:R-:W-:Y:S01]  /*1a90*/  IMAD R17, R27.reuse, UR6, R4 ;  /* 0x000000061b117c24 */ /* 0x050fe2000f8e0204 */
[----:B------:R-:W-:Y:S01]  /*1aa0*/  IADD3 R27, PT, PT, R27, R0, RZ ;  /* 0x000000001b1b7210 */ /* 0x000fe20007ffe0ff */
[----:B------:R2:W4:Y:S01]  /*1ab0*/  LDS R21, [R20] ;  /* 0x0000000014157984 */ /* 0x0005220000000800 */
[----:B------:R-:W-:Y:S01]  /*1ac0*/  IMAD R26, R0, 0x4, R20 ;  /* 0x00000004001a7824 */ /* 0x000fe200078e0214 */
[----:B------:R-:W-:Y:S01]  /*1ad0*/  IADD3 R28, PT, PT, R5, R2, RZ ;  /* 0x00000002051c7210 */ /* 0x000fe20007ffe0ff */
[----:B-1----:R-:W-:-:S04]  /*1ae0*/  IMAD.WIDE R18, R19, 0x4, R14 ;  /* 0x0000000413127825 */ /* 0x002fc800078e020e */
[----:B------:R-:W1:Y:S01]  /*1af0*/  LDS R26, [R26] ;  /* 0x000000001a1a7984 */ /* 0x000e620000000800 */
[----:B--2---:R-:W-:Y:S01]  /*1b00*/  LEA R20, R28, R6, 0x2 ;  /* 0x000000061c147211 */ /* 0x004fe200078e10ff */
[----:B------:R-:W-:-:S04]  /*1b10*/  IMAD.WIDE R16, R17, 0x4, R14 ;  /* 0x0000000411107825 */ /* 0x000fc800078e020e */
[----:B------:R-:W2:Y:S04]  /*1b20*/  LDS R28, [R20] ;  /* 0x00000000141c7984 */ /* 0x000ea80000000800 */
[----:B-----5:R5:W-:Y:S02]  /*1b30*/  STG.E desc[UR8][R18.64], R29 ;  /* 0x0000001d12007986 */ /* 0x020be4000c101908 */
[C---:B-----5:R-:W-:Y:S01]  /*1b40*/  IMAD R19, R27.reuse, UR6, R4 ;  /* 0x000000061b137c24 */ /* 0x060fe2000f8e0204 */
[C---:B------:R-:W-:Y:S02]  /*1b50*/  LEA R29, R0.reuse, R20, 0x2 ;  /* 0x00000014001d7211 */ /* 0x040fe400078e10ff */
[----:B------:R-:W-:Y:S01]  /*1b60*/  IADD3 R27, PT, PT, R27, R0, RZ ;  /* 0x000000001b1b7210 */ /* 0x000fe20007ffe0ff */
[----:B------:R-:W-:Y:S01]  /*1b70*/  IMAD.WIDE R18, R19, 0x4, R14 ;  /* 0x0000000413127825 */ /* 0x000fe200078e020e */
[----:B------:R-:W-:Y:S01]  /*1b80*/  IADD3 R20, PT, PT, R13, R2, RZ ;  /* 0x000000020d147210 */ /* 0x000fe20007ffe0ff */
[----:B0-----:R0:W-:Y:S04]  /*1b90*/  STG.E desc[UR8][R16.64], R25 ;  /* 0x0000001910007986 */ /* 0x0011e8000c101908 */
[----:B----4-:R4:W-:Y:S01]  /*1ba0*/  STG.E desc[UR8][R18.64], R21 ;  /* 0x0000001512007986 */ /* 0x0109e2000c101908 */
[----:B0-----:R-:W-:Y:S01]  /*1bb0*/  IMAD R17, R27, UR6, R4 ;  /* 0x000000061b117c24 */ /* 0x001fe2000f8e0204 */
[----:B----4-:R-:W-:-:S03]  /*1bc0*/  LEA R19, R0, R29, 0x2 ;  /* 0x0000001d00137211 */ /* 0x010fc600078e10ff */
[----:B------:R-:W-:Y:S01]  /*1bd0*/  IMAD.WIDE R16, R17, 0x4, R14 ;  /* 0x0000000411107825 */ /* 0x000fe200078e020e */
[----:B------:R-:W0:Y:S01]  /*1be0*/  LDS R29, [R29] ;  /* 0x000000001d1d7984 */ /* 0x000e220000000800 */
[----:B------:R-:W-:Y:S02]  /*1bf0*/  IADD3 R18, PT, PT, R13, R2, RZ ;  /* 0x000000020d127210 */ /* 0x000fe40007ffe0ff */
[----:B------:R-:W-:Y:S01]  /*1c00*/  IMAD R25, R0, 0x4, R19 ;  /* 0x0000000400197824 */ /* 0x000fe200078e0213 */
[----:B------:R4:W5:Y:S01]  /*1c10*/  LDS R27, [R19] ;  /* 0x00000000131b7984 */ /* 0x0009620000000800 */
[----:B------:R-:W-:Y:S02]  /*1c20*/  IMAD R21, R20, UR6, R4 ;  /* 0x0000000614157c24 */ /* 0x000fe4000f8e0204 */
[----:B------:R-:W-:Y:S01]  /*1c30*/  IMAD R2, R0, 0x4, R2 ;  /* 0x0000000400027824 */ /* 0x000fe200078e0202 */
[----:B-1----:R1:W-:Y:S01]  /*1c40*/  STG.E desc[UR8][R16.64], R26 ;  /* 0x0000001a10007986 */ /* 0x0023e2000c101908 */
[----:B------:R-:W-:-:S03]  /*1c50*/  IMAD.WIDE R20, R21, 0x4, R14 ;  /* 0x0000000415147825 */ /* 0x000fc600078e020e */
[----:B------:R-:W3:Y:S01]  /*1c60*/  LDS R25, [R25] ;  /* 0x0000000019197984 */ /* 0x000ee20000000800 */
[----:B----4-:R-:W-:-:S03]  /*1c70*/  IADD3 R19, PT, PT, R18, R0, RZ ;  /* 0x0000000012137210 */ /* 0x010fc60007ffe0ff */
[----:B--2---:R2:W-:Y:S02]  /*1c80*/  STG.E desc[UR8][R20.64], R28 ;  /* 0x0000001c14007986 */ /* 0x0045e4000c101908 */
[----:B------:R-:W-:Y:S01]  /*1c90*/  IMAD R19, R19, UR6, R4 ;  /* 0x0000000613137c24 */ /* 0x000fe2000f8e0204 */
[----:B-1----:R-:W-:-:S04]  /*1ca0*/  IADD3 R17, PT, PT, R18, R0, RZ ;  /* 0x0000000012117210 */ /* 0x002fc80007ffe0ff */
[CC--:B------:R-:W-:Y:S02]  /*1cb0*/  IADD3 R18, PT, PT, R17.reuse, R0.reuse, RZ ;  /* 0x0000000011127210 */ /* 0x0c0fe40007ffe0ff */
[----:B--2---:R-:W-:-:S03]  /*1cc0*/  IADD3 R21, PT, PT, R17, R0, RZ ;  /* 0x0000000011157210 */ /* 0x004fc60007ffe0ff */
[----:B------:R-:W-:Y:S02]  /*1cd0*/  IMAD R17, R18, UR6, R4 ;  /* 0x0000000612117c24 */ /* 0x000fe4000f8e0204 */
[----:B------:R-:W-:Y:S01]  /*1ce0*/  IMAD.WIDE R18, R19, 0x4, R14 ;  /* 0x0000000413127825 */ /* 0x000fe200078e020e */
[----:B------:R-:W-:-:S03]  /*1cf0*/  IADD3 R21, PT, PT, R21, R0, RZ ;  /* 0x0000000015157210 */ /* 0x000fc60007ffe0ff */
[----:B------:R-:W-:-:S04]  /*1d00*/  IMAD.WIDE R16, R17, 0x4, R14 ;  /* 0x0000000411107825 */ /* 0x000fc800078e020e */
[----:B------:R-:W-:Y:S01]  /*1d10*/  IMAD R26, R21, UR6, R4 ;  /* 0x00000006151a7c24 */ /* 0x000fe2000f8e0204 */
[----:B0-----:R2:W-:Y:S03]  /*1d20*/  STG.E desc[UR8][R18.64], R29 ;  /* 0x0000001d12007986 */ /* 0x0015e6000c101908 */
[----:B------:R-:W-:Y:S01]  /*1d30*/  IMAD.WIDE R14, R26, 0x4, R14 ;  /* 0x000000041a0e7825 */ /* 0x000fe200078e020e */
[----:B-----5:R2:W-:Y:S04]  /*1d40*/  STG.E desc[UR8][R16.64], R27 ;  /* 0x0000001b10007986 */ /* 0x0205e8000c101908 */
[----:B---3--:R2:W-:Y:S02]  /*1d50*/  STG.E desc[UR8][R14.64], R25 ;  /* 0x000000190e007986 */ /* 0x0085e4000c101908 */
.L_x_54:
[----:B------:R-:W-:-:S13]  /*1d60*/  ISETP.NE.OR P0, PT, R24, UR5, P0 ;  /* 0x0000000518007c0c */ /* 0x000fda0008705670 */
[----:B------:R-:W-:Y:S05]  /*1d70*/  @!P0 BRA `(.L_x_50) ;  /* 0x00000000007c8947 */ /* 0x000fea0003800000 */
.L_x_51:
[----:B0-2---:R-:W0:Y:S01]  /*1d80*/  LDC R25, c[0x0][0x39c] ;  /* 0x0000e700ff197b82 */ /* 0x005e220000000800 */
[-C--:B-1----:R-:W-:Y:S01]  /*1d90*/  IADD3 R15, PT, PT, R5, R2.reuse, RZ ;  /* 0x00000002050f7210 */ /* 0x082fe20007ffe0ff */
[----:B------:R-:W-:Y:S01]  /*1da0*/  UIADD3 UR5, UPT, UPT, UR5, 0x4, URZ ;  /* 0x0000000405057890 */ /* 0x000fe2000fffe0ff */
[----:B------:R-:W-:Y:S02]  /*1db0*/  IADD3 R17, PT, PT, R13, R2, RZ ;  /* 0x000000020d117210 */ /* 0x000fe40007ffe0ff */
[----:B----4-:R-:W-:-:S03]  /*1dc0*/  LEA R16, R15, R6, 0x2 ;  /* 0x000000060f107211 */ /* 0x010fc600078e10ff */
[----:B------:R-:W1:Y:S01]  /*1dd0*/  LDC.64 R14, c[0x0][0x380] ;  /* 0x0000e000ff0e7b82 */ /* 0x000e620000000a00 */
[--C-:B---3--:R-:W-:Y:S01]  /*1de0*/  IMAD R21, R17, UR7, R4.reuse ;  /* 0x0000000711157c24 */ /* 0x108fe2000f8e0204 */
[----:B------:R2:W3:Y:S01]  /*1df0*/  LDS R26, [R16] ;  /* 0x00000000101a7984 */ /* 0x0004e20000000800 */
[----:B------:R-:W-:Y:S02]  /*1e00*/  ISETP.NE.AND P0, PT, R24, UR5, PT ;  /* 0x0000000518007c0c */ /* 0x000fe4000bf05270 */
[----:B0-----:R-:W-:Y:S02]  /*1e10*/  LEA R18, R25, R16, 0x2 ;  /* 0x0000001019127211 */ /* 0x001fe400078e10ff */
[-C--:B------:R-:W-:Y:S02]  /*1e20*/  IADD3 R17, PT, PT, R17, R25.reuse, RZ ;  /* 0x0000001911117210 */ /* 0x080fe40007ffe0ff */
[----:B------:R-:W-:Y:S01]  /*1e30*/  LEA R28, R25, R18, 0x2 ;  /* 0x00000012191c7211 */ /* 0x000fe200078e10ff */
[----:B------:R0:W4:Y:S01]  /*1e40*/  LDS R27, [R18] ;  /* 0x00000000121b7984 */ /* 0x0001220000000800 */
[C---:B--2---:R-:W-:Y:S01]  /*1e50*/  IADD3 R16, PT, PT, R17.reuse, R25, RZ ;  /* 0x0000001911107210 */ /* 0x044fe20007ffe0ff */
[----:B------:R-:W-:Y:S01]  /*1e60*/  IMAD R19, R17, UR7, R4 ;  /* 0x0000000711137c24 */ /* 0x000fe2000f8e0204 */
[----:B------:R-:W-:Y:S01]  /*1e70*/  LEA R0, R25, R28, 0x2 ;  /* 0x0000001c19007211 */ /* 0x000fe200078e10ff */
[----:B------:R2:W5:Y:S01]  /*1e80*/  LDS R29, [R28] ;  /* 0x000000001c1d7984 */ /* 0x0005620000000800 */
[----:B-1----:R-:W-:Y:S01]  /*1e90*/  IMAD.WIDE R20, R21, 0x4, R14 ;  /* 0x0000000415147825 */ /* 0x002fe200078e020e */
[----:B------:R-:W-:-:S03]  /*1ea0*/  LEA R2, R25, R2, 0x2 ;  /* 0x0000000219027211 */ /* 0x000fc600078e10ff */
[----:B------:R-:W1:Y:S01]  /*1eb0*/  LDS R0, [R0] ;  /* 0x0000000000007984 */ /* 0x000e620000000800 */
[C---:B0-----:R-:W-:Y:S02]  /*1ec0*/  IMAD.IADD R18, R16.reuse, 0x1, R25 ;  /* 0x0000000110127824 */ /* 0x041fe400078e0219 */
[--C-:B------:R-:W-:Y:S02]  /*1ed0*/  IMAD R17, R16, UR7, R4.reuse ;  /* 0x0000000710117c24 */ /* 0x100fe4000f8e0204 */
[----:B--2---:R-:W-:Y:S02]  /*1ee0*/  IMAD R28, R18, UR7, R4 ;  /* 0x00000007121c7c24 */ /* 0x004fe4000f8e0204 */
[----:B------:R-:W-:-:S04]  /*1ef0*/  IMAD.WIDE R18, R19, 0x4, R14 ;  /* 0x0000000413127825 */ /* 0x000fc800078e020e */
[--C-:B------:R-:W-:Y:S01]  /*1f00*/  IMAD.WIDE R16, R17, 0x4, R14.reuse ;  /* 0x0000000411107825 */ /* 0x100fe200078e020e */
[----:B---3--:R0:W-:Y:S03]  /*1f10*/  STG.E desc[UR8][R20.64], R26 ;  /* 0x0000001a14007986 */ /* 0x0081e6000c101908 */
[----:B------:R-:W-:Y:S01]  /*1f20*/  IMAD.WIDE R14, R28, 0x4, R14 ;  /* 0x000000041c0e7825 */ /* 0x000fe200078e020e */
[----:B----4-:R0:W-:Y:S04]  /*1f30*/  STG.E desc[UR8][R18.64], R27 ;  /* 0x0000001b12007986 */ /* 0x0101e8000c101908 */
[----:B-----5:R0:W-:Y:S04]  /*1f40*/  STG.E desc[UR8][R16.64], R29 ;  /* 0x0000001d10007986 */ /* 0x0201e8000c101908 */
[----:B-1----:R0:W-:Y:S01]  /*1f50*/  STG.E desc[UR8][R14.64], R0 ;  /* 0x000000000e007986 */ /* 0x0021e2000c101908 */
[----:B------:R-:W-:Y:S05]  /*1f60*/  @P0 BRA `(.L_x_51) ;  /* 0xfffffffc00840947 */ /* 0x000fea000383ffff */
.L_x_50:
[----:B------:R-:W-:Y:S05]  /*1f70*/  @!P1 BRA `(.L_x_55) ;  /* 0x0000000000649947 */ /* 0x000fea0003800000 */
[-C--:B012---:R-:W-:Y:S01]  /*1f80*/  IADD3 R15, PT, PT, R5, R2.reuse, RZ ;  /* 0x00000002050f7210 */ /* 0x087fe20007ffe0ff */
[----:B------:R-:W0:Y:S01]  /*1f90*/  LDCU UR5, c[0x0][0x394] ;  /* 0x00007280ff0577ac */ /* 0x000e220008000800 */
[----:B------:R-:W-:Y:S02]  /*1fa0*/  IADD3 R25, PT, PT, R13, R2, RZ ;  /* 0x000000020d197210 */ /* 0x000fe40007ffe0ff */
[----:B----4-:R-:W-:Y:S02]  /*1fb0*/  LEA R0, R15, R6, 0x2 ;  /* 0x000000060f007211 */ /* 0x010fe400078e10ff */
[----:B------:R-:W1:Y:S01]  /*1fc0*/  LDC.64 R14, c[0x0][0x380] ;  /* 0x0000e000ff0e7b82 */ /* 0x000e620000000a00 */
[----:B------:R-:W-:Y:S02]  /*1fd0*/  ISETP.NE.AND P0, PT, R23, 0x1, PT ;  /* 0x000000011700780c */ /* 0x000fe40003f05270 */
        /* <DEDUP_REMOVED lines=19> */
.L_x_55:
[----:B------:R-:W-:Y:S05]  /*2110*/  BRA.U UP0, `(.L_x_56) ;  /* 0xffffffe100a07547 */ /* 0x000fea000b83ffff */
[----:B---3--:R-:W-:Y:S05]  /*2120*/  EXIT ;  /* 0x000000000000794d */ /* 0x008fea0003800000 */
.L_x_57:
        /* <DEDUP_REMOVED lines=13> */
.L_x_105:


//--------------------- .text._Z18transposeCoalescedPfS_iiii --------------------------
	.section	.text._Z18transposeCoalescedPfS_iiii,"ax",@progbits
	.align	128
        .global         _Z18transposeCoalescedPfS_iiii
        .type           _Z18transposeCoalescedPfS_iiii,@function
        .size           _Z18transposeCoalescedPfS_iiii,(.L_x_106 - _Z18transposeCoalescedPfS_iiii)
        .other          _Z18transposeCoalescedPfS_iiii,@"STO_CUDA_ENTRY STV_DEFAULT"
_Z18transposeCoalescedPfS_iiii:
.text._Z18transposeCoalescedPfS_iiii:
        /* <DEDUP_REMOVED lines=58> */
.L_x_70:
        /* <DEDUP_REMOVED lines=26> */
.L_x_61:
        /* <DEDUP_REMOVED lines=89> */
.L_x_60:
        /* <DEDUP_REMOVED lines=49> */
.L_x_62:
[----:B------:R-:W-:-:S13]  /*0de0*/  ISETP.NE.OR P0, PT, R0, RZ, P0 ;  /* 0x000000ff0000720c */ /* 0x000fda0000705670 */
[----:B------:R-:W-:Y:S05]  /*0df0*/  @!P0 BRA `(.L_x_58) ;  /* 0x0000000000688947 */ /* 0x000fea0003800000 */
.L_x_59:
        /* <DEDUP_REMOVED lines=26> */
.L_x_58:
        /* <DEDUP_REMOVED lines=33> */
.L_x_63:
        /* <DEDUP_REMOVED lines=16> */
.L_x_67:
        /* <DEDUP_REMOVED lines=108> */
.L_x_66:
        /* <DEDUP_REMOVED lines=63> */
.L_x_68:
[----:B------:R-:W-:-:S13]  /*1d60*/  ISETP.NE.OR P0, PT, R24, UR5, P0 ;  /* 0x0000000518007c0c */ /* 0x000fda0008705670 */
[----:B------:R-:W-:Y:S05]  /*1d70*/  @!P0 BRA `(.L_x_64) ;  /* 0x00000000007c8947 */ /* 0x000fea0003800000 */
.L_x_65:
        /* <DEDUP_REMOVED lines=31> */
.L_x_64:
        /* <DEDUP_REMOVED lines=26> */
.L_x_69:
[----:B------:R-:W-:Y:S05]  /*2110*/  BRA.U UP0, `(.L_x_70) ;  /* 0xffffffe100a07547 */ /* 0x000fea000b83ffff */
[----:B---3--:R-:W-:Y:S05]  /*2120*/  EXIT ;  /* 0x000000000000794d */ /* 0x008fea0003800000 */
.L_x_71:
        /* <DEDUP_REMOVED lines=13> */
.L_x_106:


//--------------------- .text._Z14transposeNaivePfS_iiii --------------------------
	.section	.text._Z14transposeNaivePfS_iiii,"ax",@progbits
	.align	128
        .global         _Z14transposeNaivePfS_iiii
        .type           _Z14transposeNaivePfS_iiii,@function
        .size           _Z14transposeNaivePfS_iiii,(.L_x_107 - _Z14transposeNaivePfS_iiii)
        .other          _Z14transposeNaivePfS_iiii,@"STO_CUDA_ENTRY STV_DEFAULT"
_Z14transposeNaivePfS_iiii:
.text._Z14transposeNaivePfS_iiii:
[----:B------:R-:W-:Y:S08]  /*0000*/  LDC R1, c[0x0][0x37c] ;  /* 0x0000df00ff017b82 */ /* 0x000ff00000000800 */
[----:B------:R-:W0:Y:S02]  /*0010*/  LDC R0, c[0x0][0x398] ;  /* 0x0000e600ff007b82 */ /* 0x000e240000000800 */
[----:B0-----:R-:W-:-:S13]  /*0020*/  ISETP.GE.AND P0, PT, R0, 0x1, PT ;  /* 0x000000010000780c */ /* 0x001fda0003f06270 */
[----:B------:R-:W-:Y:S05]  /*0030*/  @!P0 EXIT ;  /* 0x000000000000894d */ /* 0x000fea0003800000 */
[----:B------:R-:W0:Y:S01]  /*0040*/  LDC R9, c[0x0][0x39c] ;  /* 0x0000e700ff097b82 */ /* 0x000e220000000800 */
[----:B------:R-:W-:Y:S01]  /*0050*/  HFMA2 R2, -RZ, RZ, 0, 0 ;  /* 0x00000000ff027431 */ /* 0x000fe200000001ff */
[----:B------:R-:W1:Y:S01]  /*0060*/  S2R R7, SR_TID.Y ;  /* 0x0000000000077919 */ /* 0x000e620000002200 */
[----:B------:R-:W2:Y:S01]  /*0070*/  LDCU UR4, c[0x0][0x390] ;  /* 0x00007200ff0477ac */ /* 0x000ea20008000800 */
[----:B------:R-:W3:Y:S01]  /*0080*/  S2R R6, SR_CTAID.Y ;  /* 0x0000000000067919 */ /* 0x000ee20000002600 */
[----:B------:R-:W4:Y:S01]  /*0090*/  LDCU.64 UR6, c[0x0][0x358] ;  /* 0x00006b00ff0677ac */ /* 0x000f220008000a00 */
[----:B------:R-:W2:Y:S01]  /*00a0*/  S2R R11, SR_TID.X ;  /* 0x00000000000b7919 */ /* 0x000ea20000002100 */
[----:B------:R-:W5:Y:S01]  /*00b0*/  S2R R10, SR_CTAID.X ;  /* 0x00000000000a7919 */ /* 0x000f620000002500 */
[----:B0-----:R-:W0:Y:S01]  /*00c0*/  I2F.U32.RP R4, R9 ;  /* 0x0000000900047306 */ /* 0x001e220000209000 */
[----:B------:R-:W-:-:S07]  /*00d0*/  ISETP.NE.U32.AND P2, PT, R9, RZ, PT ;  /* 0x000000ff0900720c */ /* 0x000fce0003f45070 */
[----:B0-----:R-:W0:Y:S02]  /*00e0*/  MUFU.RCP R4, R4 ;  /* 0x0000000400047308 */ /* 0x001e240000001000 */
[----:B0-----:R-:W-:-:S06]  /*00f0*/  IADD3 R3, PT, PT, R4, 0xffffffe, RZ ;  /* 0x0ffffffe04037810 */ /* 0x001fcc0007ffe0ff */
[----:B------:R-:W0:Y:S02]  /*0100*/  F2I.FTZ.U32.TRUNC.NTZ R3, R3 ;  /* 0x0000000300037305 */ /* 0x000e24000021f000 */
[----:B0-----:R-:W-:-:S05]  /*0110*/  IADD3 R0, PT, PT, RZ, -R3, RZ ;  /* 0x80000003ff007210 */ /* 0x001fca0007ffe0ff */
[----:B------:R-:W-:Y:S01]  /*0120*/  IMAD R5, R0, R9, RZ ;  /* 0x0000000900057224 */ /* 0x000fe200078e02ff */
[----:B------:R-:W-:-:S03]  /*0130*/  VIMNMX R0, PT, PT, R9, 0x18, !PT ;  /* 0x0000001809007848 */ /* 0x000fc60007fe0100 */
[----:B------:R-:W-:Y:S01]  /*0140*/  IMAD.HI.U32 R5, R3, R5, R2 ;  /* 0x0000000503057227 */ /* 0x000fe200078e0002 */
[----:B------:R-:W-:Y:S02]  /*0150*/  IADD3 R2, PT, PT, R0, -0x1, RZ ;  /* 0xffffffff00027810 */ /* 0x000fe40007ffe0ff */
[----:B-1----:R-:W-:-:S03]  /*0160*/  IADD3 R3, PT, PT, R7, R9, RZ ;  /* 0x0000000907037210 */ /* 0x002fc60007ffe0ff */
[----:B------:R-:W-:-:S04]  /*0170*/  IMAD.HI.U32 R0, R5, R2, RZ ;  /* 0x0000000205007227 */ /* 0x000fc800078e00ff */
[----:B---3--:R-:W-:Y:S01]  /*0180*/  IMAD R3, R6, 0x18, R3 ;  /* 0x0000001806037824 */ /* 0x008fe200078e0203 */
[----:B------:R-:W-:-:S03]  /*0190*/  IADD3 R4, PT, PT, -R0, RZ, RZ ;  /* 0x000000ff00047210 */ /* 0x000fc60007ffe1ff */
[----:B--2---:R-:W-:Y:S02]  /*01a0*/  IMAD R5, R3, UR4, R11 ;  /* 0x0000000403057c24 */ /* 0x004fe4000f8e020b */
[C---:B------:R-:W-:Y:S02]  /*01b0*/  IMAD R4, R9.reuse, R4, R2 ;  /* 0x0000000409047224 */ /* 0x040fe400078e0202 */
[----:B------:R-:W-:Y:S02]  /*01c0*/  IMAD R2, R6, 0x18, R7 ;  /* 0x0000001806027824 */ /* 0x000fe400078e0207 */
[--C-:B-----5:R-:W-:Y:S01]  /*01d0*/  IMAD R3, R10, 0x18, R11.reuse ;  /* 0x000000180a037824 */ /* 0x120fe200078e020b */
[----:B------:R-:W-:Y:S01]  /*01e0*/  ISETP.GE.U32.AND P0, PT, R4, R9, PT ;  /* 0x000000090400720c */ /* 0x000fe20003f06070 */
[----:B------:R-:W-:Y:S02]  /*01f0*/  IMAD R7, R9, 0x3, R2 ;  /* 0x0000000309077824 */ /* 0x000fe400078e0202 */
[----:B------:R-:W-:-:S02]  /*0200*/  IMAD R8, R2, UR4, R11 ;  /* 0x0000000402087c24 */ /* 0x000fc4000f8e020b */
[----:B------:R-:W-:Y:S02]  /*0210*/  IMAD R7, R7, UR4, R11 ;  /* 0x0000000407077c24 */ /* 0x000fe4000f8e020b */
[C---:B------:R-:W-:Y:S02]  /*0220*/  IMAD R5, R10.reuse, 0x18, R5 ;  /* 0x000000180a057824 */ /* 0x040fe400078e0205 */
[----:B------:R-:W-:-:S04]  /*0230*/  IMAD R7, R10, 0x18, R7 ;  /* 0x000000180a077824 */ /* 0x000fc800078e0207 */
[-C--:B------:R-:W-:Y:S02]  /*0240*/  @P0 IADD3 R4, PT, PT, R4, -R9.reuse, RZ ;  /* 0x8000000904040210 */ /* 0x080fe40007ffe0ff */
[----:B------:R-:W-:Y:S02]  /*0250*/  @P0 IADD3 R0, PT, PT, R0, 0x1, RZ ;  /* 0x0000000100000810 */ /* 0x000fe40007ffe0ff */
[----:B------:R-:W-:Y:S02]  /*0260*/  ISETP.GE.U32.AND P1, PT, R4, R9, PT ;  /* 0x000000090400720c */ /* 0x000fe40003f26070 */
[----:B------:R-:W-:-:S05]  /*0270*/  LEA R4, R9, R2, 0x1 ;  /* 0x0000000209047211 */ /* 0x000fca00078e08ff */
[----:B------:R-:W-:Y:S02]  /*0280*/  IMAD R6, R4, UR4, R11 ;  /* 0x0000000404067c24 */ /* 0x000fe4000f8e020b */
[C---:B------:R-:W-:Y:S02]  /*0290*/  IMAD R4, R10.reuse, 0x18, R8 ;  /* 0x000000180a047824 */ /* 0x040fe400078e0208 */
[----:B------:R-:W-:Y:S02]  /*02a0*/  IMAD R6, R10, 0x18, R6 ;  /* 0x000000180a067824 */ /* 0x000fe400078e0206 */
[----:B------:R-:W-:Y:S01]  /*02b0*/  @P1 IADD3 R0, PT, PT, R0, 0x1, RZ ;  /* 0x0000000100001810 */ /* 0x000fe20007ffe0ff */
[----:B------:R-:W-:Y:S01]  /*02c0*/  IMAD R8, R9, UR4, RZ ;  /* 0x0000000409087c24 */ /* 0x000fe2000f8e02ff */
[----:B------:R-:W-:Y:S01]  /*02d0*/  @!P2 LOP3.LUT R0, RZ, R9, RZ, 0x33, !PT ;  /* 0x00000009ff00a212 */ /* 0x000fe200078e33ff */
[----:B----4-:R-:W-:-:S06]  /*02e0*/  UMOV UR4, URZ ;  /* 0x000000ff00047c82 */ /* 0x010fcc0008000000 */
.L_x_78:
[----:B0-----:R-:W0:Y:S01]  /*02f0*/  LDCU UR5, c[0x0][0x398] ;  /* 0x00007300ff0577ac */ /* 0x001e220008000800 */
[----:B------:R-:W-:Y:S02]  /*0300*/  ISETP.GE.U32.AND P0, PT, R0, 0x3, PT ;  /* 0x000000030000780c */ /* 0x000fe40003f06070 */
[----:B------:R-:W-:Y:S01]  /*0310*/  MOV R29, RZ ;  /* 0x000000ff001d7202 */ /* 0x000fe20000000f00 */
[----:B------:R-:W-:-:S04]  /*0320*/  UIADD3 UR4, UPT, UPT, UR4, 0x1, URZ ;  /* 0x0000000104047890 */ /* 0x000fc8000fffe0ff */
[----:B0-----:R-:W-:-:S06]  /*0330*/  UISETP.NE.AND UP0, UPT, UR4, UR5, UPT ;  /* 0x000000050400728c */ /* 0x001fcc000bf05270 */
[----:B-1234-:R-:W-:Y:S05]  /*0340*/  @!P0 BRA `(.L_x_72) ;  /* 0x0000000c00108947 */ /* 0x01efea0003800000 */
[----:B------:R-:W0:Y:S01]  /*0350*/  S2R R12, SR_TID.Y ;  /* 0x00000000000c7919 */ /* 0x000e220000002200 */
[----:B------:R-:W-:Y:S01]  /*0360*/  IADD3 R9, PT, PT, R0, 0x1, RZ ;  /* 0x0000000100097810 */ /* 0x000fe20007ffe0ff */
[----:B------:R-:W0:Y:S01]  /*0370*/  LDCU UR5, c[0x0][0x394] ;  /* 0x00007280ff0577ac */ /* 0x000e220008000800 */
[----:B------:R-:W-:Y:S01]  /*0380*/  HFMA2 R29, -RZ, RZ, 0, 0 ;  /* 0x00000000ff1d7431 */ /* 0x000fe200000001ff */
[----:B------:R-:W1:Y:S01]  /*0390*/  S2R R14, SR_CTAID.Y ;  /* 0x00000000000e7919 */ /* 0x000e620000002600 */
[----:B------:R-:W-:Y:S02]  /*03a0*/  LOP3.LUT R9, R9, 0xfffffffc, RZ, 0xc0, !PT ;  /* 0xfffffffc09097812 */ /* 0x000fe400078ec0ff */
[----:B------:R-:W-:Y:S02]  /*03b0*/  MOV R24, R4 ;  /* 0x0000000400187202 */ /* 0x000fe40000000f00 */
[----:B------:R-:W-:Y:S02]  /*03c0*/  IADD3 R10, PT, PT, -R9, RZ, RZ ;  /* 0x000000ff090a7210 */ /* 0x000fe40007ffe1ff */
[----:B------:R-:W-:-:S02]  /*03d0*/  MOV R25, R7 ;  /* 0x0000000700197202 */ /* 0x000fc40000000f00 */
[----:B------:R-:W-:Y:S02]  /*03e0*/  ISETP.GE.AND P0, PT, R10, RZ, PT ;  /* 0x000000ff0a00720c */ /* 0x000fe40003f06270 */
[----:B------:R-:W-:Y:S02]  /*03f0*/  MOV R11, R6 ;  /* 0x00000006000b7202 */ /* 0x000fe40000000f00 */
[----:B------:R-:W-:Y:S01]  /*0400*/  MOV R9, R5 ;  /* 0x0000000500097202 */ /* 0x000fe20000000f00 */
[----:B0-----:R-:W-:-:S04]  /*0410*/  IMAD R27, R3, UR5, R12 ;  /* 0x00000005031b7c24 */ /* 0x001fc8000f8e020c */
[----:B-1----:R-:W-:-:S04]  /*0420*/  IMAD R27, R14, 0x18, R27 ;  /* 0x000000180e1b7824 */ /* 0x002fc800078e021b */
[----:B------:R-:W-:Y:S05]  /*0430*/  @P0 BRA `(.L_x_73) ;  /* 0x0000000800640947 */ /* 0x000fea0003800000 */
[----:B------:R-:W-:Y:S02]  /*0440*/  IADD3 R12, PT, PT, -R10, RZ, RZ ;  /* 0x000000ff0a0c7210 */ /* 0x000fe40007ffe1ff */
[----:B------:R-:W-:Y:S02]  /*0450*/  PLOP3.LUT P0, PT, PT, PT, PT, 0x80, 0x8 ;  /* 0x000000000008781c */ /* 0x000fe40003f0f070 */
[----:B------:R-:W-:-:S13]  /*0460*/  ISETP.GT.AND P1, PT, R12, 0xc, PT ;  /* 0x0000000c0c00780c */ /* 0x000fda0003f24270 */
[----:B------:R-:W-:Y:S05]  /*0470*/  @!P1 BRA `(.L_x_74) ;  /* 0x00000004007c9947 */ /* 0x000fea0003800000 */
[----:B------:R-:W0:Y:S01]  /*0480*/  LDC R26, c[0x0][0x39c] ;  /* 0x0000e700ff1a7b82 */ /* 0x000e220000000800 */
[----:B------:R-:W-:-:S07]  /*0490*/  PLOP3.LUT P0, PT, PT, PT, PT, 0x8, 0x80 ;  /* 0x000000000080781c */ /* 0x000fce0003f0e170 */
[----:B------:R-:W1:Y:S08]  /*04a0*/  LDC.64 R14, c[0x0][0x380] ;  /* 0x0000e000ff0e7b82 */ /* 0x000e700000000a00 */
[----:B------:R-:W2:Y:S02]  /*04b0*/  LDC.64 R12, c[0x0][0x388] ;  /* 0x0000e200ff0c7b82 */ /* 0x000ea40000000a00 */
.L_x_75:
[----:B--23--:R-:W-:-:S05]  /*04c0*/  IMAD.WIDE R20, R24, 0x4, R12 ;  /* 0x0000000418147825 */ /* 0x00cfca00078e020c */
[----:B------:R-:W2:Y:S01]  /*04d0*/  LDG.E R28, desc[UR6][R20.64] ;  /* 0x00000006141c7981 */ /* 0x000ea2000c1e1900 */
[----:B-1----:R-:W-:-:S04]  /*04e0*/  IMAD.WIDE R18, R27, 0x4, R14 ;  /* 0x000000041b127825 */ /* 0x002fc800078e020e */
[--C-:B------:R-:W-:Y:S01]  /*04f0*/  IMAD.WIDE R16, R9, 0x4, R12.reuse ;  /* 0x0000000409107825 */ /* 0x100fe200078e020c */
[----:B--2---:R1:W-:Y:S04]  /*0500*/  STG.E desc[UR6][R18.64], R28 ;  /* 0x0000001c12007986 */ /* 0x0043e8000c101906 */
[----:B-1----:R0:W2:Y:S01]  /*0510*/  LDG.E R28, desc[UR6][R16.64] ;  /* 0x00000006101c7981 */ /* 0x0020a2000c1e1900 */
[----:B------:R-:W-:-:S04]  /*0520*/  IMAD.WIDE R22, R11, 0x4, R12 ;  /* 0x000000040b167825 */ /* 0x000fc800078e020c */
[----:B0-----:R-:W-:-:S05]  /*0530*/  IMAD.WIDE R16, R26, 0x4, R18 ;  /* 0x000000041a107825 */ /* 0x001fca00078e0212 */
[----:B--2---:R-:W-:Y:S04]  /*0540*/  STG.E desc[UR6][R16.64], R28 ;  /* 0x0000001c10007986 */ /* 0x004fe8000c101906 */
[----:B------:R-:W2:Y:S01]  /*0550*/  LDG.E R23, desc[UR6][R22.64] ;  /* 0x0000000616177981 */ /* 0x000ea2000c1e1900 */
[----:B------:R-:W-:-:S04]  /*0560*/  IMAD.WIDE R18, R26, 0x4, R16 ;  /* 0x000000041a127825 */ /* 0x000fc800078e0210 */
[----:B------:R-:W-:Y:S01]  /*0570*/  IMAD.WIDE R20, R25, 0x4, R12 ;  /* 0x0000000419147825 */ /* 0x000fe200078e020c */
[----:B--2---:R0:W-:Y:S05]  /*0580*/  STG.E desc[UR6][R18.64], R23 ;  /* 0x0000001712007986 */ /* 0x0041ea000c101906 */
[----:B------:R1:W2:Y:S01]  /*0590*/  LDG.E R20, desc[UR6][R20.64] ;  /* 0x0000000614147981 */ /* 0x0002a2000c1e1900 */
[----:B0-----:R-:W-:Y:S01]  /*05a0*/  IMAD.WIDE R18, R26, 0x4, R18 ;  /* 0x000000041a127825 */ /* 0x001fe200078e0212 */
[----:B-1----:R-:W-:-:S05]  /*05b0*/  LEA R21, R8, R24, 0x2 ;  /* 0x0000001808157211 */ /* 0x002fca00078e10ff */
[----:B------:R-:W-:Y:S01]  /*05c0*/  IMAD.WIDE R16, R21, 0x4, R12 ;  /* 0x0000000415107825 */ /* 0x000fe200078e020c */
[----:B--2---:R0:W-:Y:S04]  /*05d0*/  STG.E desc[UR6][R18.64], R20 ;  /* 0x0000001412007986 */ /* 0x0041e8000c101906 */
[----:B------:R1:W2:Y:S01]  /*05e0*/  LDG.E R24, desc[UR6][R16.64] ;  /* 0x0000000610187981 */ /* 0x0002a2000c1e1900 */
[----:B------:R-:W-:Y:S02]  /*05f0*/  LEA R27, R26, R27, 0x2 ;  /* 0x0000001b1a1b7211 */ /* 0x000fe400078e10ff */
[----:B------:R-:W-:-:S03]  /*0600*/  LEA R9, R8, R9, 0x2 ;  /* 0x0000000908097211 */ /* 0x000fc600078e10ff */
[----:B------:R-:W-:-:S04]  /*0610*/  IMAD.WIDE R22, R27, 0x4, R14 ;  /* 0x000000041b167825 */ /* 0x000fc800078e020e */
[----:B-1----:R-:W-:Y:S01]  /*0620*/  IMAD.WIDE R16, R9, 0x4, R12 ;  /* 0x0000000409107825 */ /* 0x002fe200078e020c */
[----:B--2---:R1:W-:Y:S04]  /*0630*/  STG.E desc[UR6][R22.64], R24 ;  /* 0x0000001816007986 */ /* 0x0043e8000c101906 */
[----:B0-----:R-:W2:Y:S01]  /*0640*/  LDG.E R20, desc[UR6][R16.64] ;  /* 0x0000000610147981 */ /* 0x001ea2000c1e1900 */
[----:B------:R-:W-:-:S05]  /*0650*/  LEA R11, R8, R11, 0x2 ;  /* 0x0000000b080b7211 */ /* 0x000fca00078e10ff */
[----:B------:R-:W-:-:S04]  /*0660*/  IMAD.WIDE R18, R11, 0x4, R12 ;  /* 0x000000040b127825 */ /* 0x000fc800078e020c */
[----:B-1----:R-:W-:-:S05]  /*0670*/  IMAD.WIDE R22, R26, 0x4, R22 ;  /* 0x000000041a167825 */ /* 0x002fca00078e0216 */
[----:B--2---:R0:W-:Y:S04]  /*0680*/  STG.E desc[UR6][R22.64], R20 ;  /* 0x0000001416007986 */ /* 0x0041e8000c101906 */
[----:B0-----:R-:W2:Y:S01]  /*0690*/  LDG.E R20, desc[UR6][R18.64] ;  /* 0x0000000612147981 */ /* 0x001ea2000c1e1900 */
[----:B------:R-:W-:Y:S01]  /*06a0*/  LEA R28, R8, R25, 0x2 ;  /* 0x00000019081c7211 */ /* 0x000fe200078e10ff */
[----:B------:R-:W-:-:S04]  /*06b0*/  IMAD.WIDE R24, R26, 0x4, R22 ;  /* 0x000000041a187825 */ /* 0x000fc800078e0216 */
[----:B------:R-:W-:Y:S01]  /*06c0*/  IMAD.WIDE R16, R28, 0x4, R12 ;  /* 0x000000041c107825 */ /* 0x000fe200078e020c */
[----:B------:R-:W-:Y:S01]  /*06d0*/  LEA R21, R8, R21, 0x2 ;  /* 0x0000001508157211 */ /* 0x000fe200078e10ff */
[----:B--2---:R0:W-:Y:S04]  /*06e0*/  STG.E desc[UR6][R24.64], R20 ;  /* 0x0000001418007986 */ /* 0x0041e8000c101906 */
[----:B------:R1:W2:Y:S01]  /*06f0*/  LDG.E R23, desc[UR6][R16.64] ;  /* 0x0000000610177981 */ /* 0x0002a2000c1e1900 */
[----:B------:R-:W-:-:S04]  /*0700*/  IMAD.WIDE R18, R26, 0x4, R24 ;  /* 0x000000041a127825 */ /* 0x000fc800078e0218 */
[----:B-1----:R-:W-:Y:S01]  /*0710*/  IMAD.WIDE R16, R21, 0x4, R12 ;  /* 0x0000000415107825 */ /* 0x002fe200078e020c */
[----:B--2---:R1:W-:Y:S04]  /*0720*/  STG.E desc[UR6][R18.64], R23 ;  /* 0x0000001712007986 */ /* 0x0043e8000c101906 */
[----:B0-----:R-:W2:Y:S01]  /*0730*/  LDG.E R20, desc[UR6][R16.64] ;  /* 0x0000000610147981 */ /* 0x001ea2000c1e1900 */
[----:B------:R-:W-:Y:S02]  /*0740*/  LEA R27, R26, R27, 0x2 ;  /* 0x0000001b1a1b7211 */ /* 0x000fe400078e10ff */
[----:B------:R-:W-:-:S03]  /*0750*/  LEA R9, R8, R9, 0x2 ;  /* 0x0000000908097211 */ /* 0x000fc600078e10ff */
[----:B-1----:R-:W-:-:S04]  /*0760*/  IMAD.WIDE R22, R27, 0x4, R14 ;  /* 0x000000041b167825 */ /* 0x002fc800078e020e */
[----:B------:R-:W-:Y:S01]  /*0770*/  IMAD.WIDE R18, R9, 0x4, R12 ;  /* 0x0000000409127825 */ /* 0x000fe200078e020c */
[----:B--2---:R-:W-:Y:S05]  /*0780*/  STG.E desc[UR6][R22.64], R20 ;  /* 0x0000001416007986 */ /* 0x004fea000c101906 */
[----:B------:R-:W2:Y:S01]  /*0790*/  LDG.E R18, desc[UR6][R18.64] ;  /* 0x0000000612127981 */ /* 0x000ea2000c1e1900 */
[----:B------:R-:W-:Y:S01]  /*07a0*/  LEA R11, R8, R11, 0x2 ;  /* 0x0000000b080b7211 */ /* 0x000fe200078e10ff */
[----:B------:R-:W-:-:S04]  /*07b0*/  IMAD.WIDE R16, R26, 0x4, R22 ;  /* 0x000000041a107825 */ /* 0x000fc800078e0216 */
[----:B------:R-:W-:Y:S01]  /*07c0*/  IMAD.WIDE R24, R11, 0x4, R12 ;  /* 0x000000040b187825 */ /* 0x000fe200078e020c */
[----:B------:R-:W-:Y:S01]  /*07d0*/  LEA R28, R8, R28, 0x2 ;  /* 0x0000001c081c7211 */ /* 0x000fe200078e10ff */
[----:B--2---:R0:W-:Y:S04]  /*07e0*/  STG.E desc[UR6][R16.64], R18 ;  /* 0x0000001210007986 */ /* 0x0041e8000c101906 */
[----:B------:R-:W2:Y:S01]  /*07f0*/  LDG.E R25, desc[UR6][R24.64] ;  /* 0x0000000618197981 */ /* 0x000ea2000c1e1900 */
[----:B0-----:R-:W-:-:S04]  /*0800*/  IMAD.WIDE R16, R26, 0x4, R16 ;  /* 0x000000041a107825 */ /* 0x001fc800078e0210 */
[----:B------:R-:W-:Y:S01]  /*0810*/  IMAD.WIDE R18, R28, 0x4, R12 ;  /* 0x000000041c127825 */ /* 0x000fe200078e020c */
[----:B--2---:R-:W-:Y:S05]  /*0820*/  STG.E desc[UR6][R16.64], R25 ;  /* 0x0000001910007986 */ /* 0x004fea000c101906 */
[----:B------:R0:W2:Y:S02]  /*0830*/  LDG.E R18, desc[UR6][R18.64] ;  /* 0x0000000612127981 */ /* 0x0000a4000c1e1900 */
[----:B0-----:R-:W-:Y:S01]  /*0840*/  LEA R19, R8, R21, 0x2 ;  /* 0x0000001508137211 */ /* 0x001fe200078e10ff */
[----:B------:R-:W-:-:S04]  /*0850*/  IMAD.WIDE R20, R26, 0x4, R16 ;  /* 0x000000041a147825 */ /* 0x000fc800078e0210 */
[----:B------:R-:W-:Y:S01]  /*0860*/  IMAD.WIDE R22, R19, 0x4, R12 ;  /* 0x0000000413167825 */ /* 0x000fe200078e020c */
[----:B--2---:R0:W-:Y:S04]  /*0870*/  STG.E desc[UR6][R20.64], R18 ;  /* 0x0000001214007986 */ /* 0x0041e8000c101906 */
[----:B0-----:R0:W2:Y:S01]  /*0880*/  LDG.E R18, desc[UR6][R22.64] ;  /* 0x0000000616127981 */ /* 0x0010a2000c1e1900 */
[----:B------:R-:W-:Y:S02]  /*0890*/  LEA R27, R26, R27, 0x2 ;  /* 0x0000001b1a1b7211 */ /* 0x000fe400078e10ff */
[----:B------:R-:W-:-:S05]  /*08a0*/  LEA R9, R8, R9, 0x2 ;  /* 0x0000000908097211 */ /* 0x000fca00078e10ff */
[----:B------:R-:W-:-:S04]  /*08b0*/  IMAD.WIDE R24, R9, 0x4, R12 ;  /* 0x0000000409187825 */ /* 0x000fc800078e020c */
[----:B0-----:R-:W-:-:S05]  /*08c0*/  IMAD.WIDE R22, R27, 0x4, R14 ;  /* 0x000000041b167825 */ /* 0x001fca00078e020e */
[----:B--2---:R0:W-:Y:S04]  /*08d0*/  STG.E desc[UR6][R22.64], R18 ;  /* 0x0000001216007986 */ /* 0x0041e8000c101906 */
[----:B------:R1:W2:Y:S01]  /*08e0*/  LDG.E R21, desc[UR6][R24.64] ;  /* 0x0000000618157981 */ /* 0x0002a2000c1e1900 */
[----:B------:R-:W-:-:S05]  /*08f0*/  LEA R11, R8, R11, 0x2 ;  /* 0x0000000b080b7211 */ /* 0x000fca00078e10ff */
[----:B------:R-:W-:-:S04]  /*0900*/  IMAD.WIDE R16, R11, 0x4, R12 ;  /* 0x000000040b107825 */ /* 0x000fc800078e020c */
[----:B-1----:R-:W-:-:S05]  /*0910*/  IMAD.WIDE R24, R26, 0x4, R22 ;  /* 0x000000041a187825 */ /* 0x002fca00078e0216 */
[----:B--2---:R1:W-:Y:S04]  /*0920*/  STG.E desc[UR6][R24.64], R21 ;  /* 0x0000001518007986 */ /* 0x0043e8000c101906 */
[----:B0-----:R0:W2:Y:S01]  /*0930*/  LDG.E R18, desc[UR6][R16.64] ;  /* 0x0000000610127981 */ /* 0x0010a2000c1e1900 */
[----:B------:R-:W-:-:S04]  /*0940*/  IMAD R28, R8, 0x4, R28 ;  /* 0x00000004081c7824 */ /* 0x000fc800078e021c */
[----:B-1----:R-:W-:-:S04]  /*0950*/  IMAD.WIDE R20, R28, 0x4, R12 ;  /* 0x000000041c147825 */ /* 0x002fc800078e020c */
[----:B0-----:R-:W-:Y:S01]  /*0960*/  IMAD.WIDE R16, R26, 0x4, R24 ;  /* 0x000000041a107825 */ /* 0x001fe200078e0218 */
[----:B------:R-:W-:-:S04]  /*0970*/  IADD3 R10, PT, PT, R10, 0x10, RZ ;  /* 0x000000100a0a7810 */ /* 0x000fc80007ffe0ff */
[----:B--2---:R3:W-:Y:S04]  /*0980*/  STG.E desc[UR6][R16.64], R18 ;  /* 0x0000001210007986 */ /* 0x0047e8000c101906 */
[----:B------:R-:W2:Y:S01]  /*0990*/  LDG.E R20, desc[UR6][R20.64] ;  /* 0x0000000614147981 */ /* 0x000ea2000c1e1900 */
[----:B------:R-:W-:Y:S01]  /*09a0*/  ISETP.GE.AND P1, PT, R10, -0xc, PT ;  /* 0xfffffff40a00780c */ /* 0x000fe20003f26270 */
[C---:B------:R-:W-:Y:S01]  /*09b0*/  IMAD.WIDE R22, R26.reuse, 0x4, R16 ;  /* 0x000000041a167825 */ /* 0x040fe200078e0210 */
[C---:B------:R-:W-:Y:S02]  /*09c0*/  LEA R29, R26.reuse, R29, 0x2 ;  /* 0x0000001d1a1d7211 */ /* 0x040fe400078e10ff */
[C---:B------:R-:W-:Y:S02]  /*09d0*/  LEA R27, R26.reuse, R27, 0x2 ;  /* 0x0000001b1a1b7211 */ /* 0x040fe400078e10ff */
[----:B------:R-:W-:-:S02]  /*09e0*/  LEA R29, R26, R29, 0x2 ;  /* 0x0000001d1a1d7211 */ /* 0x000fc400078e10ff */
[----:B------:R-:W-:Y:S02]  /*09f0*/  LEA R9, R8, R9, 0x2 ;  /* 0x0000000908097211 */ /* 0x000fe400078e10ff */
[----:B------:R-:W-:Y:S02]  /*0a00*/  LEA R29, R26, R29, 0x2 ;  /* 0x0000001d1a1d7211 */ /* 0x000fe400078e10ff */
[----:B------:R-:W-:Y:S02]  /*0a10*/  LEA R11, R8, R11, 0x2 ;  /* 0x0000000b080b7211 */ /* 0x000fe400078e10ff */
[----:B------:R-:W-:Y:S02]  /*0a20*/  LEA R29, R26, R29, 0x2 ;  /* 0x0000001d1a1d7211 */ /* 0x000fe400078e10ff */
[C---:B------:R-:W-:Y:S02]  /*0a30*/  LEA R25, R8.reuse, R28, 0x2 ;  /* 0x0000001c08197211 */ /* 0x040fe400078e10ff */
[----:B------:R-:W-:Y:S01]  /*0a40*/  LEA R24, R8, R19, 0x2 ;  /* 0x0000001308187211 */ /* 0x000fe200078e10ff */
[----:B--2---:R3:W-:Y:S01]  /*0a50*/  STG.E desc[UR6][R22.64], R20 ;  /* 0x0000001416007986 */ /* 0x0047e2000c101906 */
[----:B------:R-:W-:Y:S05]  /*0a60*/  @!P1 BRA `(.L_x_75) ;  /* 0xfffffff800949947 */ /* 0x000fea000383ffff */
.L_x_74:
[----:B------:R-:W-:-:S04]  /*0a70*/  IADD3 R12, PT, PT, -R10, RZ, RZ ;  /* 0x000000ff0a0c7210 */ /* 0x000fc80007ffe1ff */
[----:B------:R-:W-:-:S13]  /*0a80*/  ISETP.GT.AND P1, PT, R12, 0x4, PT ;  /* 0x000000040c00780c */ /* 0x000fda0003f24270 */
[----:B------:R-:W-:Y:S05]  /*0a90*/  @!P1 BRA `(.L_x_76) ;  /* 0x0000000000c49947 */ /* 0x000fea0003800000 */
[----:B------:R-:W3:Y:S08]  /*0aa0*/  LDC.64 R14, c[0x0][0x388] ;  /* 0x0000e200ff0e7b82 */ /* 0x000ef00000000a00 */
[----:B------:R-:W0:Y:S08]  /*0ab0*/  LDC.64 R12, c[0x0][0x380] ;  /* 0x0000e000ff0c7b82 */ /* 0x000e300000000a00 */
[----:B------:R-:W1:Y:S01]  /*0ac0*/  LDC R26, c[0x0][0x39c] ;  /* 0x0000e700ff1a7b82 */ /* 0x000e620000000800 */
[----:B---3--:R-:W-:-:S05]  /*0ad0*/  IMAD.WIDE R18, R24, 0x4, R14 ;  /* 0x0000000418127825 */ /* 0x008fca00078e020e */
[----:B------:R-:W2:Y:S01]  /*0ae0*/  LDG.E R28, desc[UR6][R18.64] ;  /* 0x00000006121c7981 */ /* 0x000ea2000c1e1900 */
[----:B------:R-:W-:-:S04]  /*0af0*/  IMAD.WIDE R16, R9, 0x4, R14 ;  /* 0x0000000409107825 */ /* 0x000fc800078e020e */
[----:B0-----:R-:W-:-:S05]  /*0b00*/  IMAD.WIDE R22, R27, 0x4, R12 ;  /* 0x000000041b167825 */ /* 0x001fca00078e020c */
[----:B--2---:R0:W-:Y:S04]  /*0b10*/  STG.E desc[UR6][R22.64], R28 ;  /* 0x0000001c16007986 */ /* 0x0041e8000c101906 */
[----:B0-----:R-:W2:Y:S01]  /*0b20*/  LDG.E R28, desc[UR6][R16.64] ;  /* 0x00000006101c7981 */ /* 0x001ea2000c1e1900 */
[----:B-1----:R-:W-:-:S04]  /*0b30*/  IMAD.WIDE R22, R26, 0x4, R22 ;  /* 0x000000041a167825 */ /* 0x002fc800078e0216 */
[----:B------:R-:W-:Y:S01]  /*0b40*/  IMAD.WIDE R20, R11, 0x4, R14 ;  /* 0x000000040b147825 */ /* 0x000fe200078e020e */
[----:B--2---:R0:W-:Y:S05]  /*0b50*/  STG.E desc[UR6][R22.64], R28 ;  /* 0x0000001c16007986 */ /* 0x0041ea000c101906 */
[----:B------:R-:W2:Y:S01]  /*0b60*/  LDG.E R21, desc[UR6][R20.64] ;  /* 0x0000000614157981 */ /* 0x000ea2000c1e1900 */
[----:B------:R-:W-:-:S04]  /*0b70*/  IMAD.WIDE R18, R26, 0x4, R22 ;  /* 0x000000041a127825 */ /* 0x000fc800078e0216 */
[----:B------:R-:W-:Y:S01]  /*0b80*/  IMAD.WIDE R16, R25, 0x4, R14 ;  /* 0x0000000419107825 */ /* 0x000fe200078e020e */
[----:B------:R-:W-:Y:S01]  /*0b90*/  LEA R24, R8, R24, 0x2 ;  /* 0x0000001808187211 */ /* 0x000fe200078e10ff */
[----:B--2---:R1:W-:Y:S04]  /*0ba0*/  STG.E desc[UR6][R18.64], R21 ;  /* 0x0000001512007986 */ /* 0x0043e8000c101906 */
[----:B0-----:R0:W2:Y:S01]  /*0bb0*/  LDG.E R28, desc[UR6][R16.64] ;  /* 0x00000006101c7981 */ /* 0x0010a2000c1e1900 */
[----:B-1----:R-:W-:-:S04]  /*0bc0*/  IMAD.WIDE R20, R26, 0x4, R18 ;  /* 0x000000041a147825 */ /* 0x002fc800078e0212 */
[----:B0-----:R-:W-:Y:S01]  /*0bd0*/  IMAD.WIDE R16, R24, 0x4, R14 ;  /* 0x0000000418107825 */ /* 0x001fe200078e020e */
[----:B--2---:R0:W-:Y:S05]  /*0be0*/  STG.E desc[UR6][R20.64], R28 ;  /* 0x0000001c14007986 */ /* 0x0041ea000c101906 */
[----:B------:R-:W2:Y:S01]  /*0bf0*/  LDG.E R17, desc[UR6][R16.64] ;  /* 0x0000000610117981 */ /* 0x000ea2000c1e1900 */
[----:B------:R-:W-:Y:S02]  /*0c00*/  LEA R27, R26, R27, 0x2 ;  /* 0x0000001b1a1b7211 */ /* 0x000fe400078e10ff */
[----:B------:R-:W-:-:S03]  /*0c10*/  LEA R9, R8, R9, 0x2 ;  /* 0x0000000908097211 */ /* 0x000fc600078e10ff */
[----:B------:R-:W-:-:S04]  /*0c20*/  IMAD.WIDE R22, R27, 0x4, R12 ;  /* 0x000000041b167825 */ /* 0x000fc800078e020c */
[----:B------:R-:W-:Y:S01]  /*0c30*/  IMAD.WIDE R12, R9, 0x4, R14 ;  /* 0x00000004090c7825 */ /* 0x000fe200078e020e */
[----:B--2---:R1:W-:Y:S04]  /*0c40*/  STG.E desc[UR6][R22.64], R17 ;  /* 0x0000001116007986 */ /* 0x0043e8000c101906 */
[----:B0-----:R0:W2:Y:S01]  /*0c50*/  LDG.E R28, desc[UR6][R12.64] ;  /* 0x000000060c1c7981 */ /* 0x0010a2000c1e1900 */
[----:B------:R-:W-:-:S05]  /*0c60*/  LEA R11, R8, R11, 0x2 ;  /* 0x0000000b080b7211 */ /* 0x000fca00078e10ff */
[----:B------:R-:W-:-:S04]  /*0c70*/  IMAD.WIDE R18, R11, 0x4, R14 ;  /* 0x000000040b127825 */ /* 0x000fc800078e020e */
[----:B0-----:R-:W-:-:S05]  /*0c80*/  IMAD.WIDE R12, R26, 0x4, R22 ;  /* 0x000000041a0c7825 */ /* 0x001fca00078e0216 */
[----:B--2---:R0:W-:Y:S04]  /*0c90*/  STG.E desc[UR6][R12.64], R28 ;  /* 0x0000001c0c007986 */ /* 0x0041e8000c101906 */
[----:B------:R-:W2:Y:S01]  /*0ca0*/  LDG.E R19, desc[UR6][R18.64] ;  /* 0x0000000612137981 */ /* 0x000ea2000c1e1900 */
[----:B------:R-:W-:Y:S01]  /*0cb0*/  LEA R25, R8, R25, 0x2 ;  /* 0x0000001908197211 */ /* 0x000fe200078e10ff */
[----:B-1----:R-:W-:-:S04]  /*0cc0*/  IMAD.WIDE R16, R26, 0x4, R12 ;  /* 0x000000041a107825 */ /* 0x002fc800078e020c */
[----:B------:R-:W-:Y:S01]  /*0cd0*/  IMAD.WIDE R14, R25, 0x4, R14 ;  /* 0x00000004190e7825 */ /* 0x000fe200078e020e */
[----:B--2---:R0:W-:Y:S05]  /*0ce0*/  STG.E desc[UR6][R16.64], R19 ;  /* 0x0000001310007986 */ /* 0x0041ea000c101906 */
[----:B------:R-:W2:Y:S01]  /*0cf0*/  LDG.E R15, desc[UR6][R14.64] ;  /* 0x000000060e0f7981 */ /* 0x000ea2000c1e1900 */
[C---:B------:R-:W-:Y:S01]  /*0d00*/  IMAD.WIDE R20, R26.reuse, 0x4, R16 ;  /* 0x000000041a147825 */ /* 0x040fe200078e0210 */
[----:B------:R-:W-:Y:S02]  /*0d10*/  LEA R29, R26, R29, 0x2 ;  /* 0x0000001d1a1d7211 */ /* 0x000fe400078e10ff */
[----:B------:R-:W-:-:S02]  /*0d20*/  PLOP3.LUT P0, PT, PT, PT, PT, 0x8, 0x80 ;  /* 0x000000000080781c */ /* 0x000fc40003f0e170 */
[C---:B------:R-:W-:Y:S01]  /*0d30*/  LEA R27, R26.reuse, R27, 0x2 ;  /* 0x0000001b1a1b7211 */ /* 0x040fe200078e10ff */
[----:B------:R-:W-:Y:S01]  /*0d40*/  IMAD R29, R26, 0x4, R29 ;  /* 0x000000041a1d7824 */ /* 0x000fe200078e021d */
[----:B------:R-:W-:Y:S02]  /*0d50*/  IADD3 R10, PT, PT, R10, 0x8, RZ ;  /* 0x000000080a0a7810 */ /* 0x000fe40007ffe0ff */
[C---:B------:R-:W-:Y:S02]  /*0d60*/  LEA R24, R8.reuse, R24, 0x2 ;  /* 0x0000001808187211 */ /* 0x040fe400078e10ff */
[C---:B------:R-:W-:Y:S02]  /*0d70*/  LEA R9, R8.reuse, R9, 0x2 ;  /* 0x0000000908097211 */ /* 0x040fe400078e10ff */
[C---:B------:R-:W-:Y:S02]  /*0d80*/  LEA R11, R8.reuse, R11, 0x2 ;  /* 0x0000000b080b7211 */ /* 0x040fe400078e10ff */
[----:B------:R-:W-:Y:S01]  /*0d90*/  LEA R25, R8, R25, 0x2 ;  /* 0x0000001908197211 */ /* 0x000fe200078e10ff */
[----:B--2---:R0:W-:Y:S06]  /*0da0*/  STG.E desc[UR6][R20.64], R15 ;  /* 0x0000000f14007986 */ /* 0x0041ec000c101906 */
.L_x_76:
[----:B------:R-:W-:-:S13]  /*0db0*/  ISETP.NE.OR P0, PT, R10, RZ, P0 ;  /* 0x000000ff0a00720c */ /* 0x000fda0000705670 */
[----:B------:R-:W-:Y:S05]  /*0dc0*/  @!P0 BRA `(.L_x_72) ;  /* 0x0000000000708947 */ /* 0x000fea0003800000 */
.L_x_73:
[----:B01-3--:R-:W0:Y:S08]  /*0dd0*/  LDC.64 R16, c[0x0][0x388] ;  /* 0x0000e200ff107b82 */ /* 0x00be300000000a00 */
[----:B------:R-:W1:Y:S08]  /*0de0*/  LDC.64 R20, c[0x0][0x380] ;  /* 0x0000e000ff147b82 */ /* 0x000e700000000a00 */
[----:B------:R-:W2:Y:S01]  /*0df0*/  LDC R26, c[0x0][0x39c] ;  /* 0x0000e700ff1a7b82 */ /* 0x000ea20000000800 */
[----:B0-----:R-:W-:-:S05]  /*0e00*/  IMAD.WIDE R22, R24, 0x4, R16 ;  /* 0x0000000418167825 */ /* 0x001fca00078e0210 */
[----:B------:R-:W3:Y:S01]  /*0e10*/  LDG.E R28, desc[UR6][R22.64] ;  /* 0x00000006161c7981 */ /* 0x000ee2000c1e1900 */
[----:B------:R-:W-:-:S04]  /*0e20*/  IMAD.WIDE R18, R9, 0x4, R16 ;  /* 0x0000000409127825 */ /* 0x000fc800078e0210 */
[----:B-1----:R-:W-:-:S05]  /*0e30*/  IMAD.WIDE R20, R27, 0x4, R20 ;  /* 0x000000041b147825 */ /* 0x002fca00078e0214 */
[----:B---3--:R0:W-:Y:S04]  /*0e40*/  STG.E desc[UR6][R20.64], R28 ;  /* 0x0000001c14007986 */ /* 0x0081e8000c101906 */
[----:B------:R-:W3:Y:S01]  /*0e50*/  LDG.E R19, desc[UR6][R18.64] ;  /* 0x0000000612137981 */ /* 0x000ee2000c1e1900 */
[----:B--2---:R-:W-:-:S04]  /*0e60*/  IMAD.WIDE R14, R26, 0x4, R20 ;  /* 0x000000041a0e7825 */ /* 0x004fc800078e0214 */
[----:B------:R-:W-:Y:S01]  /*0e70*/  IMAD.WIDE R12, R11, 0x4, R16 ;  /* 0x000000040b0c7825 */ /* 0x000fe200078e0210 */
[----:B---3--:R1:W-:Y:S05]  /*0e80*/  STG.E desc[UR6][R14.64], R19 ;  /* 0x000000130e007986 */ /* 0x0083ea000c101906 */
[----:B------:R-:W2:Y:S01]  /*0e90*/  LDG.E R13, desc[UR6][R12.64] ;  /* 0x000000060c0d7981 */ /* 0x000ea2000c1e1900 */
[----:B------:R-:W-:-:S04]  /*0ea0*/  IMAD.WIDE R22, R26, 0x4, R14 ;  /* 0x000000041a167825 */ /* 0x000fc800078e020e */
[----:B------:R-:W-:Y:S01]  /*0eb0*/  IMAD.WIDE R16, R25, 0x4, R16 ;  /* 0x0000000419107825 */ /* 0x000fe200078e0210 */
[----:B------:R-:W-:-:S04]  /*0ec0*/  IADD3 R10, PT, PT, R10, 0x4, RZ ;  /* 0x000000040a0a7810 */ /* 0x000fc80007ffe0ff */
[----:B------:R-:W-:Y:S01]  /*0ed0*/  ISETP.NE.AND P0, PT, R10, RZ, PT ;  /* 0x000000ff0a00720c */ /* 0x000fe20003f05270 */
[----:B--2---:R1:W-:Y:S04]  /*0ee0*/  STG.E desc[UR6][R22.64], R13 ;  /* 0x0000000d16007986 */ /* 0x0043e8000c101906 */
[----:B------:R-:W2:Y:S01]  /*0ef0*/  LDG.E R17, desc[UR6][R16.64] ;  /* 0x0000000610117981 */ /* 0x000ea2000c1e1900 */
[C---:B0-----:R-:W-:Y:S01]  /*0f00*/  IMAD.WIDE R20, R26.reuse, 0x4, R22 ;  /* 0x000000041a147825 */ /* 0x041fe200078e0216 */
[C---:B------:R-:W-:Y:S02]  /*0f10*/  LEA R29, R26.reuse, R29, 0x2 ;  /* 0x0000001d1a1d7211 */ /* 0x040fe400078e10ff */
[----:B------:R-:W-:Y:S02]  /*0f20*/  LEA R27, R26, R27, 0x2 ;  /* 0x0000001b1a1b7211 */ /* 0x000fe400078e10ff */
[----:B------:R-:W-:-:S02]  /*0f30*/  LEA R9, R8, R9, 0x2 ;  /* 0x0000000908097211 */ /* 0x000fc400078e10ff */
[C---:B------:R-:W-:Y:S02]  /*0f40*/  LEA R11, R8.reuse, R11, 0x2 ;  /* 0x0000000b080b7211 */ /* 0x040fe400078e10ff */
[C---:B------:R-:W-:Y:S02]  /*0f50*/  LEA R25, R8.reuse, R25, 0x2 ;  /* 0x0000001908197211 */ /* 0x040fe400078e10ff */
[----:B------:R-:W-:Y:S01]  /*0f60*/  LEA R24, R8, R24, 0x2 ;  /* 0x0000001808187211 */ /* 0x000fe200078e10ff */
[----:B--2---:R1:W-:Y:S01]  /*0f70*/  STG.E desc[UR6][R20.64], R17 ;  /* 0x0000001114007986 */ /* 0x0043e2000c101906 */
[----:B------:R-:W-:Y:S05]  /*0f80*/  @P0 BRA `(.L_x_73) ;  /* 0xfffffffc00900947 */ /* 0x000fea000383ffff */
.L_x_72:
[----:B------:R-:W-:-:S04]  /*0f90*/  IADD3 R9, PT, PT, R0, 0x1, RZ ;  /* 0x0000000100097810 */ /* 0x000fc80007ffe0ff */
[----:B------:R-:W-:-:S13]  /*0fa0*/  LOP3.LUT P0, R9, R9, 0x3, RZ, 0xc0, !PT ;  /* 0x0000000309097812 */ /* 0x000fda000780c0ff */
[----:B------:R-:W-:Y:S05]  /*0fb0*/  @!P0 BRA `(.L_x_77) ;  /* 0x00000000006c8947 */ /* 0x000fea0003800000 */
[----:B------:R-:W2:Y:S01]  /*0fc0*/  LDC.64 R10, c[0x0][0x388] ;  /* 0x0000e200ff0a7b82 */ /* 0x000ea20000000a00 */
[----:B------:R-:W4:Y:S01]  /*0fd0*/  LDCU.64 UR8, c[0x0][0x390] ;  /* 0x00007200ff0877ac */ /* 0x000f220008000a00 */
[----:B0--3--:R-:W-:-:S06]  /*0fe0*/  IADD3 R16, PT, PT, R2, R29, RZ ;  /* 0x0000001d02107210 */ /* 0x009fcc0007ffe0ff */
[----:B-1----:R-:W0:Y:S01]  /*0ff0*/  LDC.64 R12, c[0x0][0x380] ;  /* 0x0000e000ff0c7b82 */ /* 0x002e220000000a00 */
[----:B----4-:R-:W-:-:S04]  /*1000*/  IMAD R15, R16, UR8, R3 ;  /* 0x00000008100f7c24 */ /* 0x010fc8000f8e0203 */
[----:B--2---:R-:W-:-:S06]  /*1010*/  IMAD.WIDE R14, R15, 0x4, R10 ;  /* 0x000000040f0e7825 */ /* 0x004fcc00078e020a */
[----:B------:R-:W2:Y:S01]  /*1020*/  LDG.E R15, desc[UR6][R14.64] ;  /* 0x000000060e0f7981 */ /* 0x000ea2000c1e1900 */
[----:B------:R-:W-:Y:S01]  /*1030*/  ISETP.NE.AND P0, PT, R9, 0x1, PT ;  /* 0x000000010900780c */ /* 0x000fe20003f05270 */
[----:B------:R-:W-:-:S04]  /*1040*/  IMAD R17, R3, UR9, R16 ;  /* 0x0000000903117c24 */ /* 0x000fc8000f8e0210 */
[----:B0-----:R-:W-:-:S05]  /*1050*/  IMAD.WIDE R12, R17, 0x4, R12 ;  /* 0x00000004110c7825 */ /* 0x001fca00078e020c */
[----:B--2---:R2:W-:Y:S03]  /*1060*/  STG.E desc[UR6][R12.64], R15 ;  /* 0x0000000f0c007986 */ /* 0x0045e6000c101906 */
[----:B------:R-:W-:Y:S05]  /*1070*/  @!P0 BRA `(.L_x_77) ;  /* 0x00000000003c8947 */ /* 0x000fea0003800000 */
[----:B------:R-:W0:Y:S02]  /*1080*/  LDC R17, c[0x0][0x39c] ;  /* 0x0000e700ff117b82 */ /* 0x000e240000000800 */
[----:B0-----:R-:W-:-:S05]  /*1090*/  IADD3 R16, PT, PT, R16, R17, RZ ;  /* 0x0000001110107210 */ /* 0x001fca0007ffe0ff */
[----:B--2---:R-:W-:-:S04]  /*10a0*/  IMAD R15, R16, UR8, R3 ;  /* 0x00000008100f7c24 */ /* 0x004fc8000f8e0203 */
[----:B------:R-:W-:-:S06]  /*10b0*/  IMAD.WIDE R14, R15, 0x4, R10 ;  /* 0x000000040f0e7825 */ /* 0x000fcc00078e020a */
[----:B------:R-:W2:Y:S01]  /*10c0*/  LDG.E R15, desc[UR6][R14.64] ;  /* 0x000000060e0f7981 */ /* 0x000ea2000c1e1900 */
[----:B------:R-:W-:Y:S01]  /*10d0*/  ISETP.NE.AND P0, PT, R9, 0x2, PT ;  /* 0x000000020900780c */ /* 0x000fe20003f05270 */
[----:B------:R-:W-:-:S05]  /*10e0*/  IMAD.WIDE R12, R17, 0x4, R12 ;  /* 0x00000004110c7825 */ /* 0x000fca00078e020c */
[----:B--2---:R4:W-:Y:S07]  /*10f0*/  STG.E desc[UR6][R12.64], R15 ;  /* 0x0000000f0c007986 */ /* 0x0049ee000c101906 */
[----:B------:R-:W-:Y:S05]  /*1100*/  @!P0 BRA `(.L_x_77) ;  /* 0x0000000000188947 */ /* 0x000fea0003800000 */
[----:B------:R-:W-:-:S05]  /*1110*/  IADD3 R14, PT, PT, R16, R17, RZ ;  /* 0x00000011100e7210 */ /* 0x000fca0007ffe0ff */
[----:B------:R-:W-:-:S04]  /*1120*/  IMAD R9, R14, UR8, R3 ;  /* 0x000000080e097c24 */ /* 0x000fc8000f8e0203 */
[----:B------:R-:W-:-:S06]  /*1130*/  IMAD.WIDE R10, R9, 0x4, R10 ;  /* 0x00000004090a7825 */ /* 0x000fcc00078e020a */
[----:B------:R-:W2:Y:S01]  /*1140*/  LDG.E R11, desc[UR6][R10.64] ;  /* 0x000000060a0b7981 */ /* 0x000ea2000c1e1900 */
[----:B----4-:R-:W-:-:S05]  /*1150*/  IMAD.WIDE R12, R17, 0x4, R12 ;  /* 0x00000004110c7825 */ /* 0x010fca00078e020c */
[----:B--2---:R0:W-:Y:S02]  /*1160*/  STG.E desc[UR6][R12.64], R11 ;  /* 0x0000000b0c007986 */ /* 0x0041e4000c101906 */
.L_x_77:
[----:B------:R-:W-:Y:S05]  /*1170*/  BRA.U UP0, `(.L_x_78) ;  /* 0xfffffff1005c7547 */ /* 0x000fea000b83ffff */
[----:B------:R-:W-:Y:S05]  /*1180*/  EXIT ;  /* 0x000000000000794d */ /* 0x000fea0003800000 */
.L_x_79:
        /* <DEDUP_REMOVED lines=15> */
.L_x_107:


//--------------------- .text._Z13copySharedMemPfS_iiii --------------------------
	.section	.text._Z13copySharedMemPfS_iiii,"ax",@progbits
	.align	128
        .global         _Z13copySharedMemPfS_iiii
        .type           _Z13copySharedMemPfS_iiii,@function
        .size           _Z13copySharedMemPfS_iiii,(.L_x_108 - _Z13copySharedMemPfS_iiii)
        .other          _Z13copySharedMemPfS_iiii,@"STO_CUDA_ENTRY STV_DEFAULT"
_Z13copySharedMemPfS_iiii:
.text._Z13copySharedMemPfS_iiii:
        /* <DEDUP_REMOVED lines=8> */
[----:B------:R-:W-:-:S04]  /*0080*/  UMOV UR4, 0x400 ;  /* 0x0000040000047882 */ /* 0x000fc80000000000 */
        /* <DEDUP_REMOVED lines=15> */
[----:B------:R-:W-:Y:S02]  /*0180*/  IMAD.HI.U32 R2, R9, R4, RZ ;  /* 0x0000000409027227 */ /* 0x000fe400078e00ff */
[----:B------:R-:W1:Y:S03]  /*0190*/  S2R R9, SR_CTAID.X ;  /* 0x0000000000097919 */ /* 0x000e660000002500 */
        /* <DEDUP_REMOVED lines=9> */
[----:B-1----:R-:W-:Y:S01]  /*0230*/  IMAD R3, R9, 0x18, R11 ;  /* 0x0000001809037824 */ /* 0x002fe200078e020b */
[C---:B------:R-:W-:Y:S01]  /*0240*/  LEA R5, R7.reuse, R4, 0x1 ;  /* 0x0000000407057211 */ /* 0x040fe200078e08ff */
[----:B------:R-:W-:-:S02]  /*0250*/  IMAD R6, R7, 0x3, R4 ;  /* 0x0000000307067824 */ /* 0x000fc400078e0204 */
[----:B--2---:R-:W-:Y:S02]  /*0260*/  IMAD R3, R4, UR6, R3 ;  /* 0x0000000604037c24 */ /* 0x004fe4000f8e0203 */
[--C-:B------:R-:W-:Y:S02]  /*0270*/  IMAD R4, R5, UR6, R11.reuse ;  /* 0x0000000605047c24 */ /* 0x100fe4000f8e020b */
[----:B------:R-:W-:Y:S01]  /*0280*/  @P1 IADD3 R2, PT, PT, R2, 0x1, RZ ;  /* 0x0000000102021810 */ /* 0x000fe20007ffe0ff */
[--C-:B------:R-:W-:Y:S01]  /*0290*/  IMAD R5, R6, UR6, R11.reuse ;  /* 0x0000000606057c24 */ /* 0x100fe2000f8e020b */
[----:B------:R-:W-:Y:S01]  /*02a0*/  @!P2 LOP3.LUT R2, RZ, R7, RZ, 0x33, !PT ;  /* 0x00000007ff02a212 */ /* 0x000fe200078e33ff */
[----:B------:R-:W-:Y:S01]  /*02b0*/  IMAD R6, R8, UR6, R11 ;  /* 0x0000000608067c24 */ /* 0x000fe2000f8e020b */
[----:B------:R-:W-:Y:S01]  /*02c0*/  LEA R8, R11, UR4, 0x2 ;  /* 0x000000040b087c11 */ /* 0x000fe2000f8e10ff */
[C---:B------:R-:W-:Y:S01]  /*02d0*/  IMAD R4, R9.reuse, 0x18, R4 ;  /* 0x0000001809047824 */ /* 0x040fe200078e0204 */
[----:B------:R-:W-:Y:S01]  /*02e0*/  IADD3 R10, PT, PT, R2, 0x1, RZ ;  /* 0x00000001020a7810 */ /* 0x000fe20007ffe0ff */
[C---:B------:R-:W-:Y:S01]  /*02f0*/  IMAD R5, R9.reuse, 0x18, R5 ;  /* 0x0000001809057824 */ /* 0x040fe200078e0205 */
[----:B------:R-:W-:Y:S01]  /*0300*/  UMOV UR4, URZ ;  /* 0x000000ff00047c82 */ /* 0x000fe20008000000 */
[----:B------:R-:W-:Y:S01]  /*0310*/  IMAD R6, R9, 0x18, R6 ;  /* 0x0000001809067824 */ /* 0x000fe200078e0206 */
[C---:B------:R-:W-:Y:S01]  /*0320*/  LOP3.LUT R9, R10.reuse, 0x3, RZ, 0xc0, !PT ;  /* 0x000000030a097812 */ /* 0x040fe200078ec0ff */
[----:B------:R-:W-:Y:S01]  /*0330*/  IMAD R7, R7, UR6, RZ ;  /* 0x0000000607077c24 */ /* 0x000fe2000f8e02ff */
[----:B----4-:R-:W-:-:S07]  /*0340*/  LOP3.LUT R10, R10, 0xfffffffc, RZ, 0xc0, !PT ;  /* 0xfffffffc0a0a7812 */ /* 0x010fce00078ec0ff */
.L_x_92:
[----:B0-----:R-:W0:Y:S01]  /*0350*/  LDCU UR5, c[0x0][0x398] ;  /* 0x00007300ff0577ac */ /* 0x001e220008000800 */
[----:B------:R-:W-:Y:S02]  /*0360*/  ISETP.GE.U32.AND P2, PT, R2, 0x3, PT ;  /* 0x000000030200780c */ /* 0x000fe40003f46070 */
[----:B-1-3--:R-:W-:Y:S01]  /*0370*/  MOV R19, RZ ;  /* 0x000000ff00137202 */ /* 0x00afe20000000f00 */
[----:B------:R-:W-:-:S04]  /*0380*/  UIADD3 UR4, UPT, UPT, UR4, 0x1, URZ ;  /* 0x0000000104047890 */ /* 0x000fc8000fffe0ff */
[----:B0-----:R-:W-:-:S06]  /*0390*/  UISETP.NE.AND UP0, UPT, UR4, UR5, UPT ;  /* 0x000000050400728c */ /* 0x001fcc000bf05270 */
[----:B--2-4-:R-:W-:Y:S05]  /*03a0*/  @!P2 BRA `(.L_x_80) ;  /* 0x0000000c0000a947 */ /* 0x014fea0003800000 */
[----:B------:R-:W0:Y:S01]  /*03b0*/  S2R R13, SR_TID.X ;  /* 0x00000000000d7919 */ /* 0x000e220000002100 */
[----:B------:R-:W1:Y:S01]  /*03c0*/  S2UR UR6, SR_CgaCtaId ;  /* 0x00000000000679c3 */ /* 0x000e620000008800 */
[----:B------:R-:W-:Y:S01]  /*03d0*/  IADD3 R18, PT, PT, -R10, RZ, RZ ;  /* 0x000000ff0a127210 */ /* 0x000fe20007ffe1ff */
[----:B------:R-:W-:Y:S01]  /*03e0*/  UMOV UR5, 0x400 ;  /* 0x0000040000057882 */ /* 0x000fe20000000000 */
[----:B------:R-:W-:Y:S01]  /*03f0*/  HFMA2 R19, -RZ, RZ, 0, 0 ;  /* 0x00000000ff137431 */ /* 0x000fe200000001ff */
[----:B------:R-:W-:Y:S02]  /*0400*/  MOV R23, R3 ;  /* 0x0000000300177202 */ /* 0x000fe40000000f00 */
[----:B------:R-:W-:Y:S02]  /*0410*/  ISETP.GE.AND P0, PT, R18, RZ, PT ;  /* 0x000000ff1200720c */ /* 0x000fe40003f06270 */
[----:B------:R-:W2:Y:S01]  /*0420*/  LDC R11, c[0x0][0x39c] ;  /* 0x0000e700ff0b7b82 */ /* 0x000ea20000000800 */
[----:B------:R-:W-:-:S02]  /*0430*/  MOV R24, R6 ;  /* 0x0000000600187202 */ /* 0x000fc40000000f00 */
[----:B------:R-:W-:Y:S02]  /*0440*/  MOV R21, R5 ;  /* 0x0000000500157202 */ /* 0x000fe40000000f00 */
        /* <DEDUP_REMOVED lines=12> */
.L_x_83:
[----:B-1-3--:R-:W-:-:S05]  /*0510*/  IMAD.WIDE R14, R23, 0x4, R12 ;  /* 0x00000004170e7825 */ /* 0x00afca00078e020c */
[----:B------:R1:W3:Y:S02]  /*0520*/  LDG.E R17, desc[UR8][R14.64] ;  /* 0x000000080e117981 */ /* 0x0002e4000c1e1900 */
[----:B-1----:R-:W-:-:S05]  /*0530*/  IMAD.WIDE R14, R24, 0x4, R12 ;  /* 0x00000004180e7825 */ /* 0x002fca00078e020c */
[----:B------:R1:W4:Y:S02]  /*0540*/  LDG.E R26, desc[UR8][R14.64] ;  /* 0x000000080e1a7981 */ /* 0x000324000c1e1900 */
[----:B-1----:R-:W-:-:S05]  /*0550*/  IMAD.WIDE R14, R25, 0x4, R12 ;  /* 0x00000004190e7825 */ /* 0x002fca00078e020c */
[----:B------:R1:W5:Y:S02]  /*0560*/  LDG.E R28, desc[UR8][R14.64] ;  /* 0x000000080e1c7981 */ /* 0x000364000c1e1900 */
[----:B-1----:R-:W-:-:S05]  /*0570*/  IMAD.WIDE R14, R21, 0x4, R12 ;  /* 0x00000004150e7825 */ /* 0x002fca00078e020c */
[----:B------:R1:W2:Y:S01]  /*0580*/  LDG.E R27, desc[UR8][R14.64] ;  /* 0x000000080e1b7981 */ /* 0x0002a2000c1e1900 */
[C---:B------:R-:W-:Y:S01]  /*0590*/  LEA R23, R7.reuse, R23, 0x2 ;  /* 0x0000001707177211 */ /* 0x040fe200078e10ff */
[----:B0-----:R-:W-:Y:S01]  /*05a0*/  IMAD R29, R20, 0x60, R22 ;  /* 0x00000060141d7824 */ /* 0x001fe200078e0216 */
[----:B------:R-:W-:-:S03]  /*05b0*/  LEA R16, R7, R24, 0x2 ;  /* 0x0000001807107211 */ /* 0x000fc600078e10ff */
[----:B-1----:R-:W-:-:S05]  /*05c0*/  IMAD.WIDE R14, R23, 0x4, R12 ;  /* 0x00000004170e7825 */ /* 0x002fca00078e020c */
[----:B------:R0:W2:Y:S01]  /*05d0*/  LDG.E R24, desc[UR8][R14.64] ;  /* 0x000000080e187981 */ /* 0x0000a2000c1e1900 */
[C---:B------:R-:W-:Y:S01]  /*05e0*/  LEA R21, R7.reuse, R21, 0x2 ;  /* 0x0000001507157211 */ /* 0x040fe200078e10ff */
[----:B0-----:R-:W-:Y:S02]  /*05f0*/  IMAD.WIDE R14, R16, 0x4, R12 ;  /* 0x00000004100e7825 */ /* 0x001fe400078e020c */
[----:B---3--:R0:W-:Y:S02]  /*0600*/  STS [R22], R17 ;  /* 0x0000001116007388 */ /* 0x0081e40000000800 */
[----:B0-----:R-:W-:Y:S02]  /*0610*/  LEA R17, R7, R25, 0x2 ;  /* 0x0000001907117211 */ /* 0x001fe400078e10ff */
[----:B----4-:R0:W-:Y:S02]  /*0620*/  STS [R29], R26 ;  /* 0x0000001a1d007388 */ /* 0x0101e40000000800 */
[----:B0-----:R-:W-:-:S02]  /*0630*/  IMAD R29, R20, 0xc0, R22 ;  /* 0x000000c0141d7824 */ /* 0x001fc400078e0216 */
[----:B------:R-:W-:-:S03]  /*0640*/  IMAD R26, R20, 0x120, R22 ;  /* 0x00000120141a7824 */ /* 0x000fc600078e0216 */
[----:B-----5:R-:W-:Y:S04]  /*0650*/  STS [R29], R28 ;  /* 0x0000001c1d007388 */ /* 0x020fe80000000800 */
[----:B--2---:R0:W-:Y:S04]  /*0660*/  STS [R26], R27 ;  /* 0x0000001b1a007388 */ /* 0x0041e80000000800 */
[----:B0-----:R0:W2:Y:S02]  /*0670*/  LDG.E R26, desc[UR8][R14.64] ;  /* 0x000000080e1a7981 */ /* 0x0010a4000c1e1900 */
[----:B0-----:R-:W-:-:S05]  /*0680*/  IMAD.WIDE R14, R17, 0x4, R12 ;  /* 0x00000004110e7825 */ /* 0x001fca00078e020c */
[----:B------:R0:W3:Y:S02]  /*0690*/  LDG.E R28, desc[UR8][R14.64] ;  /* 0x000000080e1c7981 */ /* 0x0000e4000c1e1900 */
[----:B0-----:R-:W-:-:S05]  /*06a0*/  IMAD.WIDE R14, R21, 0x4, R12 ;  /* 0x00000004150e7825 */ /* 0x001fca00078e020c */
[----:B------:R0:W4:Y:S01]  /*06b0*/  LDG.E R25, desc[UR8][R14.64] ;  /* 0x000000080e197981 */ /* 0x000122000c1e1900 */
[----:B------:R-:W-:Y:S01]  /*06c0*/  IMAD R22, R20, 0x180, R22 ;  /* 0x0000018014167824 */ /* 0x000fe200078e0216 */
[----:B------:R-:W-:-:S03]  /*06d0*/  LEA R23, R7, R23, 0x2 ;  /* 0x0000001707177211 */ /* 0x000fc600078e10ff */
[C-C-:B------:R-:W-:Y:S02]  /*06e0*/  IMAD R27, R20.reuse, 0x60, R22.reuse ;  /* 0x00000060141b7824 */ /* 0x140fe400078e0216 */
[----:B------:R-:W-:Y:S01]  /*06f0*/  IMAD R29, R20, 0xc0, R22 ;  /* 0x000000c0141d7824 */ /* 0x000fe200078e0216 */
[----:B------:R-:W-:Y:S01]  /*0700*/  LEA R16, R7, R16, 0x2 ;  /* 0x0000001007107211 */ /* 0x000fe200078e10ff */
[----:B0-----:R-:W-:Y:S01]  /*0710*/  IMAD.WIDE R14, R23, 0x4, R12 ;  /* 0x00000004170e7825 */ /* 0x001fe200078e020c */
[----:B------:R0:W-:Y:S01]  /*0720*/  STS [R22], R24 ;  /* 0x0000001816007388 */ /* 0x0001e20000000800 */
[----:B------:R-:W-:-:S03]  /*0730*/  LEA R17, R7, R17, 0x2 ;  /* 0x0000001107117211 */ /* 0x000fc600078e10ff */
[----:B0-----:R0:W5:Y:S02]  /*0740*/  LDG.E R24, desc[UR8][R14.64] ;  /* 0x000000080e187981 */ /* 0x001164000c1e1900 */
[----:B0-----:R-:W-:Y:S02]  /*0750*/  IMAD.WIDE R14, R16, 0x4, R12 ;  /* 0x00000004100e7825 */ /* 0x001fe400078e020c */
[----:B--2---:R-:W-:Y:S04]  /*0760*/  STS [R27], R26 ;  /* 0x0000001a1b007388 */ /* 0x004fe80000000800 */
[----:B---3--:R0:W-:Y:S02]  /*0770*/  STS [R29], R28 ;  /* 0x0000001c1d007388 */ /* 0x0081e40000000800 */
[----:B0-----:R-:W-:-:S05]  /*0780*/  IMAD R28, R20, 0x120, R22 ;  /* 0x00000120141c7824 */ /* 0x001fca00078e0216 */
[----:B----4-:R0:W-:Y:S04]  /*0790*/  STS [R28], R25 ;  /* 0x000000191c007388 */ /* 0x0101e80000000800 */
[----:B0-----:R0:W2:Y:S02]  /*07a0*/  LDG.E R25, desc[UR8][R14.64] ;  /* 0x000000080e197981 */ /* 0x0010a4000c1e1900 */
[----:B0-----:R-:W-:-:S05]  /*07b0*/  IMAD.WIDE R14, R17, 0x4, R12 ;  /* 0x00000004110e7825 */ /* 0x001fca00078e020c */
[----:B------:R0:W3:Y:S01]  /*07c0*/  LDG.E R29, desc[UR8][R14.64] ;  /* 0x000000080e1d7981 */ /* 0x0000e2000c1e1900 */
[C---:B------:R-:W-:Y:S01]  /*07d0*/  LEA R21, R7.reuse, R21, 0x2 ;  /* 0x0000001507157211 */ /* 0x040fe200078e10ff */
[----:B------:R-:W-:Y:S01]  /*07e0*/  IMAD R22, R20, 0x180, R22 ;  /* 0x0000018014167824 */ /* 0x000fe200078e0216 */
[----:B------:R-:W-:-:S03]  /*07f0*/  LEA R23, R7, R23, 0x2 ;  /* 0x0000001707177211 */ /* 0x000fc600078e10ff */
[C---:B------:R-:W-:Y:S02]  /*0800*/  IMAD R28, R20.reuse, 0x60, R22 ;  /* 0x00000060141c7824 */ /* 0x040fe400078e0216 */
[----:B0-----:R-:W-:Y:S01]  /*0810*/  IMAD.WIDE R14, R21, 0x4, R12 ;  /* 0x00000004150e7825 */ /* 0x001fe200078e020c */
[----:B-----5:R0:W-:Y:S03]  /*0820*/  STS [R22], R24 ;  /* 0x0000001816007388 */ /* 0x0201e60000000800 */
[----:B------:R-:W-:Y:S01]  /*0830*/  IMAD R27, R20, 0xc0, R22 ;  /* 0x000000c0141b7824 */ /* 0x000fe200078e0216 */
[----:B------:R1:W4:Y:S01]  /*0840*/  LDG.E R26, desc[UR8][R14.64] ;  /* 0x000000080e1a7981 */ /* 0x000322000c1e1900 */
[----:B0-----:R-:W-:Y:S01]  /*0850*/  LEA R24, R7, R16, 0x2 ;  /* 0x0000001007187211 */ /* 0x001fe200078e10ff */
[----:B-1----:R-:W-:Y:S01]  /*0860*/  IMAD.WIDE R14, R23, 0x4, R12 ;  /* 0x00000004170e7825 */ /* 0x002fe200078e020c */
[C---:B------:R-:W-:Y:S01]  /*0870*/  LEA R21, R7.reuse, R21, 0x2 ;  /* 0x0000001507157211 */ /* 0x040fe200078e10ff */
[----:B--2---:R0:W-:Y:S02]  /*0880*/  STS [R28], R25 ;  /* 0x000000191c007388 */ /* 0x0041e40000000800 */
[----:B0-----:R-:W-:-:S02]  /*0890*/  LEA R25, R7, R17, 0x2 ;  /* 0x0000001107197211 */ /* 0x001fc400078e10ff */
[----:B---3--:R0:W-:Y:S03]  /*08a0*/  STS [R27], R29 ;  /* 0x0000001d1b007388 */ /* 0x0081e60000000800 */
[----:B------:R-:W-:-:S06]  /*08b0*/  IMAD.WIDE R16, R25, 0x4, R12 ;  /* 0x0000000419107825 */ /* 0x000fcc00078e020c */
[----:B------:R-:W2:Y:S04]  /*08c0*/  LDG.E R16, desc[UR8][R16.64] ;  /* 0x0000000810107981 */ /* 0x000ea8000c1e1900 */
[----:B0-----:R0:W3:Y:S02]  /*08d0*/  LDG.E R27, desc[UR8][R14.64] ;  /* 0x000000080e1b7981 */ /* 0x0010e4000c1e1900 */
[----:B0-----:R-:W-:-:S05]  /*08e0*/  IMAD.WIDE R14, R24, 0x4, R12 ;  /* 0x00000004180e7825 */ /* 0x001fca00078e020c */
[----:B------:R0:W5:Y:S02]  /*08f0*/  LDG.E R28, desc[UR8][R14.64] ;  /* 0x000000080e1c7981 */ /* 0x000164000c1e1900 */
[----:B0-----:R-:W-:-:S05]  /*0900*/  IMAD.WIDE R14, R21, 0x4, R12 ;  /* 0x00000004150e7825 */ /* 0x001fca00078e020c */
[----:B------:R0:W2:Y:S01]  /*0910*/  LDG.E R17, desc[UR8][R14.64] ;  /* 0x000000080e117981 */ /* 0x0000a2000c1e1900 */
[C---:B------:R-:W-:Y:S01]  /*0920*/  IMAD R29, R20.reuse, 0x120, R22 ;  /* 0x00000120141d7824 */ /* 0x040fe200078e0216 */
[----:B------:R-:W-:-:S04]  /*0930*/  LEA R19, R20, R19, 0x1 ;  /* 0x0000001314137211 */ /* 0x000fc800078e08ff */
[----:B----4-:R1:W-:Y:S01]  /*0940*/  STS [R29], R26 ;  /* 0x0000001a1d007388 */ /* 0x0103e20000000800 */
[C---:B------:R-:W-:Y:S01]  /*0950*/  LEA R19, R20.reuse, R19, 0x1 ;  /* 0x0000001314137211 */ /* 0x040fe200078e08ff */
[----:B-1----:R-:W-:-:S04]  /*0960*/  IMAD R29, R20, 0x180, R22 ;  /* 0x00000180141d7824 */ /* 0x002fc800078e0216 */
[C-C-:B------:R-:W-:Y:S02]  /*0970*/  IMAD R22, R20.reuse, 0x60, R29.reuse ;  /* 0x0000006014167824 */ /* 0x140fe400078e021d */
[C-C-:B------:R-:W-:Y:S02]  /*0980*/  IMAD R26, R20.reuse, 0xc0, R29.reuse ;  /* 0x000000c0141a7824 */ /* 0x140fe400078e021d */
[C---:B0-----:R-:W-:Y:S01]  /*0990*/  IMAD R14, R20.reuse, 0x120, R29 ;  /* 0x00000120140e7824 */ /* 0x041fe200078e021d */
[----:B------:R-:W-:Y:S02]  /*09a0*/  LEA R19, R20, R19, 0x1 ;  /* 0x0000001314137211 */ /* 0x000fe400078e08ff */
[----:B------:R-:W-:Y:S02]  /*09b0*/  IADD3 R18, PT, PT, R18, 0x10, RZ ;  /* 0x0000001012127810 */ /* 0x000fe40007ffe0ff */
[----:B------:R-:W-:Y:S02]  /*09c0*/  LEA R19, R20, R19, 0x1 ;  /* 0x0000001314137211 */ /* 0x000fe400078e08ff */
[----:B------:R-:W-:-:S02]  /*09d0*/  ISETP.GE.AND P1, PT, R18, -0xc, PT ;  /* 0xfffffff41200780c */ /* 0x000fc40003f26270 */
[----:B------:R-:W-:-:S04]  /*09e0*/  LEA R19, R20, R19, 0x1 ;  /* 0x0000001314137211 */ /* 0x000fc800078e08ff */
[----:B------:R-:W-:-:S04]  /*09f0*/  LEA R19, R20, R19, 0x1 ;  /* 0x0000001314137211 */ /* 0x000fc800078e08ff */
[C---:B------:R-:W-:Y:S02]  /*0a00*/  LEA R19, R20.reuse, R19, 0x1 ;  /* 0x0000001314137211 */ /* 0x040fe400078e08ff */
[C---:B------:R-:W-:Y:S02]  /*0a10*/  LEA R23, R7.reuse, R23, 0x2 ;  /* 0x0000001707177211 */ /* 0x040fe400078e10ff */
[C---:B------:R-:W-:Y:S02]  /*0a20*/  LEA R24, R7.reuse, R24, 0x2 ;  /* 0x0000001807187211 */ /* 0x040fe400078e10ff */
[C---:B------:R-:W-:Y:S02]  /*0a30*/  LEA R25, R7.reuse, R25, 0x2 ;  /* 0x0000001907197211 */ /* 0x040fe400078e10ff */
[----:B------:R-:W-:Y:S02]  /*0a40*/  LEA R21, R7, R21, 0x2 ;  /* 0x0000001507157211 */ /* 0x000fe400078e10ff */
[C---:B------:R-:W-:Y:S01]  /*0a50*/  LEA R19, R20.reuse, R19, 0x1 ;  /* 0x0000001314137211 */ /* 0x040fe200078e08ff */
[----:B---3--:R-:W-:Y:S04]  /*0a60*/  STS [R29], R27 ;  /* 0x0000001b1d007388 */ /* 0x008fe80000000800 */
[----:B-----5:R0:W-:Y:S04]  /*0a70*/  STS [R22], R28 ;  /* 0x0000001c16007388 */ /* 0x0201e80000000800 */
[----:B--2---:R3:W-:Y:S04]  /*0a80*/  STS [R26], R16 ;  /* 0x000000101a007388 */ /* 0x0047e80000000800 */
[----:B------:R3:W-:Y:S01]  /*0a90*/  STS [R14], R17 ;  /* 0x000000110e007388 */ /* 0x0007e20000000800 */
[----:B0-----:R-:W-:Y:S01]  /*0aa0*/  IMAD R22, R20, 0x180, R29 ;  /* 0x0000018014167824 */ /* 0x001fe200078e021d */
[----:B------:R-:W-:Y:S06]  /*0ab0*/  @!P1 BRA `(.L_x_83) ;  /* 0xfffffff800949947 */ /* 0x000fec000383ffff */
.L_x_82:
[----:B------:R-:W-:-:S04]  /*0ac0*/  IADD3 R12, PT, PT, -R18, RZ, RZ ;  /* 0x000000ff120c7210 */ /* 0x000fc80007ffe1ff */
[----:B------:R-:W-:-:S13]  /*0ad0*/  ISETP.GT.AND P1, PT, R12, 0x4, PT ;  /* 0x000000040c00780c */ /* 0x000fda0003f24270 */
[----:B------:R-:W-:Y:S05]  /*0ae0*/  @!P1 BRA `(.L_x_84) ;  /* 0x0000000000c09947 */ /* 0x000fea0003800000 */
[----:B------:R-:W3:Y:S08]  /*0af0*/  LDC.64 R12, c[0x0][0x388] ;  /* 0x0000e200ff0c7b82 */ /* 0x000ef00000000a00 */
[----:B------:R-:W0:Y:S01]  /*0b00*/  LDC R20, c[0x0][0x39c] ;  /* 0x0000e700ff147b82 */ /* 0x000e220000000800 */
[----:B---3--:R-:W-:-:S05]  /*0b10*/  IMAD.WIDE R14, R23, 0x4, R12 ;  /* 0x00000004170e7825 */ /* 0x008fca00078e020c */
[----:B------:R1:W3:Y:S01]  /*0b20*/  LDG.E R27, desc[UR8][R14.64] ;  /* 0x000000080e1b7981 */ /* 0x0002e2000c1e1900 */
[----:B------:R-:W-:-:S05]  /*0b30*/  IMAD.WIDE R16, R25, 0x4, R12 ;  /* 0x0000000419107825 */ /* 0x000fca00078e020c */
[----:B------:R-:W4:Y:S01]  /*0b40*/  LDG.E R26, desc[UR8][R16.64] ;  /* 0x00000008101a7981 */ /* 0x000f22000c1e1900 */
[----:B-1----:R-:W-:-:S05]  /*0b50*/  IMAD.WIDE R14, R24, 0x4, R12 ;  /* 0x00000004180e7825 */ /* 0x002fca00078e020c */
[----:B------:R1:W5:Y:S02]  /*0b60*/  LDG.E R28, desc[UR8][R14.64] ;  /* 0x000000080e1c7981 */ /* 0x000364000c1e1900 */
[----:B-1----:R-:W-:-:S05]  /*0b70*/  IMAD.WIDE R14, R21, 0x4, R12 ;  /* 0x00000004150e7825 */ /* 0x002fca00078e020c */
[----:B------:R1:W2:Y:S01]  /*0b80*/  LDG.E R29, desc[UR8][R14.64] ;  /* 0x000000080e1d7981 */ /* 0x0002a2000c1e1900 */
[C---:B------:R-:W-:Y:S01]  /*0b90*/  LEA R24, R7.reuse, R24, 0x2 ;  /* 0x0000001807187211 */ /* 0x040fe200078e10ff */
[----:B0-----:R-:W-:Y:S01]  /*0ba0*/  IMAD R17, R20, 0x120, R22 ;  /* 0x0000012014117824 */ /* 0x001fe200078e0216 */
[C---:B------:R-:W-:Y:S02]  /*0bb0*/  LEA R23, R7.reuse, R23, 0x2 ;  /* 0x0000001707177211 */ /* 0x040fe400078e10ff */
[C---:B------:R-:W-:Y:S02]  /*0bc0*/  LEA R25, R7.reuse, R25, 0x2 ;  /* 0x0000001907197211 */ /* 0x040fe400078e10ff */
[----:B------:R-:W-:Y:S01]  /*0bd0*/  LEA R21, R7, R21, 0x2 ;  /* 0x0000001507157211 */ /* 0x000fe200078e10ff */
[----:B-1----:R-:W-:Y:S01]  /*0be0*/  IMAD.WIDE R14, R24, 0x4, R12 ;  /* 0x00000004180e7825 */ /* 0x002fe200078e020c */
[----:B---3--:R0:W-:Y:S03]  /*0bf0*/  STS [R22], R27 ;  /* 0x0000001b16007388 */ /* 0x0081e60000000800 */
[----:B0-----:R-:W-:-:S05]  /*0c00*/  IMAD R27, R20, 0x60, R22 ;  /* 0x00000060141b7824 */ /* 0x001fca00078e0216 */
[----:B-----5:R0:W-:Y:S02]  /*0c10*/  STS [R27], R28 ;  /* 0x0000001c1b007388 */ /* 0x0201e40000000800 */
[----:B0-----:R-:W-:Y:S02]  /*0c20*/  IMAD R28, R20, 0xc0, R22 ;  /* 0x000000c0141c7824 */ /* 0x001fe400078e0216 */
[----:B------:R0:W3:Y:S04]  /*0c30*/  LDG.E R27, desc[UR8][R14.64] ;  /* 0x000000080e1b7981 */ /* 0x0000e8000c1e1900 */
[----:B----4-:R-:W-:Y:S04]  /*0c40*/  STS [R28], R26 ;  /* 0x0000001a1c007388 */ /* 0x010fe80000000800 */
[----:B--2---:R1:W-:Y:S01]  /*0c50*/  STS [R17], R29 ;  /* 0x0000001d11007388 */ /* 0x0043e20000000800 */
[----:B0-----:R-:W-:-:S06]  /*0c60*/  IMAD.WIDE R14, R25, 0x4, R12 ;  /* 0x00000004190e7825 */ /* 0x001fcc00078e020c */
[----:B------:R-:W2:Y:S01]  /*0c70*/  LDG.E R14, desc[UR8][R14.64] ;  /* 0x000000080e0e7981 */ /* 0x000ea2000c1e1900 */
[----:B-1----:R-:W-:-:S04]  /*0c80*/  IMAD.WIDE R16, R23, 0x4, R12 ;  /* 0x0000000417107825 */ /* 0x002fc800078e020c */
        /* <DEDUP_REMOVED lines=9> */
[C---:B------:R-:W-:Y:S01]  /*0d20*/  LEA R19, R20.reuse, R19, 0x1 ;  /* 0x0000001314137211 */ /* 0x040fe200078e08ff */
[C---:B------:R-:W-:Y:S01]  /*0d30*/  IMAD R22, R20.reuse, 0x180, R29 ;  /* 0x0000018014167824 */ /* 0x040fe200078e021d */
[----:B------:R-:W-:Y:S02]  /*0d40*/  PLOP3.LUT P0, PT, PT, PT, PT, 0x8, 0x80 ;  /* 0x000000000080781c */ /* 0x000fe40003f0e170 */
[----:B------:R-:W-:Y:S02]  /*0d50*/  LEA R19, R20, R19, 0x1 ;  /* 0x0000001314137211 */ /* 0x000fe400078e08ff */
[----:B------:R-:W-:Y:S02]  /*0d60*/  IADD3 R18, PT, PT, R18, 0x8, RZ ;  /* 0x0000000812127810 */ /* 0x000fe40007ffe0ff */
[C---:B------:R-:W-:Y:S02]  /*0d70*/  LEA R25, R7.reuse, R25, 0x2 ;  /* 0x0000001907197211 */ /* 0x040fe400078e10ff */
[----:B------:R-:W-:-:S02]  /*0d80*/  LEA R21, R7, R21, 0x2 ;  /* 0x0000001507157211 */ /* 0x000fc400078e10ff */
[C---:B------:R-:W-:Y:S02]  /*0d90*/  LEA R24, R7.reuse, R24, 0x2 ;  /* 0x0000001807187211 */ /* 0x040fe400078e10ff */
[----:B------:R-:W-:Y:S01]  /*0da0*/  LEA R23, R7, R23, 0x2 ;  /* 0x0000001707177211 */ /* 0x000fe200078e10ff */
[----:B----4-:R0:W-:Y:S04]  /*0db0*/  STS [R29], R16 ;  /* 0x000000101d007388 */ /* 0x0101e80000000800 */
[----:B---3--:R0:W-:Y:S04]  /*0dc0*/  STS [R26], R27 ;  /* 0x0000001b1a007388 */ /* 0x0081e80000000800 */
[----:B--2---:R0:W-:Y:S04]  /*0dd0*/  STS [R28], R14 ;  /* 0x0000000e1c007388 */ /* 0x0041e80000000800 */
[----:B-----5:R0:W-:Y:S02]  /*0de0*/  STS [R13], R12 ;  /* 0x0000000c0d007388 */ /* 0x0201e40000000800 */
.L_x_84:
[----:B------:R-:W-:-:S13]  /*0df0*/  ISETP.NE.OR P0, PT, R18, RZ, P0 ;  /* 0x000000ff1200720c */ /* 0x000fda0000705670 */
[----:B------:R-:W-:Y:S05]  /*0e00*/  @!P0 BRA `(.L_x_80) ;  /* 0x0000000000688947 */ /* 0x000fea0003800000 */
.L_x_81:
[----:B01----:R-:W3:Y:S02]  /*0e10*/  LDC.64 R12, c[0x0][0x388] ;  /* 0x0000e200ff0c7b82 */ /* 0x003ee40000000a00 */
[----:B---3--:R-:W-:-:S04]  /*0e20*/  IMAD.WIDE R14, R23, 0x4, R12 ;  /* 0x00000004170e7825 */ /* 0x008fc800078e020c */
[--C-:B------:R-:W-:Y:S01]  /*0e30*/  IMAD.WIDE R16, R24, 0x4, R12.reuse ;  /* 0x0000000418107825 */ /* 0x100fe200078e020c */
[----:B------:R0:W3:Y:S05]  /*0e40*/  LDG.E R27, desc[UR8][R14.64] ;  /* 0x000000080e1b7981 */ /* 0x0000ea000c1e1900 */
[----:B------:R-:W4:Y:S01]  /*0e50*/  LDG.E R16, desc[UR8][R16.64] ;  /* 0x0000000810107981 */ /* 0x000f22000c1e1900 */
[----:B0-----:R-:W-:-:S04]  /*0e60*/  IMAD.WIDE R14, R25, 0x4, R12 ;  /* 0x00000004190e7825 */ /* 0x001fc800078e020c */
[----:B------:R-:W-:Y:S01]  /*0e70*/  IMAD.WIDE R12, R21, 0x4, R12 ;  /* 0x00000004150c7825 */ /* 0x000fe200078e020c */
[----:B------:R-:W5:Y:S05]  /*0e80*/  LDG.E R20, desc[UR8][R14.64] ;  /* 0x000000080e147981 */ /* 0x000f6a000c1e1900 */
[----:B------:R0:W5:Y:S01]  /*0e90*/  LDG.E R12, desc[UR8][R12.64] ;  /* 0x000000080c0c7981 */ /* 0x000162000c1e1900 */
[C-C-:B--2---:R-:W-:Y:S02]  /*0ea0*/  IMAD R29, R11.reuse, 0x60, R22.reuse ;  /* 0x000000600b1d7824 */ /* 0x144fe400078e0216 */
[C-C-:B------:R-:W-:Y:S01]  /*0eb0*/  IMAD R28, R11.reuse, 0xc0, R22.reuse ;  /* 0x000000c00b1c7824 */ /* 0x140fe200078e0216 */
[----:B------:R-:W-:Y:S01]  /*0ec0*/  IADD3 R18, PT, PT, R18, 0x4, RZ ;  /* 0x0000000412127810 */ /* 0x000fe20007ffe0ff */
[----:B0-----:R-:W-:-:S03]  /*0ed0*/  IMAD R13, R11, 0x120, R22 ;  /* 0x000001200b0d7824 */ /* 0x001fc600078e0216 */
[----:B------:R-:W-:Y:S02]  /*0ee0*/  ISETP.NE.AND P0, PT, R18, RZ, PT ;  /* 0x000000ff1200720c */ /* 0x000fe40003f05270 */
[----:B------:R-:W-:Y:S02]  /*0ef0*/  LEA R26, R11, R19, 0x1 ;  /* 0x000000130b1a7211 */ /* 0x000fe400078e08ff */
[----:B------:R-:W-:Y:S02]  /*0f00*/  LEA R25, R7, R25, 0x2 ;  /* 0x0000001907197211 */ /* 0x000fe400078e10ff */
[----:B------:R-:W-:Y:S02]  /*0f10*/  LEA R19, R11, R26, 0x1 ;  /* 0x0000001a0b137211 */ /* 0x000fe400078e08ff */
[C---:B------:R-:W-:Y:S02]  /*0f20*/  LEA R21, R7.reuse, R21, 0x2 ;  /* 0x0000001507157211 */ /* 0x040fe400078e10ff */
[----:B------:R-:W-:-:S02]  /*0f30*/  LEA R24, R7, R24, 0x2 ;  /* 0x0000001807187211 */ /* 0x000fc400078e10ff */
[----:B------:R-:W-:Y:S01]  /*0f40*/  LEA R23, R7, R23, 0x2 ;  /* 0x0000001707177211 */ /* 0x000fe200078e10ff */
[----:B---3--:R0:W-:Y:S04]  /*0f50*/  STS [R22], R27 ;  /* 0x0000001b16007388 */ /* 0x0081e80000000800 */
[----:B----4-:R1:W-:Y:S04]  /*0f60*/  STS [R29], R16 ;  /* 0x000000101d007388 */ /* 0x0103e80000000800 */
[----:B-----5:R1:W-:Y:S04]  /*0f70*/  STS [R28], R20 ;  /* 0x000000141c007388 */ /* 0x0203e80000000800 */
[----:B------:R1:W-:Y:S01]  /*0f80*/  STS [R13], R12 ;  /* 0x0000000c0d007388 */ /* 0x0003e20000000800 */
[----:B0-----:R-:W-:Y:S01]  /*0f90*/  IMAD R22, R11, 0x180, R22 ;  /* 0x000001800b167824 */ /* 0x001fe200078e0216 */
[----:B------:R-:W-:Y:S06]  /*0fa0*/  @P0 BRA `(.L_x_81) ;  /* 0xfffffffc00980947 */ /* 0x000fec000383ffff */
.L_x_80:
[----:B------:R-:W-:-:S13]  /*0fb0*/  ISETP.NE.AND P1, PT, R9, RZ, PT ;  /* 0x000000ff0900720c */ /* 0x000fda0003f25270 */
[----:B------:R-:W-:Y:S05]  /*0fc0*/  @!P1 BRA `(.L_x_85) ;  /* 0x0000000000609947 */ /* 0x000fea0003800000 */
[----:B01----:R-:W3:Y:S01]  /*0fd0*/  LDC.64 R12, c[0x0][0x388] ;  /* 0x0000e200ff0c7b82 */ /* 0x003ee20000000a00 */
[----:B------:R-:W0:Y:S02]  /*0fe0*/  LDCU UR5, c[0x0][0x390] ;  /* 0x00007200ff0577ac */ /* 0x000e240008000800 */
[----:B0-----:R-:W-:-:S04]  /*0ff0*/  IMAD R15, R19, UR5, R3 ;  /* 0x00000005130f7c24 */ /* 0x001fc8000f8e0203 */
[----:B---3--:R-:W-:-:S06]  /*1000*/  IMAD.WIDE R14, R15, 0x4, R12 ;  /* 0x000000040f0e7825 */ /* 0x008fcc00078e020c */
[----:B------:R-:W3:Y:S01]  /*1010*/  LDG.E R14, desc[UR8][R14.64] ;  /* 0x000000080e0e7981 */ /* 0x000ee2000c1e1900 */
[----:B--2---:R-:W-:Y:S02]  /*1020*/  IADD3 R11, PT, PT, R0, R19, RZ ;  /* 0x00000013000b7210 */ /* 0x004fe40007ffe0ff */
[----:B------:R-:W-:-:S03]  /*1030*/  ISETP.NE.AND P0, PT, R9, 0x1, PT ;  /* 0x000000010900780c */ /* 0x000fc60003f05270 */
[----:B------:R-:W-:-:S05]  /*1040*/  IMAD R17, R11, 0x60, R8 ;  /* 0x000000600b117824 */ /* 0x000fca00078e0208 */
[----:B---3--:R4:W-:Y:S05]  /*1050*/  STS [R17], R14 ;  /* 0x0000000e11007388 */ /* 0x0089ea0000000800 */
[----:B------:R-:W-:Y:S05]  /*1060*/  @!P0 BRA `(.L_x_85) ;  /* 0x0000000000388947 */ /* 0x000fea0003800000 */
[----:B------:R-:W0:Y:S01]  /*1070*/  LDC R18, c[0x0][0x39c] ;  /* 0x0000e700ff127b82 */ /* 0x000e220000000800 */
[----:B------:R-:W-:Y:S02]  /*1080*/  ISETP.NE.AND P0, PT, R9, 0x2, PT ;  /* 0x000000020900780c */ /* 0x000fe40003f05270 */
[----:B0-----:R-:W-:-:S11]  /*1090*/  IADD3 R16, PT, PT, R19, R18, RZ ;  /* 0x0000001213107210 */ /* 0x001fd60007ffe0ff */
[C---:B----4-:R-:W-:Y:S01]  /*10a0*/  @P0 IADD3 R14, PT, PT, R16.reuse, R18, RZ ;  /* 0x00000012100e0210 */ /* 0x050fe20007ffe0ff */
        /* <DEDUP_REMOVED lines=10> */
.L_x_85:
[----:B------:R-:W-:Y:S01]  /*1150*/  BAR.SYNC.DEFER_BLOCKING 0x0 ;  /* 0x0000000000007b1d */ /* 0x000fe20000010000 */
[----:B------:R-:W-:-:S05]  /*1160*/  HFMA2 R24, -RZ, RZ, 0, 0 ;  /* 0x00000000ff187431 */ /* 0x000fca00000001ff */
[----:B------:R-:W-:Y:S05]  /*1170*/  @!P2 BRA `(.L_x_86) ;  /* 0x0000000c003ca947 */ /* 0x000fea0003800000 */
[----:B0-2---:R-:W0:Y:S01]  /*1180*/  LDC R11, c[0x0][0x39c] ;  /* 0x0000e700ff0b7b82 */ /* 0x005e220000000800 */
[----:B------:R-:W-:Y:S01]  /*1190*/  ISETP.GT.AND P0, PT, R10, RZ, PT ;  /* 0x000000ff0a00720c */ /* 0x000fe20003f04270 */
[----:B------:R-:W2:Y:S01]  /*11a0*/  LDCU UR7, c[0x0][0x390] ;  /* 0x00007200ff0777ac */ /* 0x000ea20008000800 */
[----:B------:R-:W-:Y:S01]  /*11b0*/  MOV R24, RZ ;  /* 0x000000ff00187202 */ /* 0x000fe20000000f00 */
[----:B------:R-:W-:-:S04]  /*11c0*/  UMOV UR5, URZ ;  /* 0x000000ff00057c82 */ /* 0x000fc80008000000 */
[----:B-1----:R-:W1:Y:S06]  /*11d0*/  LDC.64 R12, c[0x0][0x380] ;  /* 0x0000e000ff0c7b82 */ /* 0x002e6c0000000a00 */
[----:B------:R-:W-:Y:S05]  /*11e0*/  @!P0 BRA `(.L_x_87) ;  /* 0x0000000800b08947 */ /* 0x000fea0003800000 */
[----:B---34-:R-:W-:Y:S02]  /*11f0*/  IADD3 R14, PT, PT, R10, -UR5, RZ ;  /* 0x800000050a0e7c10 */ /* 0x018fe4000fffe0ff */
[----:B------:R-:W-:Y:S02]  /*1200*/  PLOP3.LUT P0, PT, PT, PT, PT, 0x80, 0x8 ;  /* 0x000000000008781c */ /* 0x000fe40003f0f070 */
[----:B------:R-:W-:-:S13]  /*1210*/  ISETP.GT.AND P2, PT, R14, 0xc, PT ;  /* 0x0000000c0e00780c */ /* 0x000fda0003f44270 */
[----:B------:R-:W-:Y:S05]  /*1220*/  @!P2 BRA `(.L_x_88) ;  /* 0x0000000400b0a947 */ /* 0x000fea0003800000 */
[----:B------:R-:W3:Y:S01]  /*1230*/  LDC R21, c[0x0][0x39c] ;  /* 0x0000e700ff157b82 */ /* 0x000ee20000000800 */
[----:B------:R-:W-:Y:S01]  /*1240*/  PLOP3.LUT P0, PT, PT, PT, PT, 0x8, 0x80 ;  /* 0x000000000080781c */ /* 0x000fe20003f0e170 */
[----:B------:R-:W4:Y:S01]  /*1250*/  LDCU UR6, c[0x0][0x390] ;  /* 0x00007200ff0677ac */ /* 0x000f220008000800 */
[----:B------:R-:W-:-:S05]  /*1260*/  IADD3 R20, PT, PT, R10, -0xc, RZ ;  /* 0xfffffff40a147810 */ /* 0x000fca0007ffe0ff */
[----:B------:R-:W0:Y:S06]  /*1270*/  LDC.64 R14, c[0x0][0x380] ;  /* 0x0000e000ff0e7b82 */ /* 0x000e2c0000000a00 */
.L_x_89:
[----:B-1----:R-:W-:Y:S01]  /*1280*/  IADD3 R17, PT, PT, R0, R24, RZ ;  /* 0x0000001800117210 */ /* 0x002fe20007ffe0ff */
[----:B------:R-:W-:-:S04]  /*1290*/  UIADD3 UR5, UPT, UPT, UR5, 0x10, URZ ;  /* 0x0000001005057890 */ /* 0x000fc8000fffe0ff */
[----:B------:R-:W-:Y:S02]  /*12a0*/  IMAD R26, R17, 0x60, R8 ;  /* 0x00000060111a7824 */ /* 0x000fe400078e0208 */
[C---:B----4-:R-:W-:Y:S01]  /*12b0*/  IMAD R17, R24.reuse, UR6, R3 ;  /* 0x0000000618117c24 */ /* 0x050fe2000f8e0203 */
[-C--:B---3--:R-:W-:Y:S01]  /*12c0*/  IADD3 R24, PT, PT, R24, R21.reuse, RZ ;  /* 0x0000001518187210 */ /* 0x088fe20007ffe0ff */
[----:B------:R-:W-:Y:S01]  /*12d0*/  IMAD R28, R21, 0x60, R26 ;  /* 0x00000060151c7824 */ /* 0x000fe200078e021a */
[----:B------:R3:W4:Y:S01]  /*12e0*/  LDS R19, [R26] ;  /* 0x000000001a137984 */ /* 0x0007220000000800 */
[----:B0-----:R-:W-:Y:S01]  /*12f0*/  IMAD.WIDE R16, R17, 0x4, R14 ;  /* 0x0000000411107825 */ /* 0x001fe200078e020e */
[CC--:B------:R-:W-:Y:S02]  /*1300*/  IADD3 R18, PT, PT, R24.reuse, R21.reuse, RZ ;  /* 0x0000001518127210 */ /* 0x0c0fe40007ffe0ff */
[----:B------:R0:W5:Y:S01]  /*1310*/  LDS R29, [R28] ;  /* 0x000000001c1d7984 */ /* 0x0001620000000800 */
[----:B------:R-:W-:Y:S01]  /*1320*/  IMAD R27, R24, UR6, R3 ;  /* 0x00000006181b7c24 */ /* 0x000fe2000f8e0203 */
[----:B------:R-:W-:-:S02]  /*1330*/  IADD3 R22, PT, PT, R18, R21, RZ ;  /* 0x0000001512167210 */ /* 0x000fc40007ffe0ff */
[----:B------:R-:W-:Y:S02]  /*1340*/  ISETP.LE.AND P2, PT, R20, UR5, PT ;  /* 0x0000000514007c0c */ /* 0x000fe4000bf43270 */
[C---:B---3--:R-:W-:Y:S01]  /*1350*/  IADD3 R26, PT, PT, R22.reuse, R21, RZ ;  /* 0x00000015161a7210 */ /* 0x048fe20007ffe0ff */
[----:B------:R-:W-:Y:S02]  /*1360*/  IMAD R22, R22, UR6, R3 ;  /* 0x0000000616167c24 */ /* 0x000fe4000f8e0203 */
[----:B0-----:R-:W-:-:S04]  /*1370*/  IMAD R28, R21, 0x60, R28 ;  /* 0x00000060151c7824 */ /* 0x001fc800078e021c */
[----:B------:R-:W-:Y:S01]  /*1380*/  IMAD R23, R21, 0x60, R28 ;  /* 0x0000006015177824 */ /* 0x000fe200078e021c */
[----:B------:R-:W0:Y:S05]  /*1390*/  LDS R25, [R28] ;  /* 0x000000001c197984 */ /* 0x000e2a0000000800 */
[----:B------:R-:W3:Y:S04]  /*13a0*/  LDS R23, [R23] ;  /* 0x0000000017177984 */ /* 0x000ee80000000800 */
[----:B----4-:R4:W-:Y:S02]  /*13b0*/  STG.E desc[UR8][R16.64], R19 ;  /* 0x0000001310007986 */ /* 0x0109e4000c101908 */
[----:B----4-:R-:W-:-:S05]  /*13c0*/  IADD3 R17, PT, PT, R0, R26, RZ ;  /* 0x0000001a00117210 */ /* 0x010fca0007ffe0ff */
[----:B------:R-:W-:Y:S02]  /*13d0*/  IMAD R24, R17, 0x60, R8 ;  /* 0x0000006011187824 */ /* 0x000fe400078e0208 */
[----:B------:R-:W-:-:S03]  /*13e0*/  IMAD.WIDE R16, R27, 0x4, R14 ;  /* 0x000000041b107825 */ /* 0x000fc600078e020e */
[----:B------:R-:W4:Y:S01]  /*13f0*/  LDS R19, [R24] ;  /* 0x0000000018137984 */ /* 0x000f220000000800 */
[----:B------:R-:W-:Y:S02]  /*1400*/  IMAD R27, R18, UR6, R3 ;  /* 0x00000006121b7c24 */ /* 0x000fe4000f8e0203 */
[C---:B------:R-:W-:Y:S01]  /*1410*/  IMAD R18, R21.reuse, 0x60, R24 ;  /* 0x0000006015127824 */ /* 0x040fe200078e0218 */
[----:B-----5:R5:W-:Y:S03]  /*1420*/  STG.E desc[UR8][R16.64], R29 ;  /* 0x0000001d10007986 */ /* 0x020be6000c101908 */
[----:B------:R-:W-:-:S05]  /*1430*/  IMAD R28, R21, 0x60, R18 ;  /* 0x00000060151c7824 */ /* 0x000fca00078e0212 */
[----:B------:R2:W-:Y:S01]  /*1440*/  LDS R29, [R28] ;  /* 0x000000001c1d7984 */ /* 0x0005e20000000800 */
[----:B-----5:R-:W-:-:S03]  /*1450*/  IMAD.WIDE R16, R27, 0x4, R14 ;  /* 0x000000041b107825 */ /* 0x020fc600078e020e */
[----:B------:R-:W5:Y:S01]  /*1460*/  LDS R27, [R18] ;  /* 0x00000000121b7984 */ /* 0x000f620000000800 */
[----:B--2---:R-:W-:-:S03]  /*1470*/  IMAD R28, R21, 0x60, R28 ;  /* 0x00000060151c7824 */ /* 0x004fc600078e021c */
[----:B0-----:R0:W-:Y:S02]  /*1480*/  STG.E desc[UR8][R16.64], R25 ;  /* 0x0000001910007986 */ /* 0x0011e4000c101908 */
[----:B0-----:R-:W-:-:S04]  /*1490*/  IMAD.WIDE R16, R22, 0x4, R14 ;  /* 0x0000000416107825 */ /* 0x001fc800078e020e */
[C-C-:B------:R-:W-:Y:S01]  /*14a0*/  IMAD R22, R26.reuse, UR6, R3.reuse ;  /* 0x000000061a167c24 */ /* 0x140fe2000f8e0203 */
[-C--:B------:R-:W-:Y:S01]  /*14b0*/  IADD3 R26, PT, PT, R26, R21.reuse, RZ ;  /* 0x000000151a1a7210 */ /* 0x080fe20007ffe0ff */
[----:B---3--:R0:W-:Y:S03]  /*14c0*/  STG.E desc[UR8][R16.64], R23 ;  /* 0x0000001710007986 */ /* 0x0081e6000c101908 */
[CC--:B------:R-:W-:Y:S01]  /*14d0*/  IADD3 R24, PT, PT, R26.reuse, R21.reuse, RZ ;  /* 0x000000151a187210 */ /* 0x0c0fe20007ffe0ff */
[----:B------:R-:W2:Y:S01]  /*14e0*/  LDS R23, [R28] ;  /* 0x000000001c177984 */ /* 0x000ea20000000800 */
[----:B------:R-:W-:Y:S02]  /*14f0*/  IMAD R25, R26, UR6, R3 ;  /* 0x000000061a197c24 */ /* 0x000fe4000f8e0203 */
[----:B0-----:R-:W-:Y:S01]  /*1500*/  IMAD.WIDE R16, R22, 0x4, R14 ;  /* 0x0000000416107825 */ /* 0x001fe200078e020e */
[----:B------:R-:W-:-:S03]  /*1510*/  IADD3 R22, PT, PT, R24, R21, RZ ;  /* 0x0000001518167210 */ /* 0x000fc60007ffe0ff */
[--C-:B------:R-:W-:Y:S01]  /*1520*/  IMAD R24, R24, UR6, R3.reuse ;  /* 0x0000000618187c24 */ /* 0x100fe2000f8e0203 */
[C---:B------:R-:W-:Y:S01]  /*1530*/  IADD3 R18, PT, PT, R22.reuse, R21, RZ ;  /* 0x0000001516127210 */ /* 0x040fe20007ffe0ff */
[----:B----4-:R0:W-:Y:S01]  /*1540*/  STG.E desc[UR8][R16.64], R19 ;  /* 0x0000001310007986 */ /* 0x0101e2000c101908 */
[----:B------:R-:W-:Y:S02]  /*1550*/  IMAD R22, R22, UR6, R3 ;  /* 0x0000000616167c24 */ /* 0x000fe4000f8e0203 */
[----:B0-----:R-:W-:Y:S01]  /*1560*/  IADD3 R19, PT, PT, R0, R18, RZ ;  /* 0x0000001200137210 */ /* 0x001fe20007ffe0ff */
[----:B------:R-:W-:-:S04]  /*1570*/  IMAD.WIDE R16, R25, 0x4, R14 ;  /* 0x0000000419107825 */ /* 0x000fc800078e020e */
[----:B------:R-:W-:Y:S01]  /*1580*/  IMAD R26, R19, 0x60, R8 ;  /* 0x00000060131a7824 */ /* 0x000fe200078e0208 */
[----:B-----5:R-:W-:Y:S04]  /*1590*/  STG.E desc[UR8][R16.64], R27 ;  /* 0x0000001b10007986 */ /* 0x020fe8000c101908 */
[----:B------:R0:W3:Y:S02]  /*15a0*/  LDS R25, [R26] ;  /* 0x000000001a197984 */ /* 0x0000e40000000800 */
[----:B0-----:R-:W-:Y:S02]  /*15b0*/  IMAD R26, R21, 0x60, R26 ;  /* 0x00000060151a7824 */ /* 0x001fe400078e021a */
[----:B------:R-:W-:-:S03]  /*15c0*/  IMAD.WIDE R16, R24, 0x4, R14 ;  /* 0x0000000418107825 */ /* 0x000fc600078e020e */
[----:B------:R0:W4:Y:S01]  /*15d0*/  LDS R19, [R26] ;  /* 0x000000001a137984 */ /* 0x0001220000000800 */
[----:B------:R-:W-:Y:S02]  /*15e0*/  IMAD R24, R21, 0x60, R26 ;  /* 0x0000006015187824 */ /* 0x000fe400078e021a */
[C---:B------:R-:W-:Y:S01]  /*15f0*/  IMAD R27, R18.reuse, UR6, R3 ;  /* 0x00000006121b7c24 */ /* 0x040fe2000f8e0203 */
[----:B------:R5:W-:Y:S01]  /*1600*/  STG.E desc[UR8][R16.64], R29 ;  /* 0x0000001d10007986 */ /* 0x000be2000c101908 */
[----:B------:R-:W-:-:S04]  /*1610*/  IADD3 R18, PT, PT, R18, R21, RZ ;  /* 0x0000001512127210 */ /* 0x000fc80007ffe0ff */
[----:B------:R-:W-:-:S04]  /*1620*/  IADD3 R28, PT, PT, R18, R21, RZ ;  /* 0x00000015121c7210 */ /* 0x000fc80007ffe0ff */
[----:B0-----:R-:W-:Y:S01]  /*1630*/  IADD3 R26, PT, PT, R28, R21, RZ ;  /* 0x000000151c1a7210 */ /* 0x001fe20007ffe0ff */
[----:B-----5:R-:W-:Y:S02]  /*1640*/  IMAD.WIDE R16, R22, 0x4, R14 ;  /* 0x0000000416107825 */ /* 0x020fe400078e020e */
[----:B------:R-:W0:Y:S02]  /*1650*/  LDS R22, [R24] ;  /* 0x0000000018167984 */ /* 0x000e240000000800 */
[----:B------:R-:W-:Y:S02]  /*1660*/  IMAD R29, R21, 0x60, R24 ;  /* 0x00000060151d7824 */ /* 0x000fe400078e0218 */
[----:B--2---:R2:W-:Y:S04]  /*1670*/  STG.E desc[UR8][R16.64], R23 ;  /* 0x0000001710007986 */ /* 0x0045e8000c101908 */
[----:B------:R-:W5:Y:S01]  /*1680*/  LDS R24, [R29] ;  /* 0x000000001d187984 */ /* 0x000f620000000800 */
[----:B--2---:R-:W-:-:S04]  /*1690*/  IMAD.WIDE R16, R27, 0x4, R14 ;  /* 0x000000041b107825 */ /* 0x004fc800078e020e */
[----:B------:R-:W-:Y:S01]  /*16a0*/  IMAD R27, R18, UR6, R3 ;  /* 0x00000006121b7c24 */ /* 0x000fe2000f8e0203 */
[----:B------:R-:W-:Y:S01]  /*16b0*/  IADD3 R18, PT, PT, R26, R21, RZ ;  /* 0x000000151a127210 */ /* 0x000fe20007ffe0ff */
[----:B---3--:R2:W-:Y:S03]  /*16c0*/  STG.E desc[UR8][R16.64], R25 ;  /* 0x0000001910007986 */ /* 0x0085e6000c101908 */
[----:B------:R-:W-:Y:S01]  /*16d0*/  IADD3 R23, PT, PT, R0, R18, RZ ;  /* 0x0000001200177210 */ /* 0x000fe20007ffe0ff */
[----:B--2---:R-:W-:-:S04]  /*16e0*/  IMAD.WIDE R16, R27, 0x4, R14 ;  /* 0x000000041b107825 */ /* 0x004fc800078e020e */
[----:B------:R-:W-:Y:S01]  /*16f0*/  IMAD R27, R23, 0x60, R8 ;  /* 0x00000060171b7824 */ /* 0x000fe200078e0208 */
[----:B----4-:R2:W-:Y:S01]  /*1700*/  STG.E desc[UR8][R16.64], R19 ;  /* 0x0000001310007986 */ /* 0x0105e2000c101908 */
[----:B------:R-:W-:Y:S02]  /*1710*/  IMAD R23, R28, UR6, R3 ;  /* 0x000000061c177c24 */ /* 0x000fe4000f8e0203 */
[----:B------:R-:W-:Y:S01]  /*1720*/  IMAD R28, R21, 0x60, R27 ;  /* 0x00000060151c7824 */ /* 0x000fe200078e021b */
[----:B------:R3:W4:Y:S04]  /*1730*/  LDS R19, [R27] ;  /* 0x000000001b137984 */ /* 0x0007280000000800 */
[----:B------:R-:W1:Y:S01]  /*1740*/  LDS R25, [R28] ;  /* 0x000000001c197984 */ /* 0x000e620000000800 */
[----:B--2---:R-:W-:-:S04]  /*1750*/  IMAD.WIDE R16, R23, 0x4, R14 ;  /* 0x0000000417107825 */ /* 0x004fc800078e020e */
[----:B---3--:R-:W-:Y:S01]  /*1760*/  IMAD R27, R26, UR6, R3 ;  /* 0x000000061a1b7c24 */ /* 0x008fe2000f8e0203 */
[----:B0-----:R0:W-:Y:S02]  /*1770*/  STG.E desc[UR8][R16.64], R22 ;  /* 0x0000001610007986 */ /* 0x0011e4000c101908 */
[----:B0-----:R-:W-:Y:S02]  /*1780*/  IMAD R22, R21, 0x60, R28 ;  /* 0x0000006015167824 */ /* 0x001fe400078e021c */
[----:B------:R-:W-:-:S04]  /*1790*/  IMAD.WIDE R16, R27, 0x4, R14 ;  /* 0x000000041b107825 */ /* 0x000fc800078e020e */
[----:B------:R-:W-:Y:S01]  /*17a0*/  IMAD R23, R21, 0x60, R22 ;  /* 0x0000006015177824 */ /* 0x000fe200078e0216 */
[----:B-----5:R0:W-:Y:S01]  /*17b0*/  STG.E desc[UR8][R16.64], R24 ;  /* 0x0000001810007986 */ /* 0x0201e2000c101908 */
[C---:B------:R-:W-:Y:S01]  /*17c0*/  IMAD R27, R18.reuse, UR6, R3 ;  /* 0x00000006121b7c24 */ /* 0x040fe2000f8e0203 */
[-C--:B------:R-:W-:Y:S02]  /*17d0*/  IADD3 R18, PT, PT, R18, R21.reuse, RZ ;  /* 0x0000001512127210 */ /* 0x080fe40007ffe0ff */
[----:B------:R-:W2:Y:S02]  /*17e0*/  LDS R22, [R22] ;  /* 0x0000000016167984 */ /* 0x000ea40000000800 */
[-C--:B------:R-:W-:Y:S02]  /*17f0*/  IADD3 R28, PT, PT, R18, R21.reuse, RZ ;  /* 0x00000015121c7210 */ /* 0x080fe40007ffe0ff */
[----:B------:R-:W3:Y:S02]  /*1800*/  LDS R23, [R23] ;  /* 0x0000000017177984 */ /* 0x000ee40000000800 */
[----:B------:R-:W-:Y:S01]  /*1810*/  IADD3 R26, PT, PT, R28, R21, RZ ;  /* 0x000000151c1a7210 */ /* 0x000fe20007ffe0ff */
[----:B0-----:R-:W-:-:S03]  /*1820*/  IMAD.WIDE R16, R27, 0x4, R14 ;  /* 0x000000041b107825 */ /* 0x001fc600078e020e */
[----:B------:R-:W-:Y:S01]  /*1830*/  IADD3 R24, PT, PT, R26, R21, RZ ;  /* 0x000000151a187210 */ /* 0x000fe20007ffe0ff */
[--C-:B------:R-:W-:Y:S01]  /*1840*/  IMAD R27, R18, UR6, R3.reuse ;  /* 0x00000006121b7c24 */ /* 0x100fe2000f8e0203 */
[----:B----4-:R0:W-:Y:S01]  /*1850*/  STG.E desc[UR8][R16.64], R19 ;  /* 0x0000001310007986 */ /* 0x0101e2000c101908 */
[----:B------:R-:W-:Y:S02]  /*1860*/  IMAD R29, R26, UR6, R3 ;  /* 0x000000061a1d7c24 */ /* 0x000fe4000f8e0203 */
[----:B0-----:R-:W-:-:S04]  /*1870*/  IMAD.WIDE R16, R27, 0x4, R14 ;  /* 0x000000041b107825 */ /* 0x001fc800078e020e */
[----:B------:R-:W-:Y:S01]  /*1880*/  IMAD R27, R28, UR6, R3 ;  /* 0x000000061c1b7c24 */ /* 0x000fe2000f8e0203 */
[----:B-1----:R0:W-:Y:S03]  /*1890*/  STG.E desc[UR8][R16.64], R25 ;  /* 0x0000001910007986 */ /* 0x0021e6000c101908 */
[----:B------:R-:W-:-:S05]  /*18a0*/  IMAD.WIDE R18, R27, 0x4, R14 ;  /* 0x000000041b127825 */ /* 0x000fca00078e020e */
[----:B--2---:R1:W-:Y:S01]  /*18b0*/  STG.E desc[UR8][R18.64], R22 ;  /* 0x0000001612007986 */ /* 0x0043e2000c101908 */
[----:B0-----:R-:W-:-:S05]  /*18c0*/  IMAD.WIDE R16, R29, 0x4, R14 ;  /* 0x000000041d107825 */ /* 0x001fca00078e020e */
[----:B---3--:R1:W-:Y:S01]  /*18d0*/  STG.E desc[UR8][R16.64], R23 ;  /* 0x0000001710007986 */ /* 0x0083e2000c101908 */
[----:B------:R-:W-:Y:S05]  /*18e0*/  @!P2 BRA `(.L_x_89) ;  /* 0xfffffff80064a947 */ /* 0x000fea000383ffff */
.L_x_88:
[----:B------:R-:W-:-:S04]  /*18f0*/  IADD3 R14, PT, PT, R10, -UR5, RZ ;  /* 0x800000050a0e7c10 */ /* 0x000fc8000fffe0ff */
[----:B------:R-:W-:-:S13]  /*1900*/  ISETP.GT.AND P2, PT, R14, 0x4, PT ;  /* 0x000000040e00780c */ /* 0x000fda0003f44270 */
[----:B------:R-:W-:Y:S05]  /*1910*/  @!P2 BRA `(.L_x_90) ;  /* 0x0000000000dca947 */ /* 0x000fea0003800000 */
[----:B------:R-:W-:Y:S01]  /*1920*/  IADD3 R15, PT, PT, R24, R0, RZ ;  /* 0x00000000180f7210 */ /* 0x000fe20007ffe0ff */
[----:B------:R-:W3:Y:S01]  /*1930*/  LDC R20, c[0x0][0x39c] ;  /* 0x0000e700ff147b82 */ /* 0x000ee20000000800 */
[----:B------:R-:W4:Y:S01]  /*1940*/  LDCU UR6, c[0x0][0x390] ;  /* 0x00007200ff0677ac */ /* 0x000f220008000800 */
[----:B------:R-:W-:Y:S02]  /*1950*/  PLOP3.LUT P0, PT, PT, PT, PT, 0x8, 0x80 ;  /* 0x000000000080781c */ /* 0x000fe40003f0e170 */
[----:B------:R-:W-:Y:S01]  /*1960*/  IMAD R21, R15, 0x60, R8 ;  /* 0x000000600f157824 */ /* 0x000fe200078e0208 */
[----:B------:R-:W-:-:S03]  /*1970*/  UIADD3 UR5, UPT, UPT, UR5, 0x8, URZ ;  /* 0x0000000805057890 */ /* 0x000fc6000fffe0ff */
[----:B-1----:R-:W1:Y:S01]  /*1980*/  LDC.64 R18, c[0x0][0x380] ;  /* 0x0000e000ff127b82 */ /* 0x002e620000000a00 */
[----:B------:R5:W0:Y:S01]  /*1990*/  LDS R23, [R21] ;  /* 0x0000000015177984 */ /* 0x000a220000000800 */
[C---:B----4-:R-:W-:Y:S01]  /*19a0*/  IMAD R15, R24.reuse, UR6, R3 ;  /* 0x00000006180f7c24 */ /* 0x050fe2000f8e0203 */
[----:B---3--:R-:W-:Y:S01]  /*19b0*/  IADD3 R17, PT, PT, R24, R20, RZ ;  /* 0x0000001418117210 */ /* 0x008fe20007ffe0ff */
[----:B------:R-:W-:-:S03]  /*19c0*/  IMAD R22, R20, 0x60, R21 ;  /* 0x0000006014167824 */ /* 0x000fc600078e0215 */
[CC--:B------:R-:W-:Y:S01]  /*19d0*/  IADD3 R27, PT, PT, R17.reuse, R20.reuse, RZ ;  /* 0x00000014111b7210 */ /* 0x0c0fe20007ffe0ff */
[C---:B------:R-:W-:Y:S01]  /*19e0*/  IMAD R24, R20.reuse, 0x60, R22 ;  /* 0x0000006014187824 */ /* 0x040fe200078e0216 */
[----:B------:R3:W4:Y:S01]  /*19f0*/  LDS R29, [R22] ;  /* 0x00000000161d7984 */ /* 0x0007220000000800 */
[----:B-----5:R-:W-:Y:S01]  /*1a00*/  IMAD R21, R17, UR6, R3 ;  /* 0x0000000611157c24 */ /* 0x020fe2000f8e0203 */
[-C--:B------:R-:W-:Y:S01]  /*1a10*/  IADD3 R25, PT, PT, R27, R20.reuse, RZ ;  /* 0x000000141b197210 */ /* 0x080fe20007ffe0ff */
[----:B-1----:R-:W-:Y:S01]  /*1a20*/  IMAD.WIDE R14, R15, 0x4, R18 ;  /* 0x000000040f0e7825 */ /* 0x002fe200078e0212 */
[----:B------:R-:W1:Y:S02]  /*1a30*/  LDS R26, [R24] ;  /* 0x00000000181a7984 */ /* 0x000e640000000800 */
[----:B------:R-:W-:Y:S01]  /*1a40*/  IADD3 R16, PT, PT, R25, R20, RZ ;  /* 0x0000001419107210 */ /* 0x000fe20007ffe0ff */
[----:B------:R-:W-:Y:S02]  /*1a50*/  IMAD R28, R20, 0x60, R24 ;  /* 0x00000060141c7824 */ /* 0x000fe400078e0218 */
[--C-:B------:R-:W-:Y:S01]  /*1a60*/  IMAD R27, R27, UR6, R3.reuse ;  /* 0x000000061b1b7c24 */ /* 0x100fe2000f8e0203 */
[----:B---3--:R-:W-:Y:S01]  /*1a70*/  IADD3 R22, PT, PT, R0, R16, RZ ;  /* 0x0000001000167210 */ /* 0x008fe20007ffe0ff */
[----:B------:R-:W-:Y:S01]  /*1a80*/  IMAD R25, R25, UR6, R3 ;  /* 0x0000000619197c24 */ /* 0x000fe2000f8e0203 */
[----:B------:R-:W3:Y:S04]  /*1a90*/  LDS R17, [R28] ;  /* 0x000000001c117984 */ /* 0x000ee80000000800 */
[----:B0-----:R0:W-:Y:S02]  /*1aa0*/  STG.E desc[UR8][R14.64], R23 ;  /* 0x000000170e007986 */ /* 0x0011e4000c101908 */
[----:B0-----:R-:W-:-:S04]  /*1ab0*/  IMAD.WIDE R14, R21, 0x4, R18 ;  /* 0x00000004150e7825 */ /* 0x001fc800078e0212 */
[----:B------:R-:W-:-:S04]  /*1ac0*/  IMAD R21, R22, 0x60, R8 ;  /* 0x0000006016157824 */ /* 0x000fc800078e0208 */
[C---:B------:R-:W-:Y:S01]  /*1ad0*/  IMAD R23, R20.reuse, 0x60, R21 ;  /* 0x0000006014177824 */ /* 0x040fe200078e0215 */
[----:B------:R0:W5:Y:S03]  /*1ae0*/  LDS R24, [R21] ;  /* 0x0000000015187984 */ /* 0x0001660000000800 */
[C---:B------:R-:W-:Y:S01]  /*1af0*/  IMAD R22, R20.reuse, 0x60, R23 ;  /* 0x0000006014167824 */ /* 0x040fe200078e0217 */
[----:B----4-:R4:W-:Y:S03]  /*1b00*/  STG.E desc[UR8][R14.64], R29 ;  /* 0x0000001d0e007986 */ /* 0x0109e6000c101908 */
[----:B0-----:R-:W-:Y:S01]  /*1b10*/  IMAD R21, R20, 0x60, R22 ;  /* 0x0000006014157824 */ /* 0x001fe200078e0216 */
[----:B------:R-:W0:Y:S04]  /*1b20*/  LDS R23, [R23] ;  /* 0x0000000017177984 */ /* 0x000e280000000800 */
[----:B------:R-:W2:Y:S01]  /*1b30*/  LDS R22, [R22] ;  /* 0x0000000016167984 */ /* 0x000ea20000000800 */
[----:B----4-:R-:W-:-:S03]  /*1b40*/  IMAD.WIDE R14, R27, 0x4, R18 ;  /* 0x000000041b0e7825 */ /* 0x010fc600078e0212 */
[----:B------:R-:W4:Y:S01]  /*1b50*/  LDS R21, [R21] ;  /* 0x0000000015157984 */ /* 0x000f220000000800 */
[----:B------:R-:W-:-:S03]  /*1b60*/  IADD3 R27, PT, PT, R16, R20, RZ ;  /* 0x00000014101b7210 */ /* 0x000fc60007ffe0ff */
[----:B-1----:R1:W-:Y:S02]  /*1b70*/  STG.E desc[UR8][R14.64], R26 ;  /* 0x0000001a0e007986 */ /* 0x0023e4000c101908 */
[----:B-1----:R-:W-:-:S04]  /*1b80*/  IMAD.WIDE R14, R25, 0x4, R18 ;  /* 0x00000004190e7825 */ /* 0x002fc800078e0212 */
[--C-:B------:R-:W-:Y:S01]  /*1b90*/  IMAD R25, R16, UR6, R3.reuse ;  /* 0x0000000610197c24 */ /* 0x100fe2000f8e0203 */
[C---:B------:R-:W-:Y:S01]  /*1ba0*/  IADD3 R16, PT, PT, R27.reuse, R20, RZ ;  /* 0x000000141b107210 */ /* 0x040fe20007ffe0ff */
[----:B---3--:R1:W-:Y:S01]  /*1bb0*/  STG.E desc[UR8][R14.64], R17 ;  /* 0x000000110e007986 */ /* 0x0083e2000c101908 */
[----:B------:R-:W-:-:S03]  /*1bc0*/  IMAD R27, R27, UR6, R3 ;  /* 0x000000061b1b7c24 */ /* 0x000fc6000f8e0203 */
[C---:B------:R-:W-:Y:S02]  /*1bd0*/  IMAD R29, R16.reuse, UR6, R3 ;  /* 0x00000006101d7c24 */ /* 0x040fe4000f8e0203 */
[----:B-1----:R-:W-:Y:S01]  /*1be0*/  IMAD.WIDE R14, R25, 0x4, R18 ;  /* 0x00000004190e7825 */ /* 0x002fe200078e0212 */
[----:B------:R-:W-:-:S03]  /*1bf0*/  IADD3 R25, PT, PT, R16, R20, RZ ;  /* 0x0000001410197210 */ /* 0x000fc60007ffe0ff */
[----:B------:R-:W-:Y:S01]  /*1c00*/  IMAD.WIDE R16, R27, 0x4, R18 ;  /* 0x000000041b107825 */ /* 0x000fe200078e0212 */
[----:B-----5:R1:W-:Y:S03]  /*1c10*/  STG.E desc[UR8][R14.64], R24 ;  /* 0x000000180e007986 */ /* 0x0203e6000c101908 */
[----:B------:R-:W-:Y:S01]  /*1c20*/  IMAD R26, R25, UR6, R3 ;  /* 0x00000006191a7c24 */ /* 0x000fe2000f8e0203 */
[----:B0-----:R3:W-:Y:S01]  /*1c30*/  STG.E desc[UR8][R16.64], R23 ;  /* 0x0000001710007986 */ /* 0x0017e2000c101908 */
[----:B-1----:R-:W-:Y:S01]  /*1c40*/  IMAD.WIDE R14, R29, 0x4, R18 ;  /* 0x000000041d0e7825 */ /* 0x002fe200078e0212 */
[----:B------:R-:W-:-:S03]  /*1c50*/  IADD3 R24, PT, PT, R25, R20, RZ ;  /* 0x0000001419187210 */ /* 0x000fc60007ffe0ff */
[----:B------:R-:W-:Y:S01]  /*1c60*/  IMAD.WIDE R18, R26, 0x4, R18 ;  /* 0x000000041a127825 */ /* 0x000fe200078e0212 */
[----:B--2---:R3:W-:Y:S04]  /*1c70*/  STG.E desc[UR8][R14.64], R22 ;  /* 0x000000160e007986 */ /* 0x0047e8000c101908 */
[----:B----4-:R3:W-:Y:S02]  /*1c80*/  STG.E desc[UR8][R18.64], R21 ;  /* 0x0000001512007986 */ /* 0x0107e4000c101908 */
.L_x_90:
[----:B------:R-:W-:-:S13]  /*1c90*/  ISETP.NE.OR P0, PT, R10, UR5, P0 ;  /* 0x000000050a007c0c */ /* 0x000fda0008705670 */
[----:B------:R-:W-:Y:S05]  /*1ca0*/  @!P0 BRA `(.L_x_86) ;  /* 0x0000000000708947 */ /* 0x000fea0003800000 */
.L_x_87:
[----:B0--3--:R-:W-:Y:S01]  /*1cb0*/  IADD3 R15, PT, PT, R0, R24, RZ ;  /* 0x00000018000f7210 */ /* 0x009fe20007ffe0ff */
[----:B------:R-:W-:Y:S01]  /*1cc0*/  UIADD3 UR5, UPT, UPT, UR5, 0x4, URZ ;  /* 0x0000000405057890 */ /* 0x000fe2000fffe0ff */
[CC--:B01----:R-:W-:Y:S01]  /*1cd0*/  IADD3 R16, PT, PT, R24.reuse, R11.reuse, RZ ;  /* 0x0000000b18107210 */ /* 0x0c3fe20007ffe0ff */
[--C-:B--2---:R-:W-:Y:S02]  /*1ce0*/  IMAD R21, R24, UR7, R3.reuse ;  /* 0x0000000718157c24 */ /* 0x104fe4000f8e0203 */
[----:B----4-:R-:W-:Y:S01]  /*1cf0*/  IMAD R14, R15, 0x60, R8 ;  /* 0x000000600f0e7824 */ /* 0x010fe200078e0208 */
[CC--:B------:R-:W-:Y:S01]  /*1d00*/  IADD3 R22, PT, PT, R16.reuse, R11.reuse, RZ ;  /* 0x0000000b10167210 */ /* 0x0c0fe20007ffe0ff */
[--C-:B------:R-:W-:Y:S01]  /*1d10*/  IMAD R19, R16, UR7, R3.reuse ;  /* 0x0000000710137c24 */ /* 0x100fe2000f8e0203 */
[----:B------:R-:W-:Y:S01]  /*1d20*/  ISETP.NE.AND P0, PT, R10, UR5, PT ;  /* 0x000000050a007c0c */ /* 0x000fe2000bf05270 */
[----:B------:R-:W-:Y:S01]  /*1d30*/  IMAD R18, R11, 0x60, R14 ;  /* 0x000000600b127824 */ /* 0x000fe200078e020e */
[----:B------:R-:W0:Y:S01]  /*1d40*/  LDS R29, [R14] ;  /* 0x000000000e1d7984 */ /* 0x000e220000000800 */
[C---:B------:R-:W-:Y:S01]  /*1d50*/  IADD3 R24, PT, PT, R22.reuse, R11, RZ ;  /* 0x0000000b16187210 */ /* 0x040fe20007ffe0ff */
[----:B------:R-:W-:-:S02]  /*1d60*/  IMAD R15, R22, UR7, R3 ;  /* 0x00000007160f7c24 */ /* 0x000fc4000f8e0203 */
[C---:B------:R-:W-:Y:S01]  /*1d70*/  IMAD R26, R11.reuse, 0x60, R18 ;  /* 0x000000600b1a7824 */ /* 0x040fe200078e0212 */
[----:B------:R1:W2:Y:S01]  /*1d80*/  LDS R27, [R18] ;  /* 0x00000000121b7984 */ /* 0x0002a20000000800 */
[C---:B------:R-:W-:Y:S01]  /*1d90*/  IMAD R17, R24.reuse, UR7, R3 ;  /* 0x0000000718117c24 */ /* 0x040fe2000f8e0203 */
[----:B------:R-:W-:Y:S01]  /*1da0*/  IADD3 R24, PT, PT, R24, R11, RZ ;  /* 0x0000000b18187210 */ /* 0x000fe20007ffe0ff */
[----:B------:R-:W-:Y:S01]  /*1db0*/  IMAD R23, R11, 0x60, R26 ;  /* 0x000000600b177824 */ /* 0x000fe200078e021a */
[----:B------:R-:W3:Y:S01]  /*1dc0*/  LDS R25, [R26] ;  /* 0x000000001a197984 */ /* 0x000ee20000000800 */
[----:B------:R-:W-:-:S04]  /*1dd0*/  IMAD.WIDE R20, R21, 0x4, R12 ;  /* 0x0000000415147825 */ /* 0x000fc800078e020c */
[----:B------:R-:W4:Y:S01]  /*1de0*/  LDS R23, [R23] ;  /* 0x0000000017177984 */ /* 0x000f220000000800 */
[----:B-1----:R-:W-:-:S04]  /*1df0*/  IMAD.WIDE R18, R19, 0x4, R12 ;  /* 0x0000000413127825 */ /* 0x002fc800078e020c */
[----:B------:R-:W-:-:S04]  /*1e00*/  IMAD.WIDE R14, R15, 0x4, R12 ;  /* 0x000000040f0e7825 */ /* 0x000fc800078e020c */
[----:B------:R-:W-:Y:S01]  /*1e10*/  IMAD.WIDE R16, R17, 0x4, R12 ;  /* 0x0000000411107825 */ /* 0x000fe200078e020c */
[----:B0-----:R0:W-:Y:S04]  /*1e20*/  STG.E desc[UR8][R20.64], R29 ;  /* 0x0000001d14007986 */ /* 0x0011e8000c101908 */
[----:B--2---:R0:W-:Y:S04]  /*1e30*/  STG.E desc[UR8][R18.64], R27 ;  /* 0x0000001b12007986 */ /* 0x0041e8000c101908 */
[----:B---3--:R0:W-:Y:S04]  /*1e40*/  STG.E desc[UR8][R14.64], R25 ;  /* 0x000000190e007986 */ /* 0x0081e8000c101908 */
[----:B----4-:R0:W-:Y:S01]  /*1e50*/  STG.E desc[UR8][R16.64], R23 ;  /* 0x0000001710007986 */ /* 0x0101e2000c101908 */
[----:B------:R-:W-:Y:S05]  /*1e60*/  @P0 BRA `(.L_x_87) ;  /* 0xfffffffc00900947 */ /* 0x000fea000383ffff */
.L_x_86:
[----:B------:R-:W-:Y:S05]  /*1e70*/  @!P1 BRA `(.L_x_91) ;  /* 0x0000000000609947 */ /* 0x000fea0003800000 */
[----:B0-2---:R-:W-:Y:S01]  /*1e80*/  IADD3 R11, PT, PT, R0, R24, RZ ;  /* 0x00000018000b7210 */ /* 0x005fe20007ffe0ff */
[----:B-1----:R-:W4:Y:S01]  /*1e90*/  LDC.64 R12, c[0x0][0x380] ;  /* 0x0000e000ff0c7b82 */ /* 0x002f220000000a00 */
[----:B------:R-:W0:Y:S01]  /*1ea0*/  LDCU UR5, c[0x0][0x390] ;  /* 0x00007200ff0577ac */ /* 0x000e220008000800 */
[----:B------:R-:W-:Y:S02]  /*1eb0*/  ISETP.NE.AND P0, PT, R9, 0x1, PT ;  /* 0x000000010900780c */ /* 0x000fe40003f05270 */
[----:B---3--:R-:W-:-:S05]  /*1ec0*/  IMAD R16, R11, 0x60, R8 ;  /* 0x000000600b107824 */ /* 0x008fca00078e0208 */
[----:B------:R-:W1:Y:S01]  /*1ed0*/  LDS R11, [R16] ;  /* 0x00000000100b7984 */ /* 0x000e620000000800 */
[----:B0-----:R-:W-:-:S04]  /*1ee0*/  IMAD R15, R24, UR5, R3 ;  /* 0x00000005180f7c24 */ /* 0x001fc8000f8e0203 */
[----:B----4-:R-:W-:-:S05]  /*1ef0*/  IMAD.WIDE R14, R15, 0x4, R12 ;  /* 0x000000040f0e7825 */ /* 0x010fca00078e020c */
[----:B-1----:R0:W-:Y:S01]  /*1f00*/  STG.E desc[UR8][R14.64], R11 ;  /* 0x0000000b0e007986 */ /* 0x0021e2000c101908 */
[----:B------:R-:W-:Y:S05]  /*1f10*/  @!P0 BRA `(.L_x_91) ;  /* 0x0000000000388947 */ /* 0x000fea0003800000 */
[----:B0-----:R-:W0:Y:S01]  /*1f20*/  LDC R15, c[0x0][0x39c] ;  /* 0x0000e700ff0f7b82 */ /* 0x001e220000000800 */
        /* <DEDUP_REMOVED lines=13> */
.L_x_91:
[----:B------:R-:W-:Y:S05]  /*2000*/  BRA.U UP0, `(.L_x_92) ;  /* 0xffffffe100d07547 */ /* 0x000fea000b83ffff */
[----:B--2---:R-:W-:Y:S05]  /*2010*/  EXIT ;  /* 0x000000000000794d */ /* 0x004fea0003800000 */
.L_x_93:
        /* <DEDUP_REMOVED lines=14> */
.L_x_108:


//--------------------- .text._Z4copyPfS_iiii     --------------------------
	.section	.text._Z4copyPfS_iiii,"ax",@progbits
	.align	128
        .global         _Z4copyPfS_iiii
        .type           _Z4copyPfS_iiii,@function
        .size           _Z4copyPfS_iiii,(.L_x_109 - _Z4copyPfS_iiii)
        .other          _Z4copyPfS_iiii,@"STO_CUDA_ENTRY STV_DEFAULT"
_Z4copyPfS_iiii:
.text._Z4copyPfS_iiii:
[----:B------:R-:W-:Y:S08]  /*0000*/  LDC R1, c[0x0][0x37c] ;  /* 0x0000df00ff017b82 */ /* 0x000ff00000000800 */
[----:B------:R-:W0:Y:S02]  /*0010*/  LDC R0, c[0x0][0x398] ;  /* 0x0000e600ff007b82 */ /* 0x000e240000000800 */
[----:B0-----:R-:W-:-:S13]  /*0020*/  ISETP.GE.AND P0, PT, R0, 0x1, PT ;  /* 0x000000010000780c */ /* 0x001fda0003f06270 */
[----:B------:R-:W-:Y:S05]  /*0030*/  @!P0 EXIT ;  /* 0x000000000000894d */ /* 0x000fea0003800000 */
[----:B------:R-:W0:Y:S01]  /*0040*/  LDC R9, c[0x0][0x39c] ;  /* 0x0000e700ff097b82 */ /* 0x000e220000000800 */
[----:B------:R-:W-:Y:S01]  /*0050*/  HFMA2 R2, -RZ, RZ, 0, 0 ;  /* 0x00000000ff027431 */ /* 0x000fe200000001ff */
[----:B------:R-:W1:Y:S01]  /*0060*/  S2R R10, SR_TID.X ;  /* 0x00000000000a7919 */ /* 0x000e620000002100 */
[----:B------:R-:W1:Y:S01]  /*0070*/  LDCU UR4, c[0x0][0x390] ;  /* 0x00007200ff0477ac */ /* 0x000e620008000800 */
[----:B------:R-:W2:Y:S01]  /*0080*/  S2R R13, SR_CTAID.X ;  /* 0x00000000000d7919 */ /* 0x000ea20000002500 */
[----:B------:R-:W3:Y:S01]  /*0090*/  LDCU.64 UR8, c[0x0][0x358] ;  /* 0x00006b00ff0877ac */ /* 0x000ee20008000a00 */
[----:B0-----:R-:W0:Y:S01]  /*00a0*/  I2F.U32.RP R4, R9 ;  /* 0x0000000900047306 */ /* 0x001e220000209000 */
[----:B------:R-:W-:-:S07]  /*00b0*/  ISETP.NE.U32.AND P2, PT, R9, RZ, PT ;  /* 0x000000ff0900720c */ /* 0x000fce0003f45070 */
[----:B0-----:R-:W0:Y:S02]  /*00c0*/  MUFU.RCP R4, R4 ;  /* 0x0000000400047308 */ /* 0x001e240000001000 */
[----:B0-----:R-:W-:Y:S02]  /*00d0*/  IADD3 R3, PT, PT, R4, 0xffffffe, RZ ;  /* 0x0ffffffe04037810 */ /* 0x001fe40007ffe0ff */
[----:B------:R-:W0:Y:S04]  /*00e0*/  S2R R4, SR_CTAID.Y ;  /* 0x0000000000047919 */ /* 0x000e280000002600 */
[----:B------:R-:W4:Y:S02]  /*00f0*/  F2I.FTZ.U32.TRUNC.NTZ R3, R3 ;  /* 0x0000000300037305 */ /* 0x000f24000021f000 */
[----:B----4-:R-:W-:-:S05]  /*0100*/  IADD3 R0, PT, PT, RZ, -R3, RZ ;  /* 0x80000003ff007210 */ /* 0x010fca0007ffe0ff */
[----:B------:R-:W-:Y:S01]  /*0110*/  IMAD R5, R0, R9, RZ ;  /* 0x0000000900057224 */ /* 0x000fe200078e02ff */
[----:B------:R-:W-:-:S03]  /*0120*/  VIMNMX R0, PT, PT, R9, 0x18, !PT ;  /* 0x0000001809007848 */ /* 0x000fc60007fe0100 */
[----:B------:R-:W-:Y:S01]  /*0130*/  IMAD.HI.U32 R5, R3, R5, R2 ;  /* 0x0000000503057227 */ /* 0x000fe200078e0002 */
[----:B------:R-:W-:-:S05]  /*0140*/  IADD3 R2, PT, PT, R0, -0x1, RZ ;  /* 0xffffffff00027810 */ /* 0x000fca0007ffe0ff */
[----:B------:R-:W-:Y:S02]  /*0150*/  IMAD.HI.U32 R0, R5, R2, RZ ;  /* 0x0000000205007227 */ /* 0x000fe400078e00ff */
[----:B------:R-:W4:Y:S03]  /*0160*/  S2R R5, SR_TID.Y ;  /* 0x0000000000057919 */ /* 0x000f260000002200 */
[----:B------:R-:W-:-:S05]  /*0170*/  IADD3 R6, PT, PT, -R0, RZ, RZ ;  /* 0x000000ff00067210 */ /* 0x000fca0007ffe1ff */
[----:B------:R-:W-:-:S05]  /*0180*/  IMAD R2, R9, R6, R2 ;  /* 0x0000000609027224 */ /* 0x000fca00078e0202 */
[----:B------:R-:W-:-:S13]  /*0190*/  ISETP.GE.U32.AND P0, PT, R2, R9, PT ;  /* 0x000000090200720c */ /* 0x000fda0003f06070 */
[-C--:B------:R-:W-:Y:S02]  /*01a0*/  @P0 IADD3 R2, PT, PT, R2, -R9.reuse, RZ ;  /* 0x8000000902020210 */ /* 0x080fe40007ffe0ff */
[----:B------:R-:W-:Y:S02]  /*01b0*/  @P0 IADD3 R0, PT, PT, R0, 0x1, RZ ;  /* 0x0000000100000810 */ /* 0x000fe40007ffe0ff */
[-C--:B------:R-:W-:Y:S02]  /*01c0*/  ISETP.GE.U32.AND P1, PT, R2, R9.reuse, PT ;  /* 0x000000090200720c */ /* 0x080fe40003f26070 */
[----:B----4-:R-:W-:Y:S01]  /*01d0*/  IADD3 R3, PT, PT, R5, R9, RZ ;  /* 0x0000000905037210 */ /* 0x010fe20007ffe0ff */
[----:B0-----:R-:W-:-:S04]  /*01e0*/  IMAD R2, R4, 0x18, R5 ;  /* 0x0000001804027824 */ /* 0x001fc800078e0205 */
[----:B------:R-:W-:Y:S01]  /*01f0*/  IMAD R3, R4, 0x18, R3 ;  /* 0x0000001804037824 */ /* 0x000fe200078e0203 */
[C---:B------:R-:W-:Y:S01]  /*0200*/  LEA R4, R9.reuse, R2, 0x1 ;  /* 0x0000000209047211 */ /* 0x040fe200078e08ff */
[----:B------:R-:W-:Y:S02]  /*0210*/  IMAD R7, R9, 0x3, R2 ;  /* 0x0000000309077824 */ /* 0x000fe400078e0202 */
[--C-:B-1----:R-:W-:Y:S02]  /*0220*/  IMAD R5, R3, UR4, R10.reuse ;  /* 0x0000000403057c24 */ /* 0x102fe4000f8e020a */
[----:B------:R-:W-:Y:S01]  /*0230*/  @P1 IADD3 R0, PT, PT, R0, 0x1, RZ ;  /* 0x0000000100001810 */ /* 0x000fe20007ffe0ff */
[--C-:B------:R-:W-:Y:S01]  /*0240*/  IMAD R11, R2, UR4, R10.reuse ;  /* 0x00000004020b7c24 */ /* 0x100fe2000f8e020a */
[----:B------:R-:W-:Y:S01]  /*0250*/  @!P2 LOP3.LUT R0, RZ, R9, RZ, 0x33, !PT ;  /* 0x00000009ff00a212 */ /* 0x000fe200078e33ff */
[--C-:B------:R-:W-:Y:S02]  /*0260*/  IMAD R6, R4, UR4, R10.reuse ;  /* 0x0000000404067c24 */ /* 0x100fe4000f8e020a */
[----:B------:R-:W-:-:S02]  /*0270*/  IMAD R8, R7, UR4, R10 ;  /* 0x0000000407087c24 */ /* 0x000fc4000f8e020a */
[C---:B--2---:R-:W-:Y:S01]  /*0280*/  IMAD R3, R13.reuse, 0x18, R10 ;  /* 0x000000180d037824 */ /* 0x044fe200078e020a */
[----:B------:R-:W-:Y:S01]  /*0290*/  IADD3 R10, PT, PT, R0, 0x1, RZ ;  /* 0x00000001000a7810 */ /* 0x000fe20007ffe0ff */
[C---:B------:R-:W-:Y:S02]  /*02a0*/  IMAD R4, R13.reuse, 0x18, R11 ;  /* 0x000000180d047824 */ /* 0x040fe400078e020b */
[C---:B------:R-:W-:Y:S01]  /*02b0*/  IMAD R5, R13.reuse, 0x18, R5 ;  /* 0x000000180d057824 */ /* 0x040fe200078e0205 */
[C---:B------:R-:W-:Y:S01]  /*02c0*/  LOP3.LUT R7, R10.reuse, 0xfffffffc, RZ, 0xc0, !PT ;  /* 0xfffffffc0a077812 */ /* 0x040fe200078ec0ff */
[C---:B------:R-:W-:Y:S01]  /*02d0*/  IMAD R6, R13.reuse, 0x18, R6 ;  /* 0x000000180d067824 */ /* 0x040fe200078e0206 */
[----:B------:R-:W-:Y:S01]  /*02e0*/  LOP3.LUT R10, R10, 0x3, RZ, 0xc0, !PT ;  /* 0x000000030a0a7812 */ /* 0x000fe200078ec0ff */
[----:B------:R-:W-:Y:S01]  /*02f0*/  IMAD R8, R13, 0x18, R8 ;  /* 0x000000180d087824 */ /* 0x000fe200078e0208 */
[----:B------:R-:W-:Y:S01]  /*0300*/  IADD3 R11, PT, PT, -R7, RZ, RZ ;  /* 0x000000ff070b7210 */ /* 0x000fe20007ffe1ff */
[----:B------:R-:W-:Y:S01]  /*0310*/  IMAD R9, R9, UR4, RZ ;  /* 0x0000000409097c24 */ /* 0x000fe2000f8e02ff */
[----:B---3--:R-:W-:-:S06]  /*0320*/  UMOV UR4, URZ ;  /* 0x000000ff00047c82 */ /* 0x008fcc0008000000 */
.L_x_100:
[----:B0-----:R-:W0:Y:S01]  /*0330*/  LDCU UR5, c[0x0][0x398] ;  /* 0x00007300ff0577ac */ /* 0x001e220008000800 */
[----:B------:R-:W-:Y:S01]  /*0340*/  ISETP.GE.U32.AND P0, PT, R0, 0x3, PT ;  /* 0x000000030000780c */ /* 0x000fe20003f06070 */
[----:B------:R-:W-:-:S04]  /*0350*/  UIADD3 UR4, UPT, UPT, UR4, 0x1, URZ ;  /* 0x0000000104047890 */ /* 0x000fc8000fffe0ff */
[----:B0-----:R-:W-:-:S03]  /*0360*/  UISETP.NE.AND UP0, UPT, UR4, UR5, UPT ;  /* 0x000000050400728c */ /* 0x001fc6000bf05270 */
[----:B------:R-:W-:-:S05]  /*0370*/  UMOV UR5, URZ ;  /* 0x000000ff00057c82 */ /* 0x000fca0008000000 */
[----:B-1234-:R-:W-:Y:S05]  /*0380*/  @!P0 BRA `(.L_x_94) ;  /* 0x0000000800dc8947 */ /* 0x01efea0003800000 */
[----:B------:R-:W-:Y:S01]  /*0390*/  IADD3 R12, PT, PT, -R7, RZ, RZ ;  /* 0x000000ff070c7210 */ /* 0x000fe20007ffe1ff */
[----:B------:R-:W0:Y:S01]  /*03a0*/  LDCU UR7, c[0x0][0x39c] ;  /* 0x00007380ff0777ac */ /* 0x000e220008000800 */
[----:B------:R-:W-:Y:S02]  /*03b0*/  MOV R27, R11 ;  /* 0x0000000b001b7202 */ /* 0x000fe40000000f00 */
[----:B------:R-:W-:Y:S01]  /*03c0*/  ISETP.GE.AND P0, PT, R12, RZ, PT ;  /* 0x000000ff0c00720c */ /* 0x000fe20003f06270 */
[----:B------:R-:W-:Y:S01]  /*03d0*/  UMOV UR5, URZ ;  /* 0x000000ff00057c82 */ /* 0x000fe20008000000 */
[----:B------:R-:W-:Y:S02]  /*03e0*/  MOV R28, R4 ;  /* 0x00000004001c7202 */ /* 0x000fe40000000f00 */
[----:B------:R-:W-:Y:S02]  /*03f0*/  MOV R25, R8 ;  /* 0x0000000800197202 */ /* 0x000fe40000000f00 */
[----:B------:R-:W-:-:S02]  /*0400*/  MOV R26, R6 ;  /* 0x00000006001a7202 */ /* 0x000fc40000000f00 */
[----:B------:R-:W-:-:S05]  /*0410*/  MOV R24, R5 ;  /* 0x0000000500187202 */ /* 0x000fca0000000f00 */
[----:B------:R-:W-:Y:S05]  /*0420*/  @P0 BRA `(.L_x_95) ;  /* 0x00000008004c0947 */ /* 0x000fea0003800000 */
[----:B------:R-:W-:Y:S02]  /*0430*/  IADD3 R12, PT, PT, -R27, RZ, RZ ;  /* 0x000000ff1b0c7210 */ /* 0x000fe40007ffe1ff */
[----:B------:R-:W-:Y:S02]  /*0440*/  PLOP3.LUT P0, PT, PT, PT, PT, 0x80, 0x8 ;  /* 0x000000000008781c */ /* 0x000fe40003f0f070 */
[----:B------:R-:W-:-:S13]  /*0450*/  ISETP.GT.AND P1, PT, R12, 0xc, PT ;  /* 0x0000000c0c00780c */ /* 0x000fda0003f24270 */
[----:B------:R-:W-:Y:S05]  /*0460*/  @!P1 BRA `(.L_x_96) ;  /* 0x00000004006c9947 */ /* 0x000fea0003800000 */
[----:B------:R-:W1:Y:S01]  /*0470*/  LDC.64 R12, c[0x0][0x380] ;  /* 0x0000e000ff0c7b82 */ /* 0x000e620000000a00 */
[----:B------:R-:W-:Y:S01]  /*0480*/  PLOP3.LUT P0, PT, PT, PT, PT, 0x8, 0x80 ;  /* 0x000000000080781c */ /* 0x000fe20003f0e170 */
[----:B------:R-:W2:Y:S06]  /*0490*/  LDCU UR6, c[0x0][0x39c] ;  /* 0x00007380ff0677ac */ /* 0x000eac0008000800 */
[----:B------:R-:W3:Y:S06]  /*04a0*/  LDC.64 R14, c[0x0][0x388] ;  /* 0x0000e200ff0e7b82 */ /* 0x000eec0000000a00 */
.L_x_97:
[----:B---34-:R-:W-:-:S05]  /*04b0*/  IMAD.WIDE R20, R28, 0x4, R14 ;  /* 0x000000041c147825 */ /* 0x018fca00078e020e */
[----:B------:R-:W3:Y:S01]  /*04c0*/  LDG.E R29, desc[UR8][R20.64] ;  /* 0x00000008141d7981 */ /* 0x000ee2000c1e1900 */
[----:B-1----:R-:W-:-:S04]  /*04d0*/  IMAD.WIDE R18, R28, 0x4, R12 ;  /* 0x000000041c127825 */ /* 0x002fc800078e020c */
[C---:B------:R-:W-:Y:S01]  /*04e0*/  IMAD.WIDE R16, R24.reuse, 0x4, R14 ;  /* 0x0000000418107825 */ /* 0x040fe200078e020e */
[----:B---3--:R1:W-:Y:S05]  /*04f0*/  STG.E desc[UR8][R18.64], R29 ;  /* 0x0000001d12007986 */ /* 0x0083ea000c101908 */
[----:B------:R-:W3:Y:S01]  /*0500*/  LDG.E R17, desc[UR8][R16.64] ;  /* 0x0000000810117981 */ /* 0x000ee2000c1e1900 */
[----:B------:R-:W-:-:S04]  /*0510*/  IMAD.WIDE R22, R24, 0x4, R12 ;  /* 0x0000000418167825 */ /* 0x000fc800078e020c */
[C---:B------:R-:W-:Y:S01]  /*0520*/  IMAD.WIDE R20, R26.reuse, 0x4, R14 ;  /* 0x000000041a147825 */ /* 0x040fe200078e020e */
[----:B---3--:R3:W-:Y:S05]  /*0530*/  STG.E desc[UR8][R22.64], R17 ;  /* 0x0000001116007986 */ /* 0x0087ea000c101908 */
[----:B------:R-:W4:Y:S01]  /*0540*/  LDG.E R21, desc[UR8][R20.64] ;  /* 0x0000000814157981 */ /* 0x000f22000c1e1900 */
[----:B-1----:R-:W-:-:S04]  /*0550*/  IMAD.WIDE R18, R26, 0x4, R12 ;  /* 0x000000041a127825 */ /* 0x002fc800078e020c */
[----:B---3--:R-:W-:Y:S01]  /*0560*/  IMAD.WIDE R16, R25, 0x4, R14 ;  /* 0x0000000419107825 */ /* 0x008fe200078e020e */
[----:B----4-:R1:W-:Y:S05]  /*0570*/  STG.E desc[UR8][R18.64], R21 ;  /* 0x0000001512007986 */ /* 0x0103ea000c101908 */
[----:B------:R-:W3:Y:S01]  /*0580*/  LDG.E R16, desc[UR8][R16.64] ;  /* 0x0000000810107981 */ /* 0x000ee2000c1e1900 */
[----:B-1----:R-:W-:Y:S01]  /*0590*/  LEA R19, R9, R28, 0x2 ;  /* 0x0000001c09137211 */ /* 0x002fe200078e10ff */
[----:B------:R-:W-:-:S04]  /*05a0*/  IMAD.WIDE R20, R25, 0x4, R12 ;  /* 0x0000000419147825 */ /* 0x000fc800078e020c */
[----:B------:R-:W-:Y:S01]  /*05b0*/  IMAD.WIDE R28, R19, 0x4, R14 ;  /* 0x00000004131c7825 */ /* 0x000fe200078e020e */
[----:B---3--:R1:W-:Y:S05]  /*05c0*/  STG.E desc[UR8][R20.64], R16 ;  /* 0x0000001014007986 */ /* 0x0083ea000c101908 */
[----:B------:R-:W3:Y:S01]  /*05d0*/  LDG.E R29, desc[UR8][R28.64] ;  /* 0x000000081c1d7981 */ /* 0x000ee2000c1e1900 */
[----:B------:R-:W-:-:S05]  /*05e0*/  LEA R24, R9, R24, 0x2 ;  /* 0x0000001809187211 */ /* 0x000fca00078e10ff */
[----:B------:R-:W-:-:S04]  /*05f0*/  IMAD.WIDE R22, R24, 0x4, R14 ;  /* 0x0000000418167825 */ /* 0x000fc800078e020e */
[----:B-1----:R-:W-:-:S05]  /*0600*/  IMAD.WIDE R16, R19, 0x4, R12 ;  /* 0x0000000413107825 */ /* 0x002fca00078e020c */
[----:B---3--:R1:W-:Y:S04]  /*0610*/  STG.E desc[UR8][R16.64], R29 ;  /* 0x0000001d10007986 */ /* 0x0083e8000c101908 */
[----:B-1----:R1:W3:Y:S01]  /*0620*/  LDG.E R17, desc[UR8][R22.64] ;  /* 0x0000000816117981 */ /* 0x0022e2000c1e1900 */
[----:B------:R-:W-:Y:S01]  /*0630*/  LEA R18, R9, R26, 0x2 ;  /* 0x0000001a09127211 */ /* 0x000fe200078e10ff */
[----:B------:R-:W-:-:S04]  /*0640*/  IMAD.WIDE R28, R24, 0x4, R12 ;  /* 0x00000004181c7825 */ /* 0x000fc800078e020c */
[----:B-1----:R-:W-:Y:S01]  /*0650*/  IMAD.WIDE R22, R18, 0x4, R14 ;  /* 0x0000000412167825 */ /* 0x002fe200078e020e */
[----:B---3--:R1:W-:Y:S04]  /*0660*/  STG.E desc[UR8][R28.64], R17 ;  /* 0x000000111c007986 */ /* 0x0083e8000c101908 */
        /* <DEDUP_REMOVED lines=10> */
[----:B-1----:R-:W3:Y:S01]  /*0710*/  LDG.E R26, desc[UR8][R20.64] ;  /* 0x00000008141a7981 */ /* 0x002ee2000c1e1900 */
[----:B------:R-:W-:Y:S01]  /*0720*/  LEA R24, R9, R24, 0x2 ;  /* 0x0000001809187211 */ /* 0x000fe200078e10ff */
[----:B------:R-:W-:-:S04]  /*0730*/  IMAD.WIDE R16, R19, 0x4, R12 ;  /* 0x0000000413107825 */ /* 0x000fc800078e020c */
[--C-:B------:R-:W-:Y:S01]  /*0740*/  IMAD.WIDE R28, R24, 0x4, R14.reuse ;  /* 0x00000004181c7825 */ /* 0x100fe200078e020e */
[----:B------:R-:W-:Y:S01]  /*0750*/  LEA R18, R9, R18, 0x2 ;  /* 0x0000001209127211 */ /* 0x000fe200078e10ff */
[----:B---3--:R1:W-:Y:S04]  /*0760*/  STG.E desc[UR8][R16.64], R26 ;  /* 0x0000001a10007986 */ /* 0x0083e8000c101908 */
[----:B-1----:R1:W3:Y:S01]  /*0770*/  LDG.E R17, desc[UR8][R28.64] ;  /* 0x000000081c117981 */ /* 0x0022e2000c1e1900 */
[----:B------:R-:W-:-:S04]  /*0780*/  IMAD.WIDE R20, R18, 0x4, R14 ;  /* 0x0000000412147825 */ /* 0x000fc800078e020e */
[----:B-1----:R-:W-:-:S05]  /*0790*/  IMAD.WIDE R28, R24, 0x4, R12 ;  /* 0x00000004181c7825 */ /* 0x002fca00078e020c */
[----:B---3--:R-:W-:Y:S04]  /*07a0*/  STG.E desc[UR8][R28.64], R17 ;  /* 0x000000111c007986 */ /* 0x008fe8000c101908 */
[----:B------:R1:W3:Y:S01]  /*07b0*/  LDG.E R26, desc[UR8][R20.64] ;  /* 0x00000008141a7981 */ /* 0x0002e2000c1e1900 */
[----:B------:R-:W-:-:S05]  /*07c0*/  LEA R25, R9, R25, 0x2 ;  /* 0x0000001909197211 */ /* 0x000fca00078e10ff */
[----:B------:R-:W-:-:S04]  /*07d0*/  IMAD.WIDE R22, R25, 0x4, R14 ;  /* 0x0000000419167825 */ /* 0x000fc800078e020e */
[----:B-1----:R-:W-:-:S05]  /*07e0*/  IMAD.WIDE R20, R18, 0x4, R12 ;  /* 0x0000000412147825 */ /* 0x002fca00078e020c */
[----:B---3--:R1:W-:Y:S04]  /*07f0*/  STG.E desc[UR8][R20.64], R26 ;  /* 0x0000001a14007986 */ /* 0x0083e8000c101908 */
[----:B-1----:R1:W3:Y:S01]  /*0800*/  LDG.E R26, desc[UR8][R22.64] ;  /* 0x00000008161a7981 */ /* 0x0022e2000c1e1900 */
        /* <DEDUP_REMOVED lines=17> */
[----:B-1----:R-:W-:Y:S01]  /*0920*/  IMAD.WIDE R20, R18, 0x4, R12 ;  /* 0x0000000412147825 */ /* 0x002fe200078e020c */
[----:B------:R-:W-:-:S04]  /*0930*/  IADD3 R27, PT, PT, R27, 0x10, RZ ;  /* 0x000000101b1b7810 */ /* 0x000fc80007ffe0ff */
[----:B---3--:R4:W-:Y:S04]  /*0940*/  STG.E desc[UR8][R20.64], R29 ;  /* 0x0000001d14007986 */ /* 0x0089e8000c101908 */
[----:B------:R-:W3:Y:S01]  /*0950*/  LDG.E R23, desc[UR8][R22.64] ;  /* 0x0000000816177981 */ /* 0x000ee2000c1e1900 */
[----:B--2---:R-:W-:Y:S01]  /*0960*/  ULEA UR5, UR6, UR5, 0x2 ;  /* 0x0000000506057291 */ /* 0x004fe2000f8e10ff */
[----:B------:R-:W-:Y:S01]  /*0970*/  ISETP.GE.AND P1, PT, R27, -0xc, PT ;  /* 0xfffffff41b00780c */ /* 0x000fe20003f26270 */
[----:B------:R-:W-:Y:S01]  /*0980*/  IMAD.WIDE R16, R25, 0x4, R12 ;  /* 0x0000000419107825 */ /* 0x000fe200078e020c */
[C---:B------:R-:W-:Y:S01]  /*0990*/  LEA R28, R9.reuse, R19, 0x2 ;  /* 0x00000013091c7211 */ /* 0x040fe200078e10ff */
[----:B------:R-:W-:Y:S01]  /*09a0*/  ULEA UR5, UR6, UR5, 0x2 ;  /* 0x0000000506057291 */ /* 0x000fe2000f8e10ff */
[----:B------:R-:W-:-:S02]  /*09b0*/  LEA R24, R9, R24, 0x2 ;  /* 0x0000001809187211 */ /* 0x000fc400078e10ff */
[C---:B------:R-:W-:Y:S01]  /*09c0*/  LEA R26, R9.reuse, R18, 0x2 ;  /* 0x00000012091a7211 */ /* 0x040fe200078e10ff */
[----:B------:R-:W-:Y:S01]  /*09d0*/  ULEA UR5, UR6, UR5, 0x2 ;  /* 0x0000000506057291 */ /* 0x000fe2000f8e10ff */
[----:B------:R-:W-:-:S03]  /*09e0*/  LEA R25, R9, R25, 0x2 ;  /* 0x0000001909197211 */ /* 0x000fc600078e10ff */
[----:B------:R-:W-:Y:S01]  /*09f0*/  ULEA UR5, UR6, UR5, 0x2 ;  /* 0x0000000506057291 */ /* 0x000fe2000f8e10ff */
[----:B---3--:R4:W-:Y:S01]  /*0a00*/  STG.E desc[UR8][R16.64], R23 ;  /* 0x0000001710007986 */ /* 0x0089e2000c101908 */
[----:B------:R-:W-:Y:S10]  /*0a10*/  @!P1 BRA `(.L_x_97) ;  /* 0xfffffff800a49947 */ /* 0x000ff4000383ffff */
.L_x_96:
[----:B------:R-:W-:-:S04]  /*0a20*/  IADD3 R12, PT, PT, -R27, RZ, RZ ;  /* 0x000000ff1b0c7210 */ /* 0x000fc80007ffe1ff */
[----:B------:R-:W-:-:S13]  /*0a30*/  ISETP.GT.AND P1, PT, R12, 0x4, PT ;  /* 0x000000040c00780c */ /* 0x000fda0003f24270 */
[----:B------:R-:W-:Y:S05]  /*0a40*/  @!P1 BRA `(.L_x_98) ;  /* 0x0000000000bc9947 */ /* 0x000fea0003800000 */
[----:B------:R-:W1:Y:S01]  /*0a50*/  LDC.64 R14, c[0x0][0x388] ;  /* 0x0000e200ff0e7b82 */ /* 0x000e620000000a00 */
[----:B------:R-:W2:Y:S01]  /*0a60*/  LDCU UR6, c[0x0][0x39c] ;  /* 0x00007380ff0677ac */ /* 0x000ea20008000800 */
[----:B-1----:R-:W-:-:S05]  /*0a70*/  IMAD.WIDE R12, R28, 0x4, R14 ;  /* 0x000000041c0c7825 */ /* 0x002fca00078e020e */
[----:B----4-:R1:W3:Y:S01]  /*0a80*/  LDG.E R29, desc[UR8][R12.64] ;  /* 0x000000080c1d7981 */ /* 0x0102e2000c1e1900 */
[----:B------:R-:W-:Y:S01]  /*0a90*/  IMAD.WIDE R16, R24, 0x4, R14 ;  /* 0x0000000418107825 */ /* 0x000fe200078e020e */
[----:B-1----:R-:W1:Y:S03]  /*0aa0*/  LDC.64 R12, c[0x0][0x380] ;  /* 0x0000e000ff0c7b82 */ /* 0x002e660000000a00 */
[----:B-1----:R-:W-:-:S05]  /*0ab0*/  IMAD.WIDE R18, R28, 0x4, R12 ;  /* 0x000000041c127825 */ /* 0x002fca00078e020c */
[----:B---3--:R1:W-:Y:S04]  /*0ac0*/  STG.E desc[UR8][R18.64], R29 ;  /* 0x0000001d12007986 */ /* 0x0083e8000c101908 */
        /* <DEDUP_REMOVED lines=18> */
[----:B------:R3:W4:Y:S01]  /*0bf0*/  LDG.E R18, desc[UR8][R22.64] ;  /* 0x0000000816127981 */ /* 0x000722000c1e1900 */
[----:B------:R-:W-:Y:S01]  /*0c00*/  LEA R26, R9, R26, 0x2 ;  /* 0x0000001a091a7211 */ /* 0x000fe200078e10ff */
[----:B-1----:R-:W-:-:S04]  /*0c10*/  IMAD.WIDE R28, R24, 0x4, R12 ;  /* 0x00000004181c7825 */ /* 0x002fc800078e020c */
[C---:B---3--:R-:W-:Y:S01]  /*0c20*/  IMAD.WIDE R22, R26.reuse, 0x4, R14 ;  /* 0x000000041a167825 */ /* 0x048fe200078e020e */
[----:B----4-:R1:W-:Y:S05]  /*0c30*/  STG.E desc[UR8][R28.64], R18 ;  /* 0x000000121c007986 */ /* 0x0103ea000c101908 */
[----:B------:R-:W3:Y:S01]  /*0c40*/  LDG.E R23, desc[UR8][R22.64] ;  /* 0x0000000816177981 */ /* 0x000ee2000c1e1900 */
[----:B------:R-:W-:Y:S01]  /*0c50*/  LEA R25, R9, R25, 0x2 ;  /* 0x0000001909197211 */ /* 0x000fe200078e10ff */
[----:B------:R-:W-:-:S04]  /*0c60*/  IMAD.WIDE R20, R26, 0x4, R12 ;  /* 0x000000041a147825 */ /* 0x000fc800078e020c */
[C---:B------:R-:W-:Y:S01]  /*0c70*/  IMAD.WIDE R14, R25.reuse, 0x4, R14 ;  /* 0x00000004190e7825 */ /* 0x040fe200078e020e */
[----:B---3--:R3:W-:Y:S05]  /*0c80*/  STG.E desc[UR8][R20.64], R23 ;  /* 0x0000001714007986 */ /* 0x0087ea000c101908 */
[----:B------:R-:W4:Y:S01]  /*0c90*/  LDG.E R15, desc[UR8][R14.64] ;  /* 0x000000080e0f7981 */ /* 0x000f22000c1e1900 */
[----:B------:R-:W-:Y:S01]  /*0ca0*/  IMAD.WIDE R12, R25, 0x4, R12 ;  /* 0x00000004190c7825 */ /* 0x000fe200078e020c */
[----:B--2---:R-:W-:Y:S01]  /*0cb0*/  ULEA UR5, UR6, UR5, 0x2 ;  /* 0x0000000506057291 */ /* 0x004fe2000f8e10ff */
[----:B------:R-:W-:Y:S02]  /*0cc0*/  PLOP3.LUT P0, PT, PT, PT, PT, 0x8, 0x80 ;  /* 0x000000000080781c */ /* 0x000fe40003f0e170 */
[----:B------:R-:W-:Y:S01]  /*0cd0*/  IADD3 R27, PT, PT, R27, 0x8, RZ ;  /* 0x000000081b1b7810 */ /* 0x000fe20007ffe0ff */
[----:B------:R-:W-:Y:S01]  /*0ce0*/  ULEA UR5, UR6, UR5, 0x2 ;  /* 0x0000000506057291 */ /* 0x000fe2000f8e10ff */
[----:B------:R-:W-:-:S02]  /*0cf0*/  LEA R24, R9, R24, 0x2 ;  /* 0x0000001809187211 */ /* 0x000fc400078e10ff */
[C---:B------:R-:W-:Y:S02]  /*0d00*/  LEA R26, R9.reuse, R26, 0x2 ;  /* 0x0000001a091a7211 */ /* 0x040fe400078e10ff */
[C---:B------:R-:W-:Y:S02]  /*0d10*/  LEA R25, R9.reuse, R25, 0x2 ;  /* 0x0000001909197211 */ /* 0x040fe400078e10ff */
[----:B-1----:R-:W-:Y:S01]  /*0d20*/  LEA R28, R9, R19, 0x2 ;  /* 0x00000013091c7211 */ /* 0x002fe200078e10ff */
[----:B----4-:R3:W-:Y:S06]  /*0d30*/  STG.E desc[UR8][R12.64], R15 ;  /* 0x0000000f0c007986 */ /* 0x0107ec000c101908 */
.L_x_98:
[----:B------:R-:W-:-:S13]  /*0d40*/  ISETP.NE.OR P0, PT, R27, RZ, P0 ;  /* 0x000000ff1b00720c */ /* 0x000fda0000705670 */
[----:B------:R-:W-:Y:S05]  /*0d50*/  @!P0 BRA `(.L_x_94) ;  /* 0x0000000000688947 */ /* 0x000fea0003800000 */
.L_x_95:
[----:B-1-3--:R-:W1:Y:S02]  /*0d60*/  LDC.64 R14, c[0x0][0x388] ;  /* 0x0000e200ff0e7b82 */ /* 0x00ae640000000a00 */
[----:B-1----:R-:W-:-:S05]  /*0d70*/  IMAD.WIDE R12, R28, 0x4, R14 ;  /* 0x000000041c0c7825 */ /* 0x002fca00078e020e */
[----:B----4-:R1:W2:Y:S01]  /*0d80*/  LDG.E R29, desc[UR8][R12.64] ;  /* 0x000000080c1d7981 */ /* 0x0102a2000c1e1900 */
[----:B------:R-:W-:Y:S01]  /*0d90*/  IMAD.WIDE R18, R24, 0x4, R14 ;  /* 0x0000000418127825 */ /* 0x000fe200078e020e */
[----:B-1----:R-:W1:Y:S03]  /*0da0*/  LDC.64 R12, c[0x0][0x380] ;  /* 0x0000e000ff0c7b82 */ /* 0x002e660000000a00 */
[----:B-1----:R-:W-:-:S05]  /*0db0*/  IMAD.WIDE R16, R28, 0x4, R12 ;  /* 0x000000041c107825 */ /* 0x002fca00078e020c */
[----:B--2---:R-:W-:Y:S04]  /*0dc0*/  STG.E desc[UR8][R16.64], R29 ;  /* 0x0000001d10007986 */ /* 0x004fe8000c101908 */
[----:B------:R-:W2:Y:S01]  /*0dd0*/  LDG.E R19, desc[UR8][R18.64] ;  /* 0x0000000812137981 */ /* 0x000ea2000c1e1900 */
[----:B------:R-:W-:-:S04]  /*0de0*/  IMAD.WIDE R20, R24, 0x4, R12 ;  /* 0x0000000418147825 */ /* 0x000fc800078e020c */
[--C-:B------:R-:W-:Y:S01]  /*0df0*/  IMAD.WIDE R22, R26, 0x4, R14.reuse ;  /* 0x000000041a167825 */ /* 0x100fe200078e020e */
[----:B--2---:R1:W-:Y:S05]  /*0e00*/  STG.E desc[UR8][R20.64], R19 ;  /* 0x0000001314007986 */ /* 0x0043ea000c101908 */
[----:B------:R-:W2:Y:S01]  /*0e10*/  LDG.E R23, desc[UR8][R22.64] ;  /* 0x0000000816177981 */ /* 0x000ea2000c1e1900 */
[----:B------:R-:W-:-:S04]  /*0e20*/  IMAD.WIDE R14, R25, 0x4, R14 ;  /* 0x00000004190e7825 */ /* 0x000fc800078e020e */
[----:B-1----:R-:W-:Y:S01]  /*0e30*/  IMAD.WIDE R18, R26, 0x4, R12 ;  /* 0x000000041a127825 */ /* 0x002fe200078e020c */
[----:B------:R-:W-:-:S04]  /*0e40*/  IADD3 R27, PT, PT, R27, 0x4, RZ ;  /* 0x000000041b1b7810 */ /* 0x000fc80007ffe0ff */
[----:B--2---:R1:W-:Y:S04]  /*0e50*/  STG.E desc[UR8][R18.64], R23 ;  /* 0x0000001712007986 */ /* 0x0043e8000c101908 */
[----:B------:R-:W2:Y:S01]  /*0e60*/  LDG.E R15, desc[UR8][R14.64] ;  /* 0x000000080e0f7981 */ /* 0x000ea2000c1e1900 */
[----:B------:R-:W-:Y:S01]  /*0e70*/  ISETP.NE.AND P0, PT, R27, RZ, PT ;  /* 0x000000ff1b00720c */ /* 0x000fe20003f05270 */
[----:B------:R-:W-:Y:S01]  /*0e80*/  IMAD.WIDE R12, R25, 0x4, R12 ;  /* 0x00000004190c7825 */ /* 0x000fe200078e020c */
[----:B0-----:R-:W-:Y:S01]  /*0e90*/  ULEA UR5, UR7, UR5, 0x2 ;  /* 0x0000000507057291 */ /* 0x001fe2000f8e10ff */
[C---:B------:R-:W-:Y:S02]  /*0ea0*/  LEA R24, R9.reuse, R24, 0x2 ;  /* 0x0000001809187211 */ /* 0x040fe400078e10ff */
[----:B------:R-:W-:-:S02]  /*0eb0*/  LEA R26, R9, R26, 0x2 ;  /* 0x0000001a091a7211 */ /* 0x000fc400078e10ff */
[C---:B------:R-:W-:Y:S02]  /*0ec0*/  LEA R25, R9.reuse, R25, 0x2 ;  /* 0x0000001909197211 */ /* 0x040fe400078e10ff */
[----:B------:R-:W-:Y:S01]  /*0ed0*/  LEA R28, R9, R28, 0x2 ;  /* 0x0000001c091c7211 */ /* 0x000fe200078e10ff */
[----:B--2---:R1:W-:Y:S03]  /*0ee0*/  STG.E desc[UR8][R12.64], R15 ;  /* 0x0000000f0c007986 */ /* 0x0043e6000c101908 */
[----:B------:R-:W-:Y:S05]  /*0ef0*/  @P0 BRA `(.L_x_95) ;  /* 0xfffffffc00980947 */ /* 0x000fea000383ffff */
.L_x_94:
[----:B------:R-:W-:-:S13]  /*0f00*/  ISETP.NE.AND P0, PT, R10, RZ, PT ;  /* 0x000000ff0a00720c */ /* 0x000fda0003f05270 */
[----:B------:R-:W-:Y:S05]  /*0f10*/  @!P0 BRA `(.L_x_99) ;  /* 0x0000000000688947 */ /* 0x000fea0003800000 */
[----:B-1-3--:R-:W1:Y:S01]  /*0f20*/  LDC.64 R12, c[0x0][0x388] ;  /* 0x0000e200ff0c7b82 */ /* 0x00ae620000000a00 */
[----:B------:R-:W2:Y:S01]  /*0f30*/  LDCU UR6, c[0x0][0x390] ;  /* 0x00007200ff0677ac */ /* 0x000ea20008000800 */
[----:B----4-:R-:W-:-:S06]  /*0f40*/  IADD3 R20, PT, PT, R2, UR5, RZ ;  /* 0x0000000502147c10 */ /* 0x010fcc000fffe0ff */
[----:B------:R-:W3:Y:S01]  /*0f50*/  LDC.64 R14, c[0x0][0x380] ;  /* 0x0000e000ff0e7b82 */ /* 0x000ee20000000a00 */
[----:B--2---:R-:W-:-:S04]  /*0f60*/  IMAD R17, R20, UR6, R3 ;  /* 0x0000000614117c24 */ /* 0x004fc8000f8e0203 */
[----:B-1----:R-:W-:-:S06]  /*0f70*/  IMAD.WIDE R18, R17, 0x4, R12 ;  /* 0x0000000411127825 */ /* 0x002fcc00078e020c */
[----:B------:R-:W2:Y:S01]  /*0f80*/  LDG.E R19, desc[UR8][R18.64] ;  /* 0x0000000812137981 */ /* 0x000ea2000c1e1900 */
[----:B------:R-:W-:Y:S01]  /*0f90*/  ISETP.NE.AND P0, PT, R10, 0x1, PT ;  /* 0x000000010a00780c */ /* 0x000fe20003f05270 */
[----:B---3--:R-:W-:-:S05]  /*0fa0*/  IMAD.WIDE R16, R17, 0x4, R14 ;  /* 0x0000000411107825 */ /* 0x008fca00078e020e */
[----:B--2---:R2:W-:Y:S07]  /*0fb0*/  STG.E desc[UR8][R16.64], R19 ;  /* 0x0000001310007986 */ /* 0x0045ee000c101908 */
[----:B------:R-:W-:Y:S05]  /*0fc0*/  @!P0 BRA `(.L_x_99) ;  /* 0x00000000003c8947 */ /* 0x000fea0003800000 */
[----:B------:R-:W1:Y:S02]  /*0fd0*/  LDCU UR5, c[0x0][0x39c] ;  /* 0x00007380ff0577ac */ /* 0x000e640008000800 */
[----:B-1----:R-:W-:-:S05]  /*0fe0*/  IADD3 R20, PT, PT, R20, UR5, RZ ;  /* 0x0000000514147c10 */ /* 0x002fca000fffe0ff */
[----:B--2---:R-:W-:-:S04]  /*0ff0*/  IMAD R19, R20, UR6, R3 ;  /* 0x0000000614137c24 */ /* 0x004fc8000f8e0203 */
[----:B------:R-:W-:-:S06]  /*1000*/  IMAD.WIDE R16, R19, 0x4, R12 ;  /* 0x0000000413107825 */ /* 0x000fcc00078e020c */
[----:B------:R-:W2:Y:S01]  /*1010*/  LDG.E R17, desc[UR8][R16.64] ;  /* 0x0000000810117981 */ /* 0x000ea2000c1e1900 */
[----:B------:R-:W-:Y:S01]  /*1020*/  ISETP.NE.AND P0, PT, R10, 0x2, PT ;  /* 0x000000020a00780c */ /* 0x000fe20003f05270 */
[----:B------:R-:W-:-:S05]  /*1030*/  IMAD.WIDE R18, R19, 0x4, R14 ;  /* 0x0000000413127825 */ /* 0x000fca00078e020e */
[----:B--2---:R1:W-:Y:S07]  /*1040*/  STG.E desc[UR8][R18.64], R17 ;  /* 0x0000001112007986 */ /* 0x0043ee000c101908 */
[----:B------:R-:W-:Y:S05]  /*1050*/  @!P0 BRA `(.L_x_99) ;  /* 0x0000000000188947 */ /* 0x000fea0003800000 */
[----:B------:R-:W-:-:S05]  /*1060*/  IADD3 R16, PT, PT, R20, UR5, RZ ;  /* 0x0000000514107c10 */ /* 0x000fca000fffe0ff */
[----:B-1----:R-:W-:-:S04]  /*1070*/  IMAD R17, R16, UR6, R3 ;  /* 0x0000000610117c24 */ /* 0x002fc8000f8e0203 */
[----:B------:R-:W-:-:S06]  /*1080*/  IMAD.WIDE R12, R17, 0x4, R12 ;  /* 0x00000004110c7825 */ /* 0x000fcc00078e020c */
[----:B------:R-:W2:Y:S01]  /*1090*/  LDG.E R13, desc[UR8][R12.64] ;  /* 0x000000080c0d7981 */ /* 0x000ea2000c1e1900 */
[----:B------:R-:W-:-:S05]  /*10a0*/  IMAD.WIDE R14, R17, 0x4, R14 ;  /* 0x00000004110e7825 */ /* 0x000fca00078e020e */
[----:B--2---:R1:W-:Y:S02]  /*10b0*/  STG.E desc[UR8][R14.64], R13 ;  /* 0x0000000d0e007986 */ /* 0x0043e4000c101908 */
.L_x_99:
[----:B------:R-:W-:Y:S05]  /*10c0*/  BRA.U UP0, `(.L_x_100) ;  /* 0xfffffff100987547 */ /* 0x000fea000b83ffff */
[----:B0-----:R-:W-:Y:S05]  /*10d0*/  EXIT ;  /* 0x000000000000794d */ /* 0x001fea0003800000 */
.L_x_101:
        /* <DEDUP_REMOVED lines=10> */
.L_x_109:


//--------------------- .nv.shared._Z17transposeDiagonalPfS_iiii --------------------------
	.section	.nv.shared._Z17transposeDiagonalPfS_iiii,"aw",@nobits
	.sectionflags	@""
	.align	4
.nv.shared._Z17transposeDiagonalPfS_iiii:
	.zero		3424


//--------------------- .nv.shared.reserved.0     --------------------------
	.section	.nv.shared.reserved.0,"aw",@nobits
	.weak		__nv_reservedSMEM_offset_0_alias
	.size		__nv_reservedSMEM_offset_0_alias, 0, 64
	.other		__nv_reservedSMEM_offset_0_alias,@"STO_CUDA_RESERVED_SHARED STV_DEFAULT"
__nv_reservedSMEM_offset_0_alias:
	.zero		0
	.zero		64


//--------------------- .nv.shared._Z22transposeCoarseGrainedPfS_iiii --------------------------
	.section	.nv.shared._Z22transposeCoarseGrainedPfS_iiii,"aw",@nobits
	.sectionflags	@""
	.align	4
.nv.shared._Z22transposeCoarseGrainedPfS_iiii:
	.zero		3424


//--------------------- .nv.shared._Z20transposeFineGrainedPfS_iiii --------------------------
	.section	.nv.shared._Z20transposeFineGrainedPfS_iiii,"aw",@nobits
	.sectionflags	@""
	.align	4
.nv.shared._Z20transposeFineGrainedPfS_iiii:
	.zero		3424


//--------------------- .nv.shared._Z24transposeNoBankConflictsPfS_iiii --------------------------
	.section	.nv.shared._Z24transposeNoBankConflictsPfS_iiii,"aw",@nobits
	.sectionflags	@""
	.align	4
.nv.shared._Z24transposeNoBankConflictsPfS_iiii:
	.zero		3424


//--------------------- .nv.shared._Z18transposeCoalescedPfS_iiii --------------------------
	.section	.nv.shared._Z18transposeCoalescedPfS_iiii,"aw",@nobits
	.sectionflags	@""
	.align	4
.nv.shared._Z18transposeCoalescedPfS_iiii:
	.zero		3328


//--------------------- .nv.shared._Z13copySharedMemPfS_iiii --------------------------
	.section	.nv.shared._Z13copySharedMemPfS_iiii,"aw",@nobits
	.sectionflags	@""
	.align	4
.nv.shared._Z13copySharedMemPfS_iiii:
	.zero		3328


//--------------------- .nv.constant0._Z17transposeDiagonalPfS_iiii --------------------------
	.section	.nv.constant0._Z17transposeDiagonalPfS_iiii,"a",@progbits
	.sectionflags	@""
	.align	4
.nv.constant0._Z17transposeDiagonalPfS_iiii:
	.zero		928


//--------------------- .nv.constant0._Z22transposeCoarseGrainedPfS_iiii --------------------------
	.section	.nv.constant0._Z22transposeCoarseGrainedPfS_iiii,"a",@progbits
	.sectionflags	@""
	.align	4
.nv.constant0._Z22transposeCoarseGrainedPfS_iiii:
	.zero		928


//--------------------- .nv.constant0._Z20transposeFineGrainedPfS_iiii --------------------------
	.section	.nv.constant0._Z20transposeFineGrainedPfS_iiii,"a",@progbits
	.sectionflags	@""
	.align	4
.nv.constant0._Z20transposeFineGrainedPfS_iiii:
	.zero		928


//--------------------- .nv.constant0._Z24transposeNoBankConflictsPfS_iiii --------------------------
	.section	.nv.constant0._Z24transposeNoBankConflictsPfS_iiii,"a",@progbits
	.sectionflags	@""
	.align	4
.nv.constant0._Z24transposeNoBankConflictsPfS_iiii:
	.zero		928


//--------------------- .nv.constant0._Z18transposeCoalescedPfS_iiii --------------------------
	.section	.nv.constant0._Z18transposeCoalescedPfS_iiii,"a",@progbits
	.sectionflags	@""
	.align	4
.nv.constant0._Z18transposeCoalescedPfS_iiii:
	.zero		928


//--------------------- .nv.constant0._Z14transposeNaivePfS_iiii --------------------------
	.section	.nv.constant0._Z14transposeNaivePfS_iiii,"a",@progbits
	.sectionflags	@""
	.align	4
.nv.constant0._Z14transposeNaivePfS_iiii:
	.zero		928


//--------------------- .nv.constant0._Z13copySharedMemPfS_iiii --------------------------
	.section	.nv.constant0._Z13copySharedMemPfS_iiii,"a",@progbits
	.sectionflags	@""
	.align	4
.nv.constant0._Z13copySharedMemPfS_iiii:
	.zero		928


//--------------------- .nv.constant0._Z4copyPfS_iiii --------------------------
	.section	.nv.constant0._Z4copyPfS_iiii,"a",@progbits
	.sectionflags	@""
	.align	4
.nv.constant0._Z4copyPfS_iiii:
	.zero		928


//--------------------- SYMBOLS --------------------------

	.type		.nv.reservedSmem.offset0,@object
	.size		.nv.reservedSmem.offset0,0x4
	.type		.nv.reservedSmem.cap,@object
	.size		.nv.reservedSmem.cap,0x4
